//
// Generated by NVIDIA NVVM Compiler
//
// Compiler Build ID: CL-36424714
// Cuda compilation tools, release 13.0, V13.0.88
// Based on NVVM 20.0.0
//

.version 9.0
.target sm_100
.address_size 64

	// .globl	_Z29MutualIntensExtract_v2_KernelPKiiPKfPflll

.visible .entry _Z29MutualIntensExtract_v2_KernelPKiiPKfPflll(
	.param .u64 .ptr .align 1 _Z29MutualIntensExtract_v2_KernelPKiiPKfPflll_param_0,
	.param .u32 _Z29MutualIntensExtract_v2_KernelPKiiPKfPflll_param_1,
	.param .u64 .ptr .align 1 _Z29MutualIntensExtract_v2_KernelPKiiPKfPflll_param_2,
	.param .u64 .ptr .align 1 _Z29MutualIntensExtract_v2_KernelPKiiPKfPflll_param_3,
	.param .u64 _Z29MutualIntensExtract_v2_KernelPKiiPKfPflll_param_4,
	.param .u64 _Z29MutualIntensExtract_v2_KernelPKiiPKfPflll_param_5,
	.param .u64 _Z29MutualIntensExtract_v2_KernelPKiiPKfPflll_param_6
)
{
	.reg .pred 	%p<294>;
	.reg .b32 	%r<393>;
	.reg .b32 	%f<1009>;
	.reg .b64 	%rd<309>;
	.reg .b64 	%fd<3>;

	ld.param.u64 	%rd197, [_Z29MutualIntensExtract_v2_KernelPKiiPKfPflll_param_0];
	ld.param.u32 	%r197, [_Z29MutualIntensExtract_v2_KernelPKiiPKfPflll_param_1];
	ld.param.u64 	%rd198, [_Z29MutualIntensExtract_v2_KernelPKiiPKfPflll_param_2];
	ld.param.u64 	%rd193, [_Z29MutualIntensExtract_v2_KernelPKiiPKfPflll_param_3];
	ld.param.u64 	%rd194, [_Z29MutualIntensExtract_v2_KernelPKiiPKfPflll_param_4];
	ld.param.u64 	%rd195, [_Z29MutualIntensExtract_v2_KernelPKiiPKfPflll_param_5];
	ld.param.u64 	%rd196, [_Z29MutualIntensExtract_v2_KernelPKiiPKfPflll_param_6];
	cvta.to.global.u64 	%rd1, %rd198;
	cvta.to.global.u64 	%rd199, %rd197;
	mov.u32 	%r198, %ctaid.x;
	mov.u32 	%r199, %ntid.y;
	mov.u32 	%r200, %tid.y;
	mad.lo.s32 	%r201, %r198, %r199, %r200;
	mul.wide.s32 	%rd200, %r201, 4;
	add.s64 	%rd201, %rd199, %rd200;
	ld.global.nc.u32 	%r202, [%rd201];
	cvt.s64.s32 	%rd2, %r202;
	mul.wide.s32 	%rd202, %r197, 4;
	add.s64 	%rd203, %rd201, %rd202;
	ld.global.nc.u32 	%r1, [%rd203];
	mov.u32 	%r203, %tid.x;
	add.s32 	%r2, %r1, %r203;
	add.s32 	%r204, %r202, %r203;
	cvt.s64.s32 	%rd3, %r204;
	setp.le.s64 	%p1, %rd194, %rd3;
	mov.f32 	%f3, 0f00000000;
	mov.f32 	%f4, %f3;
	@%p1 bra 	$L__BB0_2;
	mul.lo.s64 	%rd204, %rd195, %rd3;
	shl.b64 	%rd205, %rd204, 2;
	add.s64 	%rd206, %rd1, %rd205;
	ld.global.nc.f32 	%f3, [%rd206];
	ld.global.nc.f32 	%f4, [%rd206+4];
$L__BB0_2:
	cvt.u32.u64 	%r205, %rd2;
	setp.eq.s32 	%p2, %r1, %r205;
	mov.f32 	%f1007, %f3;
	mov.f32 	%f1008, %f4;
	@%p2 bra 	$L__BB0_5;
	cvt.s64.s32 	%rd4, %r2;
	setp.le.s64 	%p3, %rd194, %rd4;
	mov.f32 	%f1007, 0f00000000;
	mov.f32 	%f1008, %f1007;
	@%p3 bra 	$L__BB0_5;
	mul.lo.s64 	%rd207, %rd195, %rd4;
	shl.b64 	%rd208, %rd207, 2;
	add.s64 	%rd209, %rd1, %rd208;
	ld.global.nc.f32 	%f1007, [%rd209];
	ld.global.nc.f32 	%f1008, [%rd209+4];
$L__BB0_5:
	mul.lo.s64 	%rd210, %rd194, %rd2;
	shl.b64 	%rd211, %rd210, 1;
	shl.b32 	%r206, %r2, 1;
	cvt.s64.s32 	%rd212, %r206;
	add.s64 	%rd213, %rd211, %rd212;
	cvta.to.global.u64 	%rd214, %rd193;
	shl.b64 	%rd215, %rd213, 2;
	add.s64 	%rd217, %rd214, %rd215;
	mov.b32 	%r3, %f1007;
	mov.b32 	%r4, %f1008;
	setp.eq.s64 	%p4, %rd196, 0;
	cvt.rn.f32.u64 	%f9, %rd196;
	cvt.rn.f64.u64 	%fd1, %rd196;
	add.f64 	%fd2, %fd1, 0d3FF0000000000000;
	cvt.rn.f32.f64 	%f10, %fd2;
	shl.b64 	%rd6, %rd194, 3;
	@%p4 bra 	$L__BB0_6;
	bra.uni 	$L__BB0_134;
$L__BB0_6:
	cvt.u32.u64 	%r331, %rd3;
	shfl.sync.idx.b32	%r61|%p198, %r3, 0, 31, -1;
	shfl.sync.idx.b32	%r62|%p199, %r4, 0, 31, -1;
	shfl.sync.idx.b32	%r63|%p200, %r3, 1, 31, -1;
	shfl.sync.idx.b32	%r64|%p201, %r4, 1, 31, -1;
	shfl.sync.idx.b32	%r65|%p202, %r3, 2, 31, -1;
	shfl.sync.idx.b32	%r66|%p203, %r4, 2, 31, -1;
	shfl.sync.idx.b32	%r67|%p204, %r3, 3, 31, -1;
	shfl.sync.idx.b32	%r68|%p205, %r4, 3, 31, -1;
	setp.gt.s32 	%p206, %r1, %r331;
	@%p206 bra 	$L__BB0_8;
	mov.b32 	%f781, %r62;
	mov.b32 	%f782, %r61;
	mul.f32 	%f783, %f4, %f781;
	fma.rn.f32 	%f784, %f3, %f782, %f783;
	mul.f32 	%f785, %f3, %f781;
	mul.f32 	%f786, %f4, %f782;
	sub.f32 	%f787, %f785, %f786;
	st.global.f32 	[%rd217], %f784;
	st.global.f32 	[%rd217+4], %f787;
	add.s64 	%rd217, %rd217, %rd6;
$L__BB0_8:
	setp.ge.s32 	%p207, %r1, %r331;
	@%p207 bra 	$L__BB0_10;
	mov.b32 	%f788, %r63;
	mov.b32 	%f789, %r64;
	mul.f32 	%f790, %f4, %f789;
	fma.rn.f32 	%f791, %f3, %f788, %f790;
	mul.f32 	%f792, %f3, %f789;
	mul.f32 	%f793, %f4, %f788;
	sub.f32 	%f794, %f792, %f793;
	st.global.f32 	[%rd217], %f791;
	st.global.f32 	[%rd217+4], %f794;
	add.s64 	%rd217, %rd217, %rd6;
$L__BB0_10:
	add.s32 	%r334, %r1, 2;
	setp.gt.s32 	%p208, %r334, %r331;
	@%p208 bra 	$L__BB0_12;
	mov.b32 	%f795, %r65;
	mov.b32 	%f796, %r66;
	mul.f32 	%f797, %f4, %f796;
	fma.rn.f32 	%f798, %f3, %f795, %f797;
	mul.f32 	%f799, %f3, %f796;
	mul.f32 	%f800, %f4, %f795;
	sub.f32 	%f801, %f799, %f800;
	st.global.f32 	[%rd217], %f798;
	st.global.f32 	[%rd217+4], %f801;
	add.s64 	%rd217, %rd217, %rd6;
$L__BB0_12:
	add.s32 	%r336, %r1, 3;
	setp.gt.s32 	%p209, %r336, %r331;
	@%p209 bra 	$L__BB0_14;
	mov.b32 	%f802, %r67;
	mov.b32 	%f803, %r68;
	mul.f32 	%f804, %f4, %f803;
	fma.rn.f32 	%f805, %f3, %f802, %f804;
	mul.f32 	%f806, %f3, %f803;
	mul.f32 	%f807, %f4, %f802;
	sub.f32 	%f808, %f806, %f807;
	st.global.f32 	[%rd217], %f805;
	st.global.f32 	[%rd217+4], %f808;
	add.s64 	%rd217, %rd217, %rd6;
$L__BB0_14:
	cvt.u32.u64 	%r337, %rd3;
	shfl.sync.idx.b32	%r5|%p210, %r3, 4, 31, -1;
	shfl.sync.idx.b32	%r6|%p211, %r4, 4, 31, -1;
	shfl.sync.idx.b32	%r7|%p212, %r3, 5, 31, -1;
	shfl.sync.idx.b32	%r8|%p213, %r4, 5, 31, -1;
	shfl.sync.idx.b32	%r9|%p214, %r3, 6, 31, -1;
	shfl.sync.idx.b32	%r10|%p215, %r4, 6, 31, -1;
	shfl.sync.idx.b32	%r11|%p216, %r3, 7, 31, -1;
	shfl.sync.idx.b32	%r12|%p217, %r4, 7, 31, -1;
	add.s32 	%r338, %r1, 4;
	setp.gt.s32 	%p218, %r338, %r337;
	@%p218 bra 	$L__BB0_16;
	mov.b32 	%f809, %r6;
	mov.b32 	%f810, %r5;
	mul.f32 	%f811, %f4, %f809;
	fma.rn.f32 	%f812, %f3, %f810, %f811;
	mul.f32 	%f813, %f3, %f809;
	mul.f32 	%f814, %f4, %f810;
	sub.f32 	%f815, %f813, %f814;
	st.global.f32 	[%rd217], %f812;
	st.global.f32 	[%rd217+4], %f815;
	add.s64 	%rd217, %rd217, %rd6;
$L__BB0_16:
	add.s32 	%r340, %r1, 5;
	setp.gt.s32 	%p219, %r340, %r337;
	@%p219 bra 	$L__BB0_18;
	mov.b32 	%f816, %r7;
	mov.b32 	%f817, %r8;
	mul.f32 	%f818, %f4, %f817;
	fma.rn.f32 	%f819, %f3, %f816, %f818;
	mul.f32 	%f820, %f3, %f817;
	mul.f32 	%f821, %f4, %f816;
	sub.f32 	%f822, %f820, %f821;
	st.global.f32 	[%rd217], %f819;
	st.global.f32 	[%rd217+4], %f822;
	add.s64 	%rd217, %rd217, %rd6;
$L__BB0_18:
	add.s32 	%r342, %r1, 6;
	setp.gt.s32 	%p220, %r342, %r337;
	@%p220 bra 	$L__BB0_20;
	mov.b32 	%f823, %r9;
	mov.b32 	%f824, %r10;
	mul.f32 	%f825, %f4, %f824;
	fma.rn.f32 	%f826, %f3, %f823, %f825;
	mul.f32 	%f827, %f3, %f824;
	mul.f32 	%f828, %f4, %f823;
	sub.f32 	%f829, %f827, %f828;
	st.global.f32 	[%rd217], %f826;
	st.global.f32 	[%rd217+4], %f829;
	add.s64 	%rd217, %rd217, %rd6;
$L__BB0_20:
	add.s32 	%r344, %r1, 7;
	setp.gt.s32 	%p221, %r344, %r337;
	@%p221 bra 	$L__BB0_22;
	mov.b32 	%f830, %r11;
	mov.b32 	%f831, %r12;
	mul.f32 	%f832, %f4, %f831;
	fma.rn.f32 	%f833, %f3, %f830, %f832;
	mul.f32 	%f834, %f3, %f831;
	mul.f32 	%f835, %f4, %f830;
	sub.f32 	%f836, %f834, %f835;
	st.global.f32 	[%rd217], %f833;
	st.global.f32 	[%rd217+4], %f836;
	add.s64 	%rd217, %rd217, %rd6;
$L__BB0_22:
	cvt.u32.u64 	%r345, %rd3;
	shfl.sync.idx.b32	%r13|%p222, %r3, 8, 31, -1;
	shfl.sync.idx.b32	%r14|%p223, %r4, 8, 31, -1;
	shfl.sync.idx.b32	%r15|%p224, %r3, 9, 31, -1;
	shfl.sync.idx.b32	%r16|%p225, %r4, 9, 31, -1;
	shfl.sync.idx.b32	%r17|%p226, %r3, 10, 31, -1;
	shfl.sync.idx.b32	%r18|%p227, %r4, 10, 31, -1;
	shfl.sync.idx.b32	%r19|%p228, %r3, 11, 31, -1;
	shfl.sync.idx.b32	%r20|%p229, %r4, 11, 31, -1;
	add.s32 	%r346, %r1, 8;
	setp.gt.s32 	%p230, %r346, %r345;
	@%p230 bra 	$L__BB0_24;
	mov.b32 	%f837, %r14;
	mov.b32 	%f838, %r13;
	mul.f32 	%f839, %f4, %f837;
	fma.rn.f32 	%f840, %f3, %f838, %f839;
	mul.f32 	%f841, %f3, %f837;
	mul.f32 	%f842, %f4, %f838;
	sub.f32 	%f843, %f841, %f842;
	st.global.f32 	[%rd217], %f840;
	st.global.f32 	[%rd217+4], %f843;
	add.s64 	%rd217, %rd217, %rd6;
$L__BB0_24:
	add.s32 	%r348, %r1, 9;
	setp.gt.s32 	%p231, %r348, %r345;
	@%p231 bra 	$L__BB0_26;
	mov.b32 	%f844, %r15;
	mov.b32 	%f845, %r16;
	mul.f32 	%f846, %f4, %f845;
	fma.rn.f32 	%f847, %f3, %f844, %f846;
	mul.f32 	%f848, %f3, %f845;
	mul.f32 	%f849, %f4, %f844;
	sub.f32 	%f850, %f848, %f849;
	st.global.f32 	[%rd217], %f847;
	st.global.f32 	[%rd217+4], %f850;
	add.s64 	%rd217, %rd217, %rd6;
$L__BB0_26:
	add.s32 	%r350, %r1, 10;
	setp.gt.s32 	%p232, %r350, %r345;
	@%p232 bra 	$L__BB0_28;
	mov.b32 	%f851, %r17;
	mov.b32 	%f852, %r18;
	mul.f32 	%f853, %f4, %f852;
	fma.rn.f32 	%f854, %f3, %f851, %f853;
	mul.f32 	%f855, %f3, %f852;
	mul.f32 	%f856, %f4, %f851;
	sub.f32 	%f857, %f855, %f856;
	st.global.f32 	[%rd217], %f854;
	st.global.f32 	[%rd217+4], %f857;
	add.s64 	%rd217, %rd217, %rd6;
$L__BB0_28:
	add.s32 	%r352, %r1, 11;
	setp.gt.s32 	%p233, %r352, %r345;
	@%p233 bra 	$L__BB0_30;
	mov.b32 	%f858, %r19;
	mov.b32 	%f859, %r20;
	mul.f32 	%f860, %f4, %f859;
	fma.rn.f32 	%f861, %f3, %f858, %f860;
	mul.f32 	%f862, %f3, %f859;
	mul.f32 	%f863, %f4, %f858;
	sub.f32 	%f864, %f862, %f863;
	st.global.f32 	[%rd217], %f861;
	st.global.f32 	[%rd217+4], %f864;
	add.s64 	%rd217, %rd217, %rd6;
$L__BB0_30:
	cvt.u32.u64 	%r353, %rd3;
	shfl.sync.idx.b32	%r21|%p234, %r3, 12, 31, -1;
	shfl.sync.idx.b32	%r22|%p235, %r4, 12, 31, -1;
	shfl.sync.idx.b32	%r23|%p236, %r3, 13, 31, -1;
	shfl.sync.idx.b32	%r24|%p237, %r4, 13, 31, -1;
	shfl.sync.idx.b32	%r25|%p238, %r3, 14, 31, -1;
	shfl.sync.idx.b32	%r26|%p239, %r4, 14, 31, -1;
	shfl.sync.idx.b32	%r27|%p240, %r3, 15, 31, -1;
	shfl.sync.idx.b32	%r28|%p241, %r4, 15, 31, -1;
	add.s32 	%r354, %r1, 12;
	setp.gt.s32 	%p242, %r354, %r353;
	@%p242 bra 	$L__BB0_32;
	mov.b32 	%f865, %r22;
	mov.b32 	%f866, %r21;
	mul.f32 	%f867, %f4, %f865;
	fma.rn.f32 	%f868, %f3, %f866, %f867;
	mul.f32 	%f869, %f3, %f865;
	mul.f32 	%f870, %f4, %f866;
	sub.f32 	%f871, %f869, %f870;
	st.global.f32 	[%rd217], %f868;
	st.global.f32 	[%rd217+4], %f871;
	add.s64 	%rd217, %rd217, %rd6;
$L__BB0_32:
	add.s32 	%r356, %r1, 13;
	setp.gt.s32 	%p243, %r356, %r353;
	@%p243 bra 	$L__BB0_34;
	mov.b32 	%f872, %r23;
	mov.b32 	%f873, %r24;
	mul.f32 	%f874, %f4, %f873;
	fma.rn.f32 	%f875, %f3, %f872, %f874;
	mul.f32 	%f876, %f3, %f873;
	mul.f32 	%f877, %f4, %f872;
	sub.f32 	%f878, %f876, %f877;
	st.global.f32 	[%rd217], %f875;
	st.global.f32 	[%rd217+4], %f878;
	add.s64 	%rd217, %rd217, %rd6;
$L__BB0_34:
	add.s32 	%r358, %r1, 14;
	setp.gt.s32 	%p244, %r358, %r353;
	@%p244 bra 	$L__BB0_36;
	mov.b32 	%f879, %r25;
	mov.b32 	%f880, %r26;
	mul.f32 	%f881, %f4, %f880;
	fma.rn.f32 	%f882, %f3, %f879, %f881;
	mul.f32 	%f883, %f3, %f880;
	mul.f32 	%f884, %f4, %f879;
	sub.f32 	%f885, %f883, %f884;
	st.global.f32 	[%rd217], %f882;
	st.global.f32 	[%rd217+4], %f885;
	add.s64 	%rd217, %rd217, %rd6;
$L__BB0_36:
	add.s32 	%r360, %r1, 15;
	setp.gt.s32 	%p245, %r360, %r353;
	@%p245 bra 	$L__BB0_38;
	mov.b32 	%f886, %r27;
	mov.b32 	%f887, %r28;
	mul.f32 	%f888, %f4, %f887;
	fma.rn.f32 	%f889, %f3, %f886, %f888;
	mul.f32 	%f890, %f3, %f887;
	mul.f32 	%f891, %f4, %f886;
	sub.f32 	%f892, %f890, %f891;
	st.global.f32 	[%rd217], %f889;
	st.global.f32 	[%rd217+4], %f892;
	add.s64 	%rd217, %rd217, %rd6;
$L__BB0_38:
	cvt.u32.u64 	%r361, %rd3;
	shfl.sync.idx.b32	%r29|%p246, %r3, 16, 31, -1;
	shfl.sync.idx.b32	%r30|%p247, %r4, 16, 31, -1;
	shfl.sync.idx.b32	%r31|%p248, %r3, 17, 31, -1;
	shfl.sync.idx.b32	%r32|%p249, %r4, 17, 31, -1;
	shfl.sync.idx.b32	%r33|%p250, %r3, 18, 31, -1;
	shfl.sync.idx.b32	%r34|%p251, %r4, 18, 31, -1;
	shfl.sync.idx.b32	%r35|%p252, %r3, 19, 31, -1;
	shfl.sync.idx.b32	%r36|%p253, %r4, 19, 31, -1;
	add.s32 	%r362, %r1, 16;
	setp.gt.s32 	%p254, %r362, %r361;
	@%p254 bra 	$L__BB0_40;
	mov.b32 	%f893, %r30;
	mov.b32 	%f894, %r29;
	mul.f32 	%f895, %f4, %f893;
	fma.rn.f32 	%f896, %f3, %f894, %f895;
	mul.f32 	%f897, %f3, %f893;
	mul.f32 	%f898, %f4, %f894;
	sub.f32 	%f899, %f897, %f898;
	st.global.f32 	[%rd217], %f896;
	st.global.f32 	[%rd217+4], %f899;
	add.s64 	%rd217, %rd217, %rd6;
$L__BB0_40:
	add.s32 	%r364, %r1, 17;
	setp.gt.s32 	%p255, %r364, %r361;
	@%p255 bra 	$L__BB0_42;
	mov.b32 	%f900, %r31;
	mov.b32 	%f901, %r32;
	mul.f32 	%f902, %f4, %f901;
	fma.rn.f32 	%f903, %f3, %f900, %f902;
	mul.f32 	%f904, %f3, %f901;
	mul.f32 	%f905, %f4, %f900;
	sub.f32 	%f906, %f904, %f905;
	st.global.f32 	[%rd217], %f903;
	st.global.f32 	[%rd217+4], %f906;
	add.s64 	%rd217, %rd217, %rd6;
$L__BB0_42:
	add.s32 	%r366, %r1, 18;
	setp.gt.s32 	%p256, %r366, %r361;
	@%p256 bra 	$L__BB0_44;
	mov.b32 	%f907, %r33;
	mov.b32 	%f908, %r34;
	mul.f32 	%f909, %f4, %f908;
	fma.rn.f32 	%f910, %f3, %f907, %f909;
	mul.f32 	%f911, %f3, %f908;
	mul.f32 	%f912, %f4, %f907;
	sub.f32 	%f913, %f911, %f912;
	st.global.f32 	[%rd217], %f910;
	st.global.f32 	[%rd217+4], %f913;
	add.s64 	%rd217, %rd217, %rd6;
$L__BB0_44:
	add.s32 	%r368, %r1, 19;
	setp.gt.s32 	%p257, %r368, %r361;
	@%p257 bra 	$L__BB0_46;
	mov.b32 	%f914, %r35;
	mov.b32 	%f915, %r36;
	mul.f32 	%f916, %f4, %f915;
	fma.rn.f32 	%f917, %f3, %f914, %f916;
	mul.f32 	%f918, %f3, %f915;
	mul.f32 	%f919, %f4, %f914;
	sub.f32 	%f920, %f918, %f919;
	st.global.f32 	[%rd217], %f917;
	st.global.f32 	[%rd217+4], %f920;
	add.s64 	%rd217, %rd217, %rd6;
$L__BB0_46:
	cvt.u32.u64 	%r369, %rd3;
	shfl.sync.idx.b32	%r37|%p258, %r3, 20, 31, -1;
	shfl.sync.idx.b32	%r38|%p259, %r4, 20, 31, -1;
	shfl.sync.idx.b32	%r39|%p260, %r3, 21, 31, -1;
	shfl.sync.idx.b32	%r40|%p261, %r4, 21, 31, -1;
	shfl.sync.idx.b32	%r41|%p262, %r3, 22, 31, -1;
	shfl.sync.idx.b32	%r42|%p263, %r4, 22, 31, -1;
	shfl.sync.idx.b32	%r43|%p264, %r3, 23, 31, -1;
	shfl.sync.idx.b32	%r44|%p265, %r4, 23, 31, -1;
	add.s32 	%r370, %r1, 20;
	setp.gt.s32 	%p266, %r370, %r369;
	@%p266 bra 	$L__BB0_48;
	mov.b32 	%f921, %r38;
	mov.b32 	%f922, %r37;
	mul.f32 	%f923, %f4, %f921;
	fma.rn.f32 	%f924, %f3, %f922, %f923;
	mul.f32 	%f925, %f3, %f921;
	mul.f32 	%f926, %f4, %f922;
	sub.f32 	%f927, %f925, %f926;
	st.global.f32 	[%rd217], %f924;
	st.global.f32 	[%rd217+4], %f927;
	add.s64 	%rd217, %rd217, %rd6;
$L__BB0_48:
	add.s32 	%r372, %r1, 21;
	setp.gt.s32 	%p267, %r372, %r369;
	@%p267 bra 	$L__BB0_50;
	mov.b32 	%f928, %r39;
	mov.b32 	%f929, %r40;
	mul.f32 	%f930, %f4, %f929;
	fma.rn.f32 	%f931, %f3, %f928, %f930;
	mul.f32 	%f932, %f3, %f929;
	mul.f32 	%f933, %f4, %f928;
	sub.f32 	%f934, %f932, %f933;
	st.global.f32 	[%rd217], %f931;
	st.global.f32 	[%rd217+4], %f934;
	add.s64 	%rd217, %rd217, %rd6;
$L__BB0_50:
	add.s32 	%r374, %r1, 22;
	setp.gt.s32 	%p268, %r374, %r369;
	@%p268 bra 	$L__BB0_52;
	mov.b32 	%f935, %r41;
	mov.b32 	%f936, %r42;
	mul.f32 	%f937, %f4, %f936;
	fma.rn.f32 	%f938, %f3, %f935, %f937;
	mul.f32 	%f939, %f3, %f936;
	mul.f32 	%f940, %f4, %f935;
	sub.f32 	%f941, %f939, %f940;
	st.global.f32 	[%rd217], %f938;
	st.global.f32 	[%rd217+4], %f941;
	add.s64 	%rd217, %rd217, %rd6;
$L__BB0_52:
	add.s32 	%r376, %r1, 23;
	setp.gt.s32 	%p269, %r376, %r369;
	@%p269 bra 	$L__BB0_54;
	mov.b32 	%f942, %r43;
	mov.b32 	%f943, %r44;
	mul.f32 	%f944, %f4, %f943;
	fma.rn.f32 	%f945, %f3, %f942, %f944;
	mul.f32 	%f946, %f3, %f943;
	mul.f32 	%f947, %f4, %f942;
	sub.f32 	%f948, %f946, %f947;
	st.global.f32 	[%rd217], %f945;
	st.global.f32 	[%rd217+4], %f948;
	add.s64 	%rd217, %rd217, %rd6;
$L__BB0_54:
	cvt.u32.u64 	%r377, %rd3;
	shfl.sync.idx.b32	%r45|%p270, %r3, 24, 31, -1;
	shfl.sync.idx.b32	%r46|%p271, %r4, 24, 31, -1;
	shfl.sync.idx.b32	%r47|%p272, %r3, 25, 31, -1;
	shfl.sync.idx.b32	%r48|%p273, %r4, 25, 31, -1;
	shfl.sync.idx.b32	%r49|%p274, %r3, 26, 31, -1;
	shfl.sync.idx.b32	%r50|%p275, %r4, 26, 31, -1;
	shfl.sync.idx.b32	%r51|%p276, %r3, 27, 31, -1;
	shfl.sync.idx.b32	%r52|%p277, %r4, 27, 31, -1;
	add.s32 	%r378, %r1, 24;
	setp.gt.s32 	%p278, %r378, %r377;
	@%p278 bra 	$L__BB0_56;
	mov.b32 	%f949, %r46;
	mov.b32 	%f950, %r45;
	mul.f32 	%f951, %f4, %f949;
	fma.rn.f32 	%f952, %f3, %f950, %f951;
	mul.f32 	%f953, %f3, %f949;
	mul.f32 	%f954, %f4, %f950;
	sub.f32 	%f955, %f953, %f954;
	st.global.f32 	[%rd217], %f952;
	st.global.f32 	[%rd217+4], %f955;
	add.s64 	%rd217, %rd217, %rd6;
$L__BB0_56:
	add.s32 	%r380, %r1, 25;
	setp.gt.s32 	%p279, %r380, %r377;
	@%p279 bra 	$L__BB0_58;
	mov.b32 	%f956, %r47;
	mov.b32 	%f957, %r48;
	mul.f32 	%f958, %f4, %f957;
	fma.rn.f32 	%f959, %f3, %f956, %f958;
	mul.f32 	%f960, %f3, %f957;
	mul.f32 	%f961, %f4, %f956;
	sub.f32 	%f962, %f960, %f961;
	st.global.f32 	[%rd217], %f959;
	st.global.f32 	[%rd217+4], %f962;
	add.s64 	%rd217, %rd217, %rd6;
$L__BB0_58:
	add.s32 	%r382, %r1, 26;
	setp.gt.s32 	%p280, %r382, %r377;
	@%p280 bra 	$L__BB0_60;
	mov.b32 	%f963, %r49;
	mov.b32 	%f964, %r50;
	mul.f32 	%f965, %f4, %f964;
	fma.rn.f32 	%f966, %f3, %f963, %f965;
	mul.f32 	%f967, %f3, %f964;
	mul.f32 	%f968, %f4, %f963;
	sub.f32 	%f969, %f967, %f968;
	st.global.f32 	[%rd217], %f966;
	st.global.f32 	[%rd217+4], %f969;
	add.s64 	%rd217, %rd217, %rd6;
$L__BB0_60:
	add.s32 	%r384, %r1, 27;
	setp.gt.s32 	%p281, %r384, %r377;
	@%p281 bra 	$L__BB0_62;
	mov.b32 	%f970, %r51;
	mov.b32 	%f971, %r52;
	mul.f32 	%f972, %f4, %f971;
	fma.rn.f32 	%f973, %f3, %f970, %f972;
	mul.f32 	%f974, %f3, %f971;
	mul.f32 	%f975, %f4, %f970;
	sub.f32 	%f976, %f974, %f975;
	st.global.f32 	[%rd217], %f973;
	st.global.f32 	[%rd217+4], %f976;
	add.s64 	%rd217, %rd217, %rd6;
$L__BB0_62:
	cvt.u32.u64 	%r385, %rd3;
	shfl.sync.idx.b32	%r53|%p282, %r3, 28, 31, -1;
	shfl.sync.idx.b32	%r54|%p283, %r4, 28, 31, -1;
	shfl.sync.idx.b32	%r55|%p284, %r3, 29, 31, -1;
	shfl.sync.idx.b32	%r56|%p285, %r4, 29, 31, -1;
	shfl.sync.idx.b32	%r57|%p286, %r3, 30, 31, -1;
	shfl.sync.idx.b32	%r58|%p287, %r4, 30, 31, -1;
	shfl.sync.idx.b32	%r59|%p288, %r3, 31, 31, -1;
	shfl.sync.idx.b32	%r60|%p289, %r4, 31, 31, -1;
	add.s32 	%r386, %r1, 28;
	setp.gt.s32 	%p290, %r386, %r385;
	@%p290 bra 	$L__BB0_64;
	mov.b32 	%f977, %r54;
	mov.b32 	%f978, %r53;
	mul.f32 	%f979, %f4, %f977;
	fma.rn.f32 	%f980, %f3, %f978, %f979;
	mul.f32 	%f981, %f3, %f977;
	mul.f32 	%f982, %f4, %f978;
	sub.f32 	%f983, %f981, %f982;
	st.global.f32 	[%rd217], %f980;
	st.global.f32 	[%rd217+4], %f983;
	add.s64 	%rd217, %rd217, %rd6;
$L__BB0_64:
	add.s32 	%r388, %r1, 29;
	setp.gt.s32 	%p291, %r388, %r385;
	@%p291 bra 	$L__BB0_66;
	mov.b32 	%f984, %r55;
	mov.b32 	%f985, %r56;
	mul.f32 	%f986, %f4, %f985;
	fma.rn.f32 	%f987, %f3, %f984, %f986;
	mul.f32 	%f988, %f3, %f985;
	mul.f32 	%f989, %f4, %f984;
	sub.f32 	%f990, %f988, %f989;
	st.global.f32 	[%rd217], %f987;
	st.global.f32 	[%rd217+4], %f990;
	add.s64 	%rd217, %rd217, %rd6;
$L__BB0_66:
	add.s32 	%r390, %r1, 30;
	setp.gt.s32 	%p292, %r390, %r385;
	@%p292 bra 	$L__BB0_68;
	mov.b32 	%f991, %r57;
	mov.b32 	%f992, %r58;
	mul.f32 	%f993, %f4, %f992;
	fma.rn.f32 	%f994, %f3, %f991, %f993;
	mul.f32 	%f995, %f3, %f992;
	mul.f32 	%f996, %f4, %f991;
	sub.f32 	%f997, %f995, %f996;
	st.global.f32 	[%rd217], %f994;
	st.global.f32 	[%rd217+4], %f997;
	add.s64 	%rd217, %rd217, %rd6;
$L__BB0_68:
	add.s32 	%r392, %r1, 31;
	setp.gt.s32 	%p293, %r392, %r385;
	@%p293 bra 	$L__BB0_199;
	mov.b32 	%f998, %r59;
	mov.b32 	%f999, %r60;
	mul.f32 	%f1000, %f4, %f999;
	fma.rn.f32 	%f1001, %f3, %f998, %f1000;
	mul.f32 	%f1002, %f3, %f999;
	mul.f32 	%f1003, %f4, %f998;
	sub.f32 	%f1004, %f1002, %f1003;
	st.global.f32 	[%rd217], %f1001;
	st.global.f32 	[%rd217+4], %f1004;
	bra.uni 	$L__BB0_199;
$L__BB0_70:
	cvt.u32.u64 	%r269, %rd3;
	shfl.sync.idx.b32	%r125|%p102, %r3, 0, 31, -1;
	shfl.sync.idx.b32	%r126|%p103, %r4, 0, 31, -1;
	shfl.sync.idx.b32	%r127|%p104, %r3, 1, 31, -1;
	shfl.sync.idx.b32	%r128|%p105, %r4, 1, 31, -1;
	shfl.sync.idx.b32	%r129|%p106, %r3, 2, 31, -1;
	shfl.sync.idx.b32	%r130|%p107, %r4, 2, 31, -1;
	shfl.sync.idx.b32	%r131|%p108, %r3, 3, 31, -1;
	shfl.sync.idx.b32	%r132|%p109, %r4, 3, 31, -1;
	setp.gt.s32 	%p110, %r1, %r269;
	@%p110 bra 	$L__BB0_72;
	mov.b32 	%f365, %r126;
	mov.b32 	%f366, %r125;
	mul.f32 	%f367, %f4, %f365;
	fma.rn.f32 	%f368, %f3, %f366, %f367;
	mul.f32 	%f369, %f3, %f365;
	mul.f32 	%f370, %f4, %f366;
	sub.f32 	%f371, %f369, %f370;
	ld.global.f32 	%f372, [%rd217];
	fma.rn.f32 	%f373, %f372, %f9, %f368;
	div.rn.f32 	%f374, %f373, %f10;
	st.global.f32 	[%rd217], %f374;
	ld.global.f32 	%f375, [%rd217+4];
	fma.rn.f32 	%f376, %f375, %f9, %f371;
	div.rn.f32 	%f377, %f376, %f10;
	st.global.f32 	[%rd217+4], %f377;
	add.s64 	%rd217, %rd217, %rd6;
$L__BB0_72:
	setp.ge.s32 	%p111, %r1, %r269;
	@%p111 bra 	$L__BB0_74;
	mov.b32 	%f378, %r127;
	mov.b32 	%f379, %r128;
	mul.f32 	%f380, %f4, %f379;
	fma.rn.f32 	%f381, %f3, %f378, %f380;
	mul.f32 	%f382, %f3, %f379;
	mul.f32 	%f383, %f4, %f378;
	sub.f32 	%f384, %f382, %f383;
	ld.global.f32 	%f385, [%rd217];
	fma.rn.f32 	%f386, %f385, %f9, %f381;
	div.rn.f32 	%f387, %f386, %f10;
	st.global.f32 	[%rd217], %f387;
	ld.global.f32 	%f388, [%rd217+4];
	fma.rn.f32 	%f389, %f388, %f9, %f384;
	div.rn.f32 	%f390, %f389, %f10;
	st.global.f32 	[%rd217+4], %f390;
	add.s64 	%rd217, %rd217, %rd6;
$L__BB0_74:
	add.s32 	%r272, %r1, 2;
	setp.gt.s32 	%p112, %r272, %r269;
	@%p112 bra 	$L__BB0_76;
	mov.b32 	%f391, %r129;
	mov.b32 	%f392, %r130;
	mul.f32 	%f393, %f4, %f392;
	fma.rn.f32 	%f394, %f3, %f391, %f393;
	mul.f32 	%f395, %f3, %f392;
	mul.f32 	%f396, %f4, %f391;
	sub.f32 	%f397, %f395, %f396;
	ld.global.f32 	%f398, [%rd217];
	fma.rn.f32 	%f399, %f398, %f9, %f394;
	div.rn.f32 	%f400, %f399, %f10;
	st.global.f32 	[%rd217], %f400;
	ld.global.f32 	%f401, [%rd217+4];
	fma.rn.f32 	%f402, %f401, %f9, %f397;
	div.rn.f32 	%f403, %f402, %f10;
	st.global.f32 	[%rd217+4], %f403;
	add.s64 	%rd217, %rd217, %rd6;
$L__BB0_76:
	add.s32 	%r274, %r1, 3;
	setp.gt.s32 	%p113, %r274, %r269;
	@%p113 bra 	$L__BB0_78;
	mov.b32 	%f404, %r131;
	mov.b32 	%f405, %r132;
	mul.f32 	%f406, %f4, %f405;
	fma.rn.f32 	%f407, %f3, %f404, %f406;
	mul.f32 	%f408, %f3, %f405;
	mul.f32 	%f409, %f4, %f404;
	sub.f32 	%f410, %f408, %f409;
	ld.global.f32 	%f411, [%rd217];
	fma.rn.f32 	%f412, %f411, %f9, %f407;
	div.rn.f32 	%f413, %f412, %f10;
	st.global.f32 	[%rd217], %f413;
	ld.global.f32 	%f414, [%rd217+4];
	fma.rn.f32 	%f415, %f414, %f9, %f410;
	div.rn.f32 	%f416, %f415, %f10;
	st.global.f32 	[%rd217+4], %f416;
	add.s64 	%rd217, %rd217, %rd6;
$L__BB0_78:
	cvt.u32.u64 	%r275, %rd3;
	shfl.sync.idx.b32	%r69|%p114, %r3, 4, 31, -1;
	shfl.sync.idx.b32	%r70|%p115, %r4, 4, 31, -1;
	shfl.sync.idx.b32	%r71|%p116, %r3, 5, 31, -1;
	shfl.sync.idx.b32	%r72|%p117, %r4, 5, 31, -1;
	shfl.sync.idx.b32	%r73|%p118, %r3, 6, 31, -1;
	shfl.sync.idx.b32	%r74|%p119, %r4, 6, 31, -1;
	shfl.sync.idx.b32	%r75|%p120, %r3, 7, 31, -1;
	shfl.sync.idx.b32	%r76|%p121, %r4, 7, 31, -1;
	add.s32 	%r276, %r1, 4;
	setp.gt.s32 	%p122, %r276, %r275;
	@%p122 bra 	$L__BB0_80;
	mov.b32 	%f417, %r70;
	mov.b32 	%f418, %r69;
	mul.f32 	%f419, %f4, %f417;
	fma.rn.f32 	%f420, %f3, %f418, %f419;
	mul.f32 	%f421, %f3, %f417;
	mul.f32 	%f422, %f4, %f418;
	sub.f32 	%f423, %f421, %f422;
	ld.global.f32 	%f424, [%rd217];
	fma.rn.f32 	%f425, %f424, %f9, %f420;
	div.rn.f32 	%f426, %f425, %f10;
	st.global.f32 	[%rd217], %f426;
	ld.global.f32 	%f427, [%rd217+4];
	fma.rn.f32 	%f428, %f427, %f9, %f423;
	div.rn.f32 	%f429, %f428, %f10;
	st.global.f32 	[%rd217+4], %f429;
	add.s64 	%rd217, %rd217, %rd6;
$L__BB0_80:
	add.s32 	%r278, %r1, 5;
	setp.gt.s32 	%p123, %r278, %r275;
	@%p123 bra 	$L__BB0_82;
	mov.b32 	%f430, %r71;
	mov.b32 	%f431, %r72;
	mul.f32 	%f432, %f4, %f431;
	fma.rn.f32 	%f433, %f3, %f430, %f432;
	mul.f32 	%f434, %f3, %f431;
	mul.f32 	%f435, %f4, %f430;
	sub.f32 	%f436, %f434, %f435;
	ld.global.f32 	%f437, [%rd217];
	fma.rn.f32 	%f438, %f437, %f9, %f433;
	div.rn.f32 	%f439, %f438, %f10;
	st.global.f32 	[%rd217], %f439;
	ld.global.f32 	%f440, [%rd217+4];
	fma.rn.f32 	%f441, %f440, %f9, %f436;
	div.rn.f32 	%f442, %f441, %f10;
	st.global.f32 	[%rd217+4], %f442;
	add.s64 	%rd217, %rd217, %rd6;
$L__BB0_82:
	add.s32 	%r280, %r1, 6;
	setp.gt.s32 	%p124, %r280, %r275;
	@%p124 bra 	$L__BB0_84;
	mov.b32 	%f443, %r73;
	mov.b32 	%f444, %r74;
	mul.f32 	%f445, %f4, %f444;
	fma.rn.f32 	%f446, %f3, %f443, %f445;
	mul.f32 	%f447, %f3, %f444;
	mul.f32 	%f448, %f4, %f443;
	sub.f32 	%f449, %f447, %f448;
	ld.global.f32 	%f450, [%rd217];
	fma.rn.f32 	%f451, %f450, %f9, %f446;
	div.rn.f32 	%f452, %f451, %f10;
	st.global.f32 	[%rd217], %f452;
	ld.global.f32 	%f453, [%rd217+4];
	fma.rn.f32 	%f454, %f453, %f9, %f449;
	div.rn.f32 	%f455, %f454, %f10;
	st.global.f32 	[%rd217+4], %f455;
	add.s64 	%rd217, %rd217, %rd6;
$L__BB0_84:
	add.s32 	%r282, %r1, 7;
	setp.gt.s32 	%p125, %r282, %r275;
	@%p125 bra 	$L__BB0_86;
	mov.b32 	%f456, %r75;
	mov.b32 	%f457, %r76;
	mul.f32 	%f458, %f4, %f457;
	fma.rn.f32 	%f459, %f3, %f456, %f458;
	mul.f32 	%f460, %f3, %f457;
	mul.f32 	%f461, %f4, %f456;
	sub.f32 	%f462, %f460, %f461;
	ld.global.f32 	%f463, [%rd217];
	fma.rn.f32 	%f464, %f463, %f9, %f459;
	div.rn.f32 	%f465, %f464, %f10;
	st.global.f32 	[%rd217], %f465;
	ld.global.f32 	%f466, [%rd217+4];
	fma.rn.f32 	%f467, %f466, %f9, %f462;
	div.rn.f32 	%f468, %f467, %f10;
	st.global.f32 	[%rd217+4], %f468;
	add.s64 	%rd217, %rd217, %rd6;
$L__BB0_86:
	cvt.u32.u64 	%r283, %rd3;
	shfl.sync.idx.b32	%r77|%p126, %r3, 8, 31, -1;
	shfl.sync.idx.b32	%r78|%p127, %r4, 8, 31, -1;
	shfl.sync.idx.b32	%r79|%p128, %r3, 9, 31, -1;
	shfl.sync.idx.b32	%r80|%p129, %r4, 9, 31, -1;
	shfl.sync.idx.b32	%r81|%p130, %r3, 10, 31, -1;
	shfl.sync.idx.b32	%r82|%p131, %r4, 10, 31, -1;
	shfl.sync.idx.b32	%r83|%p132, %r3, 11, 31, -1;
	shfl.sync.idx.b32	%r84|%p133, %r4, 11, 31, -1;
	add.s32 	%r284, %r1, 8;
	setp.gt.s32 	%p134, %r284, %r283;
	@%p134 bra 	$L__BB0_88;
	mov.b32 	%f469, %r78;
	mov.b32 	%f470, %r77;
	mul.f32 	%f471, %f4, %f469;
	fma.rn.f32 	%f472, %f3, %f470, %f471;
	mul.f32 	%f473, %f3, %f469;
	mul.f32 	%f474, %f4, %f470;
	sub.f32 	%f475, %f473, %f474;
	ld.global.f32 	%f476, [%rd217];
	fma.rn.f32 	%f477, %f476, %f9, %f472;
	div.rn.f32 	%f478, %f477, %f10;
	st.global.f32 	[%rd217], %f478;
	ld.global.f32 	%f479, [%rd217+4];
	fma.rn.f32 	%f480, %f479, %f9, %f475;
	div.rn.f32 	%f481, %f480, %f10;
	st.global.f32 	[%rd217+4], %f481;
	add.s64 	%rd217, %rd217, %rd6;
$L__BB0_88:
	add.s32 	%r286, %r1, 9;
	setp.gt.s32 	%p135, %r286, %r283;
	@%p135 bra 	$L__BB0_90;
	mov.b32 	%f482, %r79;
	mov.b32 	%f483, %r80;
	mul.f32 	%f484, %f4, %f483;
	fma.rn.f32 	%f485, %f3, %f482, %f484;
	mul.f32 	%f486, %f3, %f483;
	mul.f32 	%f487, %f4, %f482;
	sub.f32 	%f488, %f486, %f487;
	ld.global.f32 	%f489, [%rd217];
	fma.rn.f32 	%f490, %f489, %f9, %f485;
	div.rn.f32 	%f491, %f490, %f10;
	st.global.f32 	[%rd217], %f491;
	ld.global.f32 	%f492, [%rd217+4];
	fma.rn.f32 	%f493, %f492, %f9, %f488;
	div.rn.f32 	%f494, %f493, %f10;
	st.global.f32 	[%rd217+4], %f494;
	add.s64 	%rd217, %rd217, %rd6;
$L__BB0_90:
	add.s32 	%r288, %r1, 10;
	setp.gt.s32 	%p136, %r288, %r283;
	@%p136 bra 	$L__BB0_92;
	mov.b32 	%f495, %r81;
	mov.b32 	%f496, %r82;
	mul.f32 	%f497, %f4, %f496;
	fma.rn.f32 	%f498, %f3, %f495, %f497;
	mul.f32 	%f499, %f3, %f496;
	mul.f32 	%f500, %f4, %f495;
	sub.f32 	%f501, %f499, %f500;
	ld.global.f32 	%f502, [%rd217];
	fma.rn.f32 	%f503, %f502, %f9, %f498;
	div.rn.f32 	%f504, %f503, %f10;
	st.global.f32 	[%rd217], %f504;
	ld.global.f32 	%f505, [%rd217+4];
	fma.rn.f32 	%f506, %f505, %f9, %f501;
	div.rn.f32 	%f507, %f506, %f10;
	st.global.f32 	[%rd217+4], %f507;
	add.s64 	%rd217, %rd217, %rd6;
$L__BB0_92:
	add.s32 	%r290, %r1, 11;
	setp.gt.s32 	%p137, %r290, %r283;
	@%p137 bra 	$L__BB0_94;
	mov.b32 	%f508, %r83;
	mov.b32 	%f509, %r84;
	mul.f32 	%f510, %f4, %f509;
	fma.rn.f32 	%f511, %f3, %f508, %f510;
	mul.f32 	%f512, %f3, %f509;
	mul.f32 	%f513, %f4, %f508;
	sub.f32 	%f514, %f512, %f513;
	ld.global.f32 	%f515, [%rd217];
	fma.rn.f32 	%f516, %f515, %f9, %f511;
	div.rn.f32 	%f517, %f516, %f10;
	st.global.f32 	[%rd217], %f517;
	ld.global.f32 	%f518, [%rd217+4];
	fma.rn.f32 	%f519, %f518, %f9, %f514;
	div.rn.f32 	%f520, %f519, %f10;
	st.global.f32 	[%rd217+4], %f520;
	add.s64 	%rd217, %rd217, %rd6;
$L__BB0_94:
	cvt.u32.u64 	%r291, %rd3;
	shfl.sync.idx.b32	%r85|%p138, %r3, 12, 31, -1;
	shfl.sync.idx.b32	%r86|%p139, %r4, 12, 31, -1;
	shfl.sync.idx.b32	%r87|%p140, %r3, 13, 31, -1;
	shfl.sync.idx.b32	%r88|%p141, %r4, 13, 31, -1;
	shfl.sync.idx.b32	%r89|%p142, %r3, 14, 31, -1;
	shfl.sync.idx.b32	%r90|%p143, %r4, 14, 31, -1;
	shfl.sync.idx.b32	%r91|%p144, %r3, 15, 31, -1;
	shfl.sync.idx.b32	%r92|%p145, %r4, 15, 31, -1;
	add.s32 	%r292, %r1, 12;
	setp.gt.s32 	%p146, %r292, %r291;
	@%p146 bra 	$L__BB0_96;
	mov.b32 	%f521, %r86;
	mov.b32 	%f522, %r85;
	mul.f32 	%f523, %f4, %f521;
	fma.rn.f32 	%f524, %f3, %f522, %f523;
	mul.f32 	%f525, %f3, %f521;
	mul.f32 	%f526, %f4, %f522;
	sub.f32 	%f527, %f525, %f526;
	ld.global.f32 	%f528, [%rd217];
	fma.rn.f32 	%f529, %f528, %f9, %f524;
	div.rn.f32 	%f530, %f529, %f10;
	st.global.f32 	[%rd217], %f530;
	ld.global.f32 	%f531, [%rd217+4];
	fma.rn.f32 	%f532, %f531, %f9, %f527;
	div.rn.f32 	%f533, %f532, %f10;
	st.global.f32 	[%rd217+4], %f533;
	add.s64 	%rd217, %rd217, %rd6;
$L__BB0_96:
	add.s32 	%r294, %r1, 13;
	setp.gt.s32 	%p147, %r294, %r291;
	@%p147 bra 	$L__BB0_98;
	mov.b32 	%f534, %r87;
	mov.b32 	%f535, %r88;
	mul.f32 	%f536, %f4, %f535;
	fma.rn.f32 	%f537, %f3, %f534, %f536;
	mul.f32 	%f538, %f3, %f535;
	mul.f32 	%f539, %f4, %f534;
	sub.f32 	%f540, %f538, %f539;
	ld.global.f32 	%f541, [%rd217];
	fma.rn.f32 	%f542, %f541, %f9, %f537;
	div.rn.f32 	%f543, %f542, %f10;
	st.global.f32 	[%rd217], %f543;
	ld.global.f32 	%f544, [%rd217+4];
	fma.rn.f32 	%f545, %f544, %f9, %f540;
	div.rn.f32 	%f546, %f545, %f10;
	st.global.f32 	[%rd217+4], %f546;
	add.s64 	%rd217, %rd217, %rd6;
$L__BB0_98:
	add.s32 	%r296, %r1, 14;
	setp.gt.s32 	%p148, %r296, %r291;
	@%p148 bra 	$L__BB0_100;
	mov.b32 	%f547, %r89;
	mov.b32 	%f548, %r90;
	mul.f32 	%f549, %f4, %f548;
	fma.rn.f32 	%f550, %f3, %f547, %f549;
	mul.f32 	%f551, %f3, %f548;
	mul.f32 	%f552, %f4, %f547;
	sub.f32 	%f553, %f551, %f552;
	ld.global.f32 	%f554, [%rd217];
	fma.rn.f32 	%f555, %f554, %f9, %f550;
	div.rn.f32 	%f556, %f555, %f10;
	st.global.f32 	[%rd217], %f556;
	ld.global.f32 	%f557, [%rd217+4];
	fma.rn.f32 	%f558, %f557, %f9, %f553;
	div.rn.f32 	%f559, %f558, %f10;
	st.global.f32 	[%rd217+4], %f559;
	add.s64 	%rd217, %rd217, %rd6;
$L__BB0_100:
	add.s32 	%r298, %r1, 15;
	setp.gt.s32 	%p149, %r298, %r291;
	@%p149 bra 	$L__BB0_102;
	mov.b32 	%f560, %r91;
	mov.b32 	%f561, %r92;
	mul.f32 	%f562, %f4, %f561;
	fma.rn.f32 	%f563, %f3, %f560, %f562;
	mul.f32 	%f564, %f3, %f561;
	mul.f32 	%f565, %f4, %f560;
	sub.f32 	%f566, %f564, %f565;
	ld.global.f32 	%f567, [%rd217];
	fma.rn.f32 	%f568, %f567, %f9, %f563;
	div.rn.f32 	%f569, %f568, %f10;
	st.global.f32 	[%rd217], %f569;
	ld.global.f32 	%f570, [%rd217+4];
	fma.rn.f32 	%f571, %f570, %f9, %f566;
	div.rn.f32 	%f572, %f571, %f10;
	st.global.f32 	[%rd217+4], %f572;
	add.s64 	%rd217, %rd217, %rd6;
$L__BB0_102:
	cvt.u32.u64 	%r299, %rd3;
	shfl.sync.idx.b32	%r93|%p150, %r3, 16, 31, -1;
	shfl.sync.idx.b32	%r94|%p151, %r4, 16, 31, -1;
	shfl.sync.idx.b32	%r95|%p152, %r3, 17, 31, -1;
	shfl.sync.idx.b32	%r96|%p153, %r4, 17, 31, -1;
	shfl.sync.idx.b32	%r97|%p154, %r3, 18, 31, -1;
	shfl.sync.idx.b32	%r98|%p155, %r4, 18, 31, -1;
	shfl.sync.idx.b32	%r99|%p156, %r3, 19, 31, -1;
	shfl.sync.idx.b32	%r100|%p157, %r4, 19, 31, -1;
	add.s32 	%r300, %r1, 16;
	setp.gt.s32 	%p158, %r300, %r299;
	@%p158 bra 	$L__BB0_104;
	mov.b32 	%f573, %r94;
	mov.b32 	%f574, %r93;
	mul.f32 	%f575, %f4, %f573;
	fma.rn.f32 	%f576, %f3, %f574, %f575;
	mul.f32 	%f577, %f3, %f573;
	mul.f32 	%f578, %f4, %f574;
	sub.f32 	%f579, %f577, %f578;
	ld.global.f32 	%f580, [%rd217];
	fma.rn.f32 	%f581, %f580, %f9, %f576;
	div.rn.f32 	%f582, %f581, %f10;
	st.global.f32 	[%rd217], %f582;
	ld.global.f32 	%f583, [%rd217+4];
	fma.rn.f32 	%f584, %f583, %f9, %f579;
	div.rn.f32 	%f585, %f584, %f10;
	st.global.f32 	[%rd217+4], %f585;
	add.s64 	%rd217, %rd217, %rd6;
$L__BB0_104:
	add.s32 	%r302, %r1, 17;
	setp.gt.s32 	%p159, %r302, %r299;
	@%p159 bra 	$L__BB0_106;
	mov.b32 	%f586, %r95;
	mov.b32 	%f587, %r96;
	mul.f32 	%f588, %f4, %f587;
	fma.rn.f32 	%f589, %f3, %f586, %f588;
	mul.f32 	%f590, %f3, %f587;
	mul.f32 	%f591, %f4, %f586;
	sub.f32 	%f592, %f590, %f591;
	ld.global.f32 	%f593, [%rd217];
	fma.rn.f32 	%f594, %f593, %f9, %f589;
	div.rn.f32 	%f595, %f594, %f10;
	st.global.f32 	[%rd217], %f595;
	ld.global.f32 	%f596, [%rd217+4];
	fma.rn.f32 	%f597, %f596, %f9, %f592;
	div.rn.f32 	%f598, %f597, %f10;
	st.global.f32 	[%rd217+4], %f598;
	add.s64 	%rd217, %rd217, %rd6;
$L__BB0_106:
	add.s32 	%r304, %r1, 18;
	setp.gt.s32 	%p160, %r304, %r299;
	@%p160 bra 	$L__BB0_108;
	mov.b32 	%f599, %r97;
	mov.b32 	%f600, %r98;
	mul.f32 	%f601, %f4, %f600;
	fma.rn.f32 	%f602, %f3, %f599, %f601;
	mul.f32 	%f603, %f3, %f600;
	mul.f32 	%f604, %f4, %f599;
	sub.f32 	%f605, %f603, %f604;
	ld.global.f32 	%f606, [%rd217];
	fma.rn.f32 	%f607, %f606, %f9, %f602;
	div.rn.f32 	%f608, %f607, %f10;
	st.global.f32 	[%rd217], %f608;
	ld.global.f32 	%f609, [%rd217+4];
	fma.rn.f32 	%f610, %f609, %f9, %f605;
	div.rn.f32 	%f611, %f610, %f10;
	st.global.f32 	[%rd217+4], %f611;
	add.s64 	%rd217, %rd217, %rd6;
$L__BB0_108:
	add.s32 	%r306, %r1, 19;
	setp.gt.s32 	%p161, %r306, %r299;
	@%p161 bra 	$L__BB0_110;
	mov.b32 	%f612, %r99;
	mov.b32 	%f613, %r100;
	mul.f32 	%f614, %f4, %f613;
	fma.rn.f32 	%f615, %f3, %f612, %f614;
	mul.f32 	%f616, %f3, %f613;
	mul.f32 	%f617, %f4, %f612;
	sub.f32 	%f618, %f616, %f617;
	ld.global.f32 	%f619, [%rd217];
	fma.rn.f32 	%f620, %f619, %f9, %f615;
	div.rn.f32 	%f621, %f620, %f10;
	st.global.f32 	[%rd217], %f621;
	ld.global.f32 	%f622, [%rd217+4];
	fma.rn.f32 	%f623, %f622, %f9, %f618;
	div.rn.f32 	%f624, %f623, %f10;
	st.global.f32 	[%rd217+4], %f624;
	add.s64 	%rd217, %rd217, %rd6;
$L__BB0_110:
	cvt.u32.u64 	%r307, %rd3;
	shfl.sync.idx.b32	%r101|%p162, %r3, 20, 31, -1;
	shfl.sync.idx.b32	%r102|%p163, %r4, 20, 31, -1;
	shfl.sync.idx.b32	%r103|%p164, %r3, 21, 31, -1;
	shfl.sync.idx.b32	%r104|%p165, %r4, 21, 31, -1;
	shfl.sync.idx.b32	%r105|%p166, %r3, 22, 31, -1;
	shfl.sync.idx.b32	%r106|%p167, %r4, 22, 31, -1;
	shfl.sync.idx.b32	%r107|%p168, %r3, 23, 31, -1;
	shfl.sync.idx.b32	%r108|%p169, %r4, 23, 31, -1;
	add.s32 	%r308, %r1, 20;
	setp.gt.s32 	%p170, %r308, %r307;
	@%p170 bra 	$L__BB0_112;
	mov.b32 	%f625, %r102;
	mov.b32 	%f626, %r101;
	mul.f32 	%f627, %f4, %f625;
	fma.rn.f32 	%f628, %f3, %f626, %f627;
	mul.f32 	%f629, %f3, %f625;
	mul.f32 	%f630, %f4, %f626;
	sub.f32 	%f631, %f629, %f630;
	ld.global.f32 	%f632, [%rd217];
	fma.rn.f32 	%f633, %f632, %f9, %f628;
	div.rn.f32 	%f634, %f633, %f10;
	st.global.f32 	[%rd217], %f634;
	ld.global.f32 	%f635, [%rd217+4];
	fma.rn.f32 	%f636, %f635, %f9, %f631;
	div.rn.f32 	%f637, %f636, %f10;
	st.global.f32 	[%rd217+4], %f637;
	add.s64 	%rd217, %rd217, %rd6;
$L__BB0_112:
	add.s32 	%r310, %r1, 21;
	setp.gt.s32 	%p171, %r310, %r307;
	@%p171 bra 	$L__BB0_114;
	mov.b32 	%f638, %r103;
	mov.b32 	%f639, %r104;
	mul.f32 	%f640, %f4, %f639;
	fma.rn.f32 	%f641, %f3, %f638, %f640;
	mul.f32 	%f642, %f3, %f639;
	mul.f32 	%f643, %f4, %f638;
	sub.f32 	%f644, %f642, %f643;
	ld.global.f32 	%f645, [%rd217];
	fma.rn.f32 	%f646, %f645, %f9, %f641;
	div.rn.f32 	%f647, %f646, %f10;
	st.global.f32 	[%rd217], %f647;
	ld.global.f32 	%f648, [%rd217+4];
	fma.rn.f32 	%f649, %f648, %f9, %f644;
	div.rn.f32 	%f650, %f649, %f10;
	st.global.f32 	[%rd217+4], %f650;
	add.s64 	%rd217, %rd217, %rd6;
$L__BB0_114:
	add.s32 	%r312, %r1, 22;
	setp.gt.s32 	%p172, %r312, %r307;
	@%p172 bra 	$L__BB0_116;
	mov.b32 	%f651, %r105;
	mov.b32 	%f652, %r106;
	mul.f32 	%f653, %f4, %f652;
	fma.rn.f32 	%f654, %f3, %f651, %f653;
	mul.f32 	%f655, %f3, %f652;
	mul.f32 	%f656, %f4, %f651;
	sub.f32 	%f657, %f655, %f656;
	ld.global.f32 	%f658, [%rd217];
	fma.rn.f32 	%f659, %f658, %f9, %f654;
	div.rn.f32 	%f660, %f659, %f10;
	st.global.f32 	[%rd217], %f660;
	ld.global.f32 	%f661, [%rd217+4];
	fma.rn.f32 	%f662, %f661, %f9, %f657;
	div.rn.f32 	%f663, %f662, %f10;
	st.global.f32 	[%rd217+4], %f663;
	add.s64 	%rd217, %rd217, %rd6;
$L__BB0_116:
	add.s32 	%r314, %r1, 23;
	setp.gt.s32 	%p173, %r314, %r307;
	@%p173 bra 	$L__BB0_118;
	mov.b32 	%f664, %r107;
	mov.b32 	%f665, %r108;
	mul.f32 	%f666, %f4, %f665;
	fma.rn.f32 	%f667, %f3, %f664, %f666;
	mul.f32 	%f668, %f3, %f665;
	mul.f32 	%f669, %f4, %f664;
	sub.f32 	%f670, %f668, %f669;
	ld.global.f32 	%f671, [%rd217];
	fma.rn.f32 	%f672, %f671, %f9, %f667;
	div.rn.f32 	%f673, %f672, %f10;
	st.global.f32 	[%rd217], %f673;
	ld.global.f32 	%f674, [%rd217+4];
	fma.rn.f32 	%f675, %f674, %f9, %f670;
	div.rn.f32 	%f676, %f675, %f10;
	st.global.f32 	[%rd217+4], %f676;
	add.s64 	%rd217, %rd217, %rd6;
$L__BB0_118:
	cvt.u32.u64 	%r315, %rd3;
	shfl.sync.idx.b32	%r109|%p174, %r3, 24, 31, -1;
	shfl.sync.idx.b32	%r110|%p175, %r4, 24, 31, -1;
	shfl.sync.idx.b32	%r111|%p176, %r3, 25, 31, -1;
	shfl.sync.idx.b32	%r112|%p177, %r4, 25, 31, -1;
	shfl.sync.idx.b32	%r113|%p178, %r3, 26, 31, -1;
	shfl.sync.idx.b32	%r114|%p179, %r4, 26, 31, -1;
	shfl.sync.idx.b32	%r115|%p180, %r3, 27, 31, -1;
	shfl.sync.idx.b32	%r116|%p181, %r4, 27, 31, -1;
	add.s32 	%r316, %r1, 24;
	setp.gt.s32 	%p182, %r316, %r315;
	@%p182 bra 	$L__BB0_120;
	mov.b32 	%f677, %r110;
	mov.b32 	%f678, %r109;
	mul.f32 	%f679, %f4, %f677;
	fma.rn.f32 	%f680, %f3, %f678, %f679;
	mul.f32 	%f681, %f3, %f677;
	mul.f32 	%f682, %f4, %f678;
	sub.f32 	%f683, %f681, %f682;
	ld.global.f32 	%f684, [%rd217];
	fma.rn.f32 	%f685, %f684, %f9, %f680;
	div.rn.f32 	%f686, %f685, %f10;
	st.global.f32 	[%rd217], %f686;
	ld.global.f32 	%f687, [%rd217+4];
	fma.rn.f32 	%f688, %f687, %f9, %f683;
	div.rn.f32 	%f689, %f688, %f10;
	st.global.f32 	[%rd217+4], %f689;
	add.s64 	%rd217, %rd217, %rd6;
$L__BB0_120:
	add.s32 	%r318, %r1, 25;
	setp.gt.s32 	%p183, %r318, %r315;
	@%p183 bra 	$L__BB0_122;
	mov.b32 	%f690, %r111;
	mov.b32 	%f691, %r112;
	mul.f32 	%f692, %f4, %f691;
	fma.rn.f32 	%f693, %f3, %f690, %f692;
	mul.f32 	%f694, %f3, %f691;
	mul.f32 	%f695, %f4, %f690;
	sub.f32 	%f696, %f694, %f695;
	ld.global.f32 	%f697, [%rd217];
	fma.rn.f32 	%f698, %f697, %f9, %f693;
	div.rn.f32 	%f699, %f698, %f10;
	st.global.f32 	[%rd217], %f699;
	ld.global.f32 	%f700, [%rd217+4];
	fma.rn.f32 	%f701, %f700, %f9, %f696;
	div.rn.f32 	%f702, %f701, %f10;
	st.global.f32 	[%rd217+4], %f702;
	add.s64 	%rd217, %rd217, %rd6;
$L__BB0_122:
	add.s32 	%r320, %r1, 26;
	setp.gt.s32 	%p184, %r320, %r315;
	@%p184 bra 	$L__BB0_124;
	mov.b32 	%f703, %r113;
	mov.b32 	%f704, %r114;
	mul.f32 	%f705, %f4, %f704;
	fma.rn.f32 	%f706, %f3, %f703, %f705;
	mul.f32 	%f707, %f3, %f704;
	mul.f32 	%f708, %f4, %f703;
	sub.f32 	%f709, %f707, %f708;
	ld.global.f32 	%f710, [%rd217];
	fma.rn.f32 	%f711, %f710, %f9, %f706;
	div.rn.f32 	%f712, %f711, %f10;
	st.global.f32 	[%rd217], %f712;
	ld.global.f32 	%f713, [%rd217+4];
	fma.rn.f32 	%f714, %f713, %f9, %f709;
	div.rn.f32 	%f715, %f714, %f10;
	st.global.f32 	[%rd217+4], %f715;
	add.s64 	%rd217, %rd217, %rd6;
$L__BB0_124:
	add.s32 	%r322, %r1, 27;
	setp.gt.s32 	%p185, %r322, %r315;
	@%p185 bra 	$L__BB0_126;
	mov.b32 	%f716, %r115;
	mov.b32 	%f717, %r116;
	mul.f32 	%f718, %f4, %f717;
	fma.rn.f32 	%f719, %f3, %f716, %f718;
	mul.f32 	%f720, %f3, %f717;
	mul.f32 	%f721, %f4, %f716;
	sub.f32 	%f722, %f720, %f721;
	ld.global.f32 	%f723, [%rd217];
	fma.rn.f32 	%f724, %f723, %f9, %f719;
	div.rn.f32 	%f725, %f724, %f10;
	st.global.f32 	[%rd217], %f725;
	ld.global.f32 	%f726, [%rd217+4];
	fma.rn.f32 	%f727, %f726, %f9, %f722;
	div.rn.f32 	%f728, %f727, %f10;
	st.global.f32 	[%rd217+4], %f728;
	add.s64 	%rd217, %rd217, %rd6;
$L__BB0_126:
	cvt.u32.u64 	%r323, %rd3;
	shfl.sync.idx.b32	%r117|%p186, %r3, 28, 31, -1;
	shfl.sync.idx.b32	%r118|%p187, %r4, 28, 31, -1;
	shfl.sync.idx.b32	%r119|%p188, %r3, 29, 31, -1;
	shfl.sync.idx.b32	%r120|%p189, %r4, 29, 31, -1;
	shfl.sync.idx.b32	%r121|%p190, %r3, 30, 31, -1;
	shfl.sync.idx.b32	%r122|%p191, %r4, 30, 31, -1;
	shfl.sync.idx.b32	%r123|%p192, %r3, 31, 31, -1;
	shfl.sync.idx.b32	%r124|%p193, %r4, 31, 31, -1;
	add.s32 	%r324, %r1, 28;
	setp.gt.s32 	%p194, %r324, %r323;
	@%p194 bra 	$L__BB0_128;
	mov.b32 	%f729, %r118;
	mov.b32 	%f730, %r117;
	mul.f32 	%f731, %f4, %f729;
	fma.rn.f32 	%f732, %f3, %f730, %f731;
	mul.f32 	%f733, %f3, %f729;
	mul.f32 	%f734, %f4, %f730;
	sub.f32 	%f735, %f733, %f734;
	ld.global.f32 	%f736, [%rd217];
	fma.rn.f32 	%f737, %f736, %f9, %f732;
	div.rn.f32 	%f738, %f737, %f10;
	st.global.f32 	[%rd217], %f738;
	ld.global.f32 	%f739, [%rd217+4];
	fma.rn.f32 	%f740, %f739, %f9, %f735;
	div.rn.f32 	%f741, %f740, %f10;
	st.global.f32 	[%rd217+4], %f741;
	add.s64 	%rd217, %rd217, %rd6;
$L__BB0_128:
	add.s32 	%r326, %r1, 29;
	setp.gt.s32 	%p195, %r326, %r323;
	@%p195 bra 	$L__BB0_130;
	mov.b32 	%f742, %r119;
	mov.b32 	%f743, %r120;
	mul.f32 	%f744, %f4, %f743;
	fma.rn.f32 	%f745, %f3, %f742, %f744;
	mul.f32 	%f746, %f3, %f743;
	mul.f32 	%f747, %f4, %f742;
	sub.f32 	%f748, %f746, %f747;
	ld.global.f32 	%f749, [%rd217];
	fma.rn.f32 	%f750, %f749, %f9, %f745;
	div.rn.f32 	%f751, %f750, %f10;
	st.global.f32 	[%rd217], %f751;
	ld.global.f32 	%f752, [%rd217+4];
	fma.rn.f32 	%f753, %f752, %f9, %f748;
	div.rn.f32 	%f754, %f753, %f10;
	st.global.f32 	[%rd217+4], %f754;
	add.s64 	%rd217, %rd217, %rd6;
$L__BB0_130:
	add.s32 	%r328, %r1, 30;
	setp.gt.s32 	%p196, %r328, %r323;
	@%p196 bra 	$L__BB0_132;
	mov.b32 	%f755, %r121;
	mov.b32 	%f756, %r122;
	mul.f32 	%f757, %f4, %f756;
	fma.rn.f32 	%f758, %f3, %f755, %f757;
	mul.f32 	%f759, %f3, %f756;
	mul.f32 	%f760, %f4, %f755;
	sub.f32 	%f761, %f759, %f760;
	ld.global.f32 	%f762, [%rd217];
	fma.rn.f32 	%f763, %f762, %f9, %f758;
	div.rn.f32 	%f764, %f763, %f10;
	st.global.f32 	[%rd217], %f764;
	ld.global.f32 	%f765, [%rd217+4];
	fma.rn.f32 	%f766, %f765, %f9, %f761;
	div.rn.f32 	%f767, %f766, %f10;
	st.global.f32 	[%rd217+4], %f767;
	add.s64 	%rd217, %rd217, %rd6;
$L__BB0_132:
	add.s32 	%r330, %r1, 31;
	setp.gt.s32 	%p197, %r330, %r323;
	@%p197 bra 	$L__BB0_199;
	mov.b32 	%f768, %r123;
	mov.b32 	%f769, %r124;
	mul.f32 	%f770, %f4, %f769;
	fma.rn.f32 	%f771, %f3, %f768, %f770;
	mul.f32 	%f772, %f3, %f769;
	mul.f32 	%f773, %f4, %f768;
	sub.f32 	%f774, %f772, %f773;
	ld.global.f32 	%f775, [%rd217];
	fma.rn.f32 	%f776, %f775, %f9, %f771;
	div.rn.f32 	%f777, %f776, %f10;
	st.global.f32 	[%rd217], %f777;
	ld.global.f32 	%f778, [%rd217+4];
	fma.rn.f32 	%f779, %f778, %f9, %f774;
	div.rn.f32 	%f780, %f779, %f10;
	st.global.f32 	[%rd217+4], %f780;
	bra.uni 	$L__BB0_199;
$L__BB0_134:
	setp.gt.s64 	%p5, %rd196, 0;
	@%p5 bra 	$L__BB0_70;
	cvt.u32.u64 	%r207, %rd3;
	shfl.sync.idx.b32	%r133|%p6, %r3, 0, 31, -1;
	shfl.sync.idx.b32	%r134|%p7, %r4, 0, 31, -1;
	shfl.sync.idx.b32	%r135|%p8, %r3, 1, 31, -1;
	shfl.sync.idx.b32	%r136|%p9, %r4, 1, 31, -1;
	shfl.sync.idx.b32	%r137|%p10, %r3, 2, 31, -1;
	shfl.sync.idx.b32	%r138|%p11, %r4, 2, 31, -1;
	shfl.sync.idx.b32	%r139|%p12, %r3, 3, 31, -1;
	shfl.sync.idx.b32	%r140|%p13, %r4, 3, 31, -1;
	setp.gt.s32 	%p14, %r1, %r207;
	@%p14 bra 	$L__BB0_137;
	mov.b32 	%f13, %r134;
	mov.b32 	%f14, %r133;
	mul.f32 	%f15, %f4, %f13;
	fma.rn.f32 	%f16, %f3, %f14, %f15;
	mul.f32 	%f17, %f3, %f13;
	mul.f32 	%f18, %f4, %f14;
	sub.f32 	%f19, %f17, %f18;
	ld.global.f32 	%f20, [%rd217];
	add.f32 	%f21, %f16, %f20;
	st.global.f32 	[%rd217], %f21;
	ld.global.f32 	%f22, [%rd217+4];
	add.f32 	%f23, %f19, %f22;
	st.global.f32 	[%rd217+4], %f23;
	add.s64 	%rd217, %rd217, %rd6;
$L__BB0_137:
	setp.ge.s32 	%p15, %r1, %r207;
	@%p15 bra 	$L__BB0_139;
	mov.b32 	%f24, %r135;
	mov.b32 	%f25, %r136;
	mul.f32 	%f26, %f4, %f25;
	fma.rn.f32 	%f27, %f3, %f24, %f26;
	mul.f32 	%f28, %f3, %f25;
	mul.f32 	%f29, %f4, %f24;
	sub.f32 	%f30, %f28, %f29;
	ld.global.f32 	%f31, [%rd217];
	add.f32 	%f32, %f27, %f31;
	st.global.f32 	[%rd217], %f32;
	ld.global.f32 	%f33, [%rd217+4];
	add.f32 	%f34, %f30, %f33;
	st.global.f32 	[%rd217+4], %f34;
	add.s64 	%rd217, %rd217, %rd6;
$L__BB0_139:
	add.s32 	%r210, %r1, 2;
	setp.gt.s32 	%p16, %r210, %r207;
	@%p16 bra 	$L__BB0_141;
	mov.b32 	%f35, %r137;
	mov.b32 	%f36, %r138;
	mul.f32 	%f37, %f4, %f36;
	fma.rn.f32 	%f38, %f3, %f35, %f37;
	mul.f32 	%f39, %f3, %f36;
	mul.f32 	%f40, %f4, %f35;
	sub.f32 	%f41, %f39, %f40;
	ld.global.f32 	%f42, [%rd217];
	add.f32 	%f43, %f38, %f42;
	st.global.f32 	[%rd217], %f43;
	ld.global.f32 	%f44, [%rd217+4];
	add.f32 	%f45, %f41, %f44;
	st.global.f32 	[%rd217+4], %f45;
	add.s64 	%rd217, %rd217, %rd6;
$L__BB0_141:
	add.s32 	%r212, %r1, 3;
	setp.gt.s32 	%p17, %r212, %r207;
	@%p17 bra 	$L__BB0_143;
	mov.b32 	%f46, %r139;
	mov.b32 	%f47, %r140;
	mul.f32 	%f48, %f4, %f47;
	fma.rn.f32 	%f49, %f3, %f46, %f48;
	mul.f32 	%f50, %f3, %f47;
	mul.f32 	%f51, %f4, %f46;
	sub.f32 	%f52, %f50, %f51;
	ld.global.f32 	%f53, [%rd217];
	add.f32 	%f54, %f49, %f53;
	st.global.f32 	[%rd217], %f54;
	ld.global.f32 	%f55, [%rd217+4];
	add.f32 	%f56, %f52, %f55;
	st.global.f32 	[%rd217+4], %f56;
	add.s64 	%rd217, %rd217, %rd6;
$L__BB0_143:
	cvt.u32.u64 	%r213, %rd3;
	shfl.sync.idx.b32	%r141|%p18, %r3, 4, 31, -1;
	shfl.sync.idx.b32	%r142|%p19, %r4, 4, 31, -1;
	shfl.sync.idx.b32	%r143|%p20, %r3, 5, 31, -1;
	shfl.sync.idx.b32	%r144|%p21, %r4, 5, 31, -1;
	shfl.sync.idx.b32	%r145|%p22, %r3, 6, 31, -1;
	shfl.sync.idx.b32	%r146|%p23, %r4, 6, 31, -1;
	shfl.sync.idx.b32	%r147|%p24, %r3, 7, 31, -1;
	shfl.sync.idx.b32	%r148|%p25, %r4, 7, 31, -1;
	add.s32 	%r214, %r1, 4;
	setp.gt.s32 	%p26, %r214, %r213;
	@%p26 bra 	$L__BB0_145;
	mov.b32 	%f57, %r142;
	mov.b32 	%f58, %r141;
	mul.f32 	%f59, %f4, %f57;
	fma.rn.f32 	%f60, %f3, %f58, %f59;
	mul.f32 	%f61, %f3, %f57;
	mul.f32 	%f62, %f4, %f58;
	sub.f32 	%f63, %f61, %f62;
	ld.global.f32 	%f64, [%rd217];
	add.f32 	%f65, %f60, %f64;
	st.global.f32 	[%rd217], %f65;
	ld.global.f32 	%f66, [%rd217+4];
	add.f32 	%f67, %f63, %f66;
	st.global.f32 	[%rd217+4], %f67;
	add.s64 	%rd217, %rd217, %rd6;
$L__BB0_145:
	add.s32 	%r216, %r1, 5;
	setp.gt.s32 	%p27, %r216, %r213;
	@%p27 bra 	$L__BB0_147;
	mov.b32 	%f68, %r143;
	mov.b32 	%f69, %r144;
	mul.f32 	%f70, %f4, %f69;
	fma.rn.f32 	%f71, %f3, %f68, %f70;
	mul.f32 	%f72, %f3, %f69;
	mul.f32 	%f73, %f4, %f68;
	sub.f32 	%f74, %f72, %f73;
	ld.global.f32 	%f75, [%rd217];
	add.f32 	%f76, %f71, %f75;
	st.global.f32 	[%rd217], %f76;
	ld.global.f32 	%f77, [%rd217+4];
	add.f32 	%f78, %f74, %f77;
	st.global.f32 	[%rd217+4], %f78;
	add.s64 	%rd217, %rd217, %rd6;
$L__BB0_147:
	add.s32 	%r218, %r1, 6;
	setp.gt.s32 	%p28, %r218, %r213;
	@%p28 bra 	$L__BB0_149;
	mov.b32 	%f79, %r145;
	mov.b32 	%f80, %r146;
	mul.f32 	%f81, %f4, %f80;
	fma.rn.f32 	%f82, %f3, %f79, %f81;
	mul.f32 	%f83, %f3, %f80;
	mul.f32 	%f84, %f4, %f79;
	sub.f32 	%f85, %f83, %f84;
	ld.global.f32 	%f86, [%rd217];
	add.f32 	%f87, %f82, %f86;
	st.global.f32 	[%rd217], %f87;
	ld.global.f32 	%f88, [%rd217+4];
	add.f32 	%f89, %f85, %f88;
	st.global.f32 	[%rd217+4], %f89;
	add.s64 	%rd217, %rd217, %rd6;
$L__BB0_149:
	add.s32 	%r220, %r1, 7;
	setp.gt.s32 	%p29, %r220, %r213;
	@%p29 bra 	$L__BB0_151;
	mov.b32 	%f90, %r147;
	mov.b32 	%f91, %r148;
	mul.f32 	%f92, %f4, %f91;
	fma.rn.f32 	%f93, %f3, %f90, %f92;
	mul.f32 	%f94, %f3, %f91;
	mul.f32 	%f95, %f4, %f90;
	sub.f32 	%f96, %f94, %f95;
	ld.global.f32 	%f97, [%rd217];
	add.f32 	%f98, %f93, %f97;
	st.global.f32 	[%rd217], %f98;
	ld.global.f32 	%f99, [%rd217+4];
	add.f32 	%f100, %f96, %f99;
	st.global.f32 	[%rd217+4], %f100;
	add.s64 	%rd217, %rd217, %rd6;
$L__BB0_151:
	cvt.u32.u64 	%r221, %rd3;
	shfl.sync.idx.b32	%r149|%p30, %r3, 8, 31, -1;
	shfl.sync.idx.b32	%r150|%p31, %r4, 8, 31, -1;
	shfl.sync.idx.b32	%r151|%p32, %r3, 9, 31, -1;
	shfl.sync.idx.b32	%r152|%p33, %r4, 9, 31, -1;
	shfl.sync.idx.b32	%r153|%p34, %r3, 10, 31, -1;
	shfl.sync.idx.b32	%r154|%p35, %r4, 10, 31, -1;
	shfl.sync.idx.b32	%r155|%p36, %r3, 11, 31, -1;
	shfl.sync.idx.b32	%r156|%p37, %r4, 11, 31, -1;
	add.s32 	%r222, %r1, 8;
	setp.gt.s32 	%p38, %r222, %r221;
	@%p38 bra 	$L__BB0_153;
	mov.b32 	%f101, %r150;
	mov.b32 	%f102, %r149;
	mul.f32 	%f103, %f4, %f101;
	fma.rn.f32 	%f104, %f3, %f102, %f103;
	mul.f32 	%f105, %f3, %f101;
	mul.f32 	%f106, %f4, %f102;
	sub.f32 	%f107, %f105, %f106;
	ld.global.f32 	%f108, [%rd217];
	add.f32 	%f109, %f104, %f108;
	st.global.f32 	[%rd217], %f109;
	ld.global.f32 	%f110, [%rd217+4];
	add.f32 	%f111, %f107, %f110;
	st.global.f32 	[%rd217+4], %f111;
	add.s64 	%rd217, %rd217, %rd6;
$L__BB0_153:
	add.s32 	%r224, %r1, 9;
	setp.gt.s32 	%p39, %r224, %r221;
	@%p39 bra 	$L__BB0_155;
	mov.b32 	%f112, %r151;
	mov.b32 	%f113, %r152;
	mul.f32 	%f114, %f4, %f113;
	fma.rn.f32 	%f115, %f3, %f112, %f114;
	mul.f32 	%f116, %f3, %f113;
	mul.f32 	%f117, %f4, %f112;
	sub.f32 	%f118, %f116, %f117;
	ld.global.f32 	%f119, [%rd217];
	add.f32 	%f120, %f115, %f119;
	st.global.f32 	[%rd217], %f120;
	ld.global.f32 	%f121, [%rd217+4];
	add.f32 	%f122, %f118, %f121;
	st.global.f32 	[%rd217+4], %f122;
	add.s64 	%rd217, %rd217, %rd6;
$L__BB0_155:
	add.s32 	%r226, %r1, 10;
	setp.gt.s32 	%p40, %r226, %r221;
	@%p40 bra 	$L__BB0_157;
	mov.b32 	%f123, %r153;
	mov.b32 	%f124, %r154;
	mul.f32 	%f125, %f4, %f124;
	fma.rn.f32 	%f126, %f3, %f123, %f125;
	mul.f32 	%f127, %f3, %f124;
	mul.f32 	%f128, %f4, %f123;
	sub.f32 	%f129, %f127, %f128;
	ld.global.f32 	%f130, [%rd217];
	add.f32 	%f131, %f126, %f130;
	st.global.f32 	[%rd217], %f131;
	ld.global.f32 	%f132, [%rd217+4];
	add.f32 	%f133, %f129, %f132;
	st.global.f32 	[%rd217+4], %f133;
	add.s64 	%rd217, %rd217, %rd6;
$L__BB0_157:
	add.s32 	%r228, %r1, 11;
	setp.gt.s32 	%p41, %r228, %r221;
	@%p41 bra 	$L__BB0_159;
	mov.b32 	%f134, %r155;
	mov.b32 	%f135, %r156;
	mul.f32 	%f136, %f4, %f135;
	fma.rn.f32 	%f137, %f3, %f134, %f136;
	mul.f32 	%f138, %f3, %f135;
	mul.f32 	%f139, %f4, %f134;
	sub.f32 	%f140, %f138, %f139;
	ld.global.f32 	%f141, [%rd217];
	add.f32 	%f142, %f137, %f141;
	st.global.f32 	[%rd217], %f142;
	ld.global.f32 	%f143, [%rd217+4];
	add.f32 	%f144, %f140, %f143;
	st.global.f32 	[%rd217+4], %f144;
	add.s64 	%rd217, %rd217, %rd6;
$L__BB0_159:
	cvt.u32.u64 	%r229, %rd3;
	shfl.sync.idx.b32	%r157|%p42, %r3, 12, 31, -1;
	shfl.sync.idx.b32	%r158|%p43, %r4, 12, 31, -1;
	shfl.sync.idx.b32	%r159|%p44, %r3, 13, 31, -1;
	shfl.sync.idx.b32	%r160|%p45, %r4, 13, 31, -1;
	shfl.sync.idx.b32	%r161|%p46, %r3, 14, 31, -1;
	shfl.sync.idx.b32	%r162|%p47, %r4, 14, 31, -1;
	shfl.sync.idx.b32	%r163|%p48, %r3, 15, 31, -1;
	shfl.sync.idx.b32	%r164|%p49, %r4, 15, 31, -1;
	add.s32 	%r230, %r1, 12;
	setp.gt.s32 	%p50, %r230, %r229;
	@%p50 bra 	$L__BB0_161;
	mov.b32 	%f145, %r158;
	mov.b32 	%f146, %r157;
	mul.f32 	%f147, %f4, %f145;
	fma.rn.f32 	%f148, %f3, %f146, %f147;
	mul.f32 	%f149, %f3, %f145;
	mul.f32 	%f150, %f4, %f146;
	sub.f32 	%f151, %f149, %f150;
	ld.global.f32 	%f152, [%rd217];
	add.f32 	%f153, %f148, %f152;
	st.global.f32 	[%rd217], %f153;
	ld.global.f32 	%f154, [%rd217+4];
	add.f32 	%f155, %f151, %f154;
	st.global.f32 	[%rd217+4], %f155;
	add.s64 	%rd217, %rd217, %rd6;
$L__BB0_161:
	add.s32 	%r232, %r1, 13;
	setp.gt.s32 	%p51, %r232, %r229;
	@%p51 bra 	$L__BB0_163;
	mov.b32 	%f156, %r159;
	mov.b32 	%f157, %r160;
	mul.f32 	%f158, %f4, %f157;
	fma.rn.f32 	%f159, %f3, %f156, %f158;
	mul.f32 	%f160, %f3, %f157;
	mul.f32 	%f161, %f4, %f156;
	sub.f32 	%f162, %f160, %f161;
	ld.global.f32 	%f163, [%rd217];
	add.f32 	%f164, %f159, %f163;
	st.global.f32 	[%rd217], %f164;
	ld.global.f32 	%f165, [%rd217+4];
	add.f32 	%f166, %f162, %f165;
	st.global.f32 	[%rd217+4], %f166;
	add.s64 	%rd217, %rd217, %rd6;
$L__BB0_163:
	add.s32 	%r234, %r1, 14;
	setp.gt.s32 	%p52, %r234, %r229;
	@%p52 bra 	$L__BB0_165;
	mov.b32 	%f167, %r161;
	mov.b32 	%f168, %r162;
	mul.f32 	%f169, %f4, %f168;
	fma.rn.f32 	%f170, %f3, %f167, %f169;
	mul.f32 	%f171, %f3, %f168;
	mul.f32 	%f172, %f4, %f167;
	sub.f32 	%f173, %f171, %f172;
	ld.global.f32 	%f174, [%rd217];
	add.f32 	%f175, %f170, %f174;
	st.global.f32 	[%rd217], %f175;
	ld.global.f32 	%f176, [%rd217+4];
	add.f32 	%f177, %f173, %f176;
	st.global.f32 	[%rd217+4], %f177;
	add.s64 	%rd217, %rd217, %rd6;
$L__BB0_165:
	add.s32 	%r236, %r1, 15;
	setp.gt.s32 	%p53, %r236, %r229;
	@%p53 bra 	$L__BB0_167;
	mov.b32 	%f178, %r163;
	mov.b32 	%f179, %r164;
	mul.f32 	%f180, %f4, %f179;
	fma.rn.f32 	%f181, %f3, %f178, %f180;
	mul.f32 	%f182, %f3, %f179;
	mul.f32 	%f183, %f4, %f178;
	sub.f32 	%f184, %f182, %f183;
	ld.global.f32 	%f185, [%rd217];
	add.f32 	%f186, %f181, %f185;
	st.global.f32 	[%rd217], %f186;
	ld.global.f32 	%f187, [%rd217+4];
	add.f32 	%f188, %f184, %f187;
	st.global.f32 	[%rd217+4], %f188;
	add.s64 	%rd217, %rd217, %rd6;
$L__BB0_167:
	cvt.u32.u64 	%r237, %rd3;
	shfl.sync.idx.b32	%r165|%p54, %r3, 16, 31, -1;
	shfl.sync.idx.b32	%r166|%p55, %r4, 16, 31, -1;
	shfl.sync.idx.b32	%r167|%p56, %r3, 17, 31, -1;
	shfl.sync.idx.b32	%r168|%p57, %r4, 17, 31, -1;
	shfl.sync.idx.b32	%r169|%p58, %r3, 18, 31, -1;
	shfl.sync.idx.b32	%r170|%p59, %r4, 18, 31, -1;
	shfl.sync.idx.b32	%r171|%p60, %r3, 19, 31, -1;
	shfl.sync.idx.b32	%r172|%p61, %r4, 19, 31, -1;
	add.s32 	%r238, %r1, 16;
	setp.gt.s32 	%p62, %r238, %r237;
	@%p62 bra 	$L__BB0_169;
	mov.b32 	%f189, %r166;
	mov.b32 	%f190, %r165;
	mul.f32 	%f191, %f4, %f189;
	fma.rn.f32 	%f192, %f3, %f190, %f191;
	mul.f32 	%f193, %f3, %f189;
	mul.f32 	%f194, %f4, %f190;
	sub.f32 	%f195, %f193, %f194;
	ld.global.f32 	%f196, [%rd217];
	add.f32 	%f197, %f192, %f196;
	st.global.f32 	[%rd217], %f197;
	ld.global.f32 	%f198, [%rd217+4];
	add.f32 	%f199, %f195, %f198;
	st.global.f32 	[%rd217+4], %f199;
	add.s64 	%rd217, %rd217, %rd6;
$L__BB0_169:
	add.s32 	%r240, %r1, 17;
	setp.gt.s32 	%p63, %r240, %r237;
	@%p63 bra 	$L__BB0_171;
	mov.b32 	%f200, %r167;
	mov.b32 	%f201, %r168;
	mul.f32 	%f202, %f4, %f201;
	fma.rn.f32 	%f203, %f3, %f200, %f202;
	mul.f32 	%f204, %f3, %f201;
	mul.f32 	%f205, %f4, %f200;
	sub.f32 	%f206, %f204, %f205;
	ld.global.f32 	%f207, [%rd217];
	add.f32 	%f208, %f203, %f207;
	st.global.f32 	[%rd217], %f208;
	ld.global.f32 	%f209, [%rd217+4];
	add.f32 	%f210, %f206, %f209;
	st.global.f32 	[%rd217+4], %f210;
	add.s64 	%rd217, %rd217, %rd6;
$L__BB0_171:
	add.s32 	%r242, %r1, 18;
	setp.gt.s32 	%p64, %r242, %r237;
	@%p64 bra 	$L__BB0_173;
	mov.b32 	%f211, %r169;
	mov.b32 	%f212, %r170;
	mul.f32 	%f213, %f4, %f212;
	fma.rn.f32 	%f214, %f3, %f211, %f213;
	mul.f32 	%f215, %f3, %f212;
	mul.f32 	%f216, %f4, %f211;
	sub.f32 	%f217, %f215, %f216;
	ld.global.f32 	%f218, [%rd217];
	add.f32 	%f219, %f214, %f218;
	st.global.f32 	[%rd217], %f219;
	ld.global.f32 	%f220, [%rd217+4];
	add.f32 	%f221, %f217, %f220;
	st.global.f32 	[%rd217+4], %f221;
	add.s64 	%rd217, %rd217, %rd6;
$L__BB0_173:
	add.s32 	%r244, %r1, 19;
	setp.gt.s32 	%p65, %r244, %r237;
	@%p65 bra 	$L__BB0_175;
	mov.b32 	%f222, %r171;
	mov.b32 	%f223, %r172;
	mul.f32 	%f224, %f4, %f223;
	fma.rn.f32 	%f225, %f3, %f222, %f224;
	mul.f32 	%f226, %f3, %f223;
	mul.f32 	%f227, %f4, %f222;
	sub.f32 	%f228, %f226, %f227;
	ld.global.f32 	%f229, [%rd217];
	add.f32 	%f230, %f225, %f229;
	st.global.f32 	[%rd217], %f230;
	ld.global.f32 	%f231, [%rd217+4];
	add.f32 	%f232, %f228, %f231;
	st.global.f32 	[%rd217+4], %f232;
	add.s64 	%rd217, %rd217, %rd6;
$L__BB0_175:
	cvt.u32.u64 	%r245, %rd3;
	shfl.sync.idx.b32	%r173|%p66, %r3, 20, 31, -1;
	shfl.sync.idx.b32	%r174|%p67, %r4, 20, 31, -1;
	shfl.sync.idx.b32	%r175|%p68, %r3, 21, 31, -1;
	shfl.sync.idx.b32	%r176|%p69, %r4, 21, 31, -1;
	shfl.sync.idx.b32	%r177|%p70, %r3, 22, 31, -1;
	shfl.sync.idx.b32	%r178|%p71, %r4, 22, 31, -1;
	shfl.sync.idx.b32	%r179|%p72, %r3, 23, 31, -1;
	shfl.sync.idx.b32	%r180|%p73, %r4, 23, 31, -1;
	add.s32 	%r246, %r1, 20;
	setp.gt.s32 	%p74, %r246, %r245;
	@%p74 bra 	$L__BB0_177;
	mov.b32 	%f233, %r174;
	mov.b32 	%f234, %r173;
	mul.f32 	%f235, %f4, %f233;
	fma.rn.f32 	%f236, %f3, %f234, %f235;
	mul.f32 	%f237, %f3, %f233;
	mul.f32 	%f238, %f4, %f234;
	sub.f32 	%f239, %f237, %f238;
	ld.global.f32 	%f240, [%rd217];
	add.f32 	%f241, %f236, %f240;
	st.global.f32 	[%rd217], %f241;
	ld.global.f32 	%f242, [%rd217+4];
	add.f32 	%f243, %f239, %f242;
	st.global.f32 	[%rd217+4], %f243;
	add.s64 	%rd217, %rd217, %rd6;
$L__BB0_177:
	add.s32 	%r248, %r1, 21;
	setp.gt.s32 	%p75, %r248, %r245;
	@%p75 bra 	$L__BB0_179;
	mov.b32 	%f244, %r175;
	mov.b32 	%f245, %r176;
	mul.f32 	%f246, %f4, %f245;
	fma.rn.f32 	%f247, %f3, %f244, %f246;
	mul.f32 	%f248, %f3, %f245;
	mul.f32 	%f249, %f4, %f244;
	sub.f32 	%f250, %f248, %f249;
	ld.global.f32 	%f251, [%rd217];
	add.f32 	%f252, %f247, %f251;
	st.global.f32 	[%rd217], %f252;
	ld.global.f32 	%f253, [%rd217+4];
	add.f32 	%f254, %f250, %f253;
	st.global.f32 	[%rd217+4], %f254;
	add.s64 	%rd217, %rd217, %rd6;
$L__BB0_179:
	add.s32 	%r250, %r1, 22;
	setp.gt.s32 	%p76, %r250, %r245;
	@%p76 bra 	$L__BB0_181;
	mov.b32 	%f255, %r177;
	mov.b32 	%f256, %r178;
	mul.f32 	%f257, %f4, %f256;
	fma.rn.f32 	%f258, %f3, %f255, %f257;
	mul.f32 	%f259, %f3, %f256;
	mul.f32 	%f260, %f4, %f255;
	sub.f32 	%f261, %f259, %f260;
	ld.global.f32 	%f262, [%rd217];
	add.f32 	%f263, %f258, %f262;
	st.global.f32 	[%rd217], %f263;
	ld.global.f32 	%f264, [%rd217+4];
	add.f32 	%f265, %f261, %f264;
	st.global.f32 	[%rd217+4], %f265;
	add.s64 	%rd217, %rd217, %rd6;
$L__BB0_181:
	add.s32 	%r252, %r1, 23;
	setp.gt.s32 	%p77, %r252, %r245;
	@%p77 bra 	$L__BB0_183;
	mov.b32 	%f266, %r179;
	mov.b32 	%f267, %r180;
	mul.f32 	%f268, %f4, %f267;
	fma.rn.f32 	%f269, %f3, %f266, %f268;
	mul.f32 	%f270, %f3, %f267;
	mul.f32 	%f271, %f4, %f266;
	sub.f32 	%f272, %f270, %f271;
	ld.global.f32 	%f273, [%rd217];
	add.f32 	%f274, %f269, %f273;
	st.global.f32 	[%rd217], %f274;
	ld.global.f32 	%f275, [%rd217+4];
	add.f32 	%f276, %f272, %f275;
	st.global.f32 	[%rd217+4], %f276;
	add.s64 	%rd217, %rd217, %rd6;
$L__BB0_183:
	cvt.u32.u64 	%r253, %rd3;
	shfl.sync.idx.b32	%r181|%p78, %r3, 24, 31, -1;
	shfl.sync.idx.b32	%r182|%p79, %r4, 24, 31, -1;
	shfl.sync.idx.b32	%r183|%p80, %r3, 25, 31, -1;
	shfl.sync.idx.b32	%r184|%p81, %r4, 25, 31, -1;
	shfl.sync.idx.b32	%r185|%p82, %r3, 26, 31, -1;
	shfl.sync.idx.b32	%r186|%p83, %r4, 26, 31, -1;
	shfl.sync.idx.b32	%r187|%p84, %r3, 27, 31, -1;
	shfl.sync.idx.b32	%r188|%p85, %r4, 27, 31, -1;
	add.s32 	%r254, %r1, 24;
	setp.gt.s32 	%p86, %r254, %r253;
	@%p86 bra 	$L__BB0_185;
	mov.b32 	%f277, %r182;
	mov.b32 	%f278, %r181;
	mul.f32 	%f279, %f4, %f277;
	fma.rn.f32 	%f280, %f3, %f278, %f279;
	mul.f32 	%f281, %f3, %f277;
	mul.f32 	%f282, %f4, %f278;
	sub.f32 	%f283, %f281, %f282;
	ld.global.f32 	%f284, [%rd217];
	add.f32 	%f285, %f280, %f284;
	st.global.f32 	[%rd217], %f285;
	ld.global.f32 	%f286, [%rd217+4];
	add.f32 	%f287, %f283, %f286;
	st.global.f32 	[%rd217+4], %f287;
	add.s64 	%rd217, %rd217, %rd6;
$L__BB0_185:
	add.s32 	%r256, %r1, 25;
	setp.gt.s32 	%p87, %r256, %r253;
	@%p87 bra 	$L__BB0_187;
	mov.b32 	%f288, %r183;
	mov.b32 	%f289, %r184;
	mul.f32 	%f290, %f4, %f289;
	fma.rn.f32 	%f291, %f3, %f288, %f290;
	mul.f32 	%f292, %f3, %f289;
	mul.f32 	%f293, %f4, %f288;
	sub.f32 	%f294, %f292, %f293;
	ld.global.f32 	%f295, [%rd217];
	add.f32 	%f296, %f291, %f295;
	st.global.f32 	[%rd217], %f296;
	ld.global.f32 	%f297, [%rd217+4];
	add.f32 	%f298, %f294, %f297;
	st.global.f32 	[%rd217+4], %f298;
	add.s64 	%rd217, %rd217, %rd6;
$L__BB0_187:
	add.s32 	%r258, %r1, 26;
	setp.gt.s32 	%p88, %r258, %r253;
	@%p88 bra 	$L__BB0_189;
	mov.b32 	%f299, %r185;
	mov.b32 	%f300, %r186;
	mul.f32 	%f301, %f4, %f300;
	fma.rn.f32 	%f302, %f3, %f299, %f301;
	mul.f32 	%f303, %f3, %f300;
	mul.f32 	%f304, %f4, %f299;
	sub.f32 	%f305, %f303, %f304;
	ld.global.f32 	%f306, [%rd217];
	add.f32 	%f307, %f302, %f306;
	st.global.f32 	[%rd217], %f307;
	ld.global.f32 	%f308, [%rd217+4];
	add.f32 	%f309, %f305, %f308;
	st.global.f32 	[%rd217+4], %f309;
	add.s64 	%rd217, %rd217, %rd6;
$L__BB0_189:
	add.s32 	%r260, %r1, 27;
	setp.gt.s32 	%p89, %r260, %r253;
	@%p89 bra 	$L__BB0_191;
	mov.b32 	%f310, %r187;
	mov.b32 	%f311, %r188;
	mul.f32 	%f312, %f4, %f311;
	fma.rn.f32 	%f313, %f3, %f310, %f312;
	mul.f32 	%f314, %f3, %f311;
	mul.f32 	%f315, %f4, %f310;
	sub.f32 	%f316, %f314, %f315;
	ld.global.f32 	%f317, [%rd217];
	add.f32 	%f318, %f313, %f317;
	st.global.f32 	[%rd217], %f318;
	ld.global.f32 	%f319, [%rd217+4];
	add.f32 	%f320, %f316, %f319;
	st.global.f32 	[%rd217+4], %f320;
	add.s64 	%rd217, %rd217, %rd6;
$L__BB0_191:
	cvt.u32.u64 	%r261, %rd3;
	shfl.sync.idx.b32	%r189|%p90, %r3, 28, 31, -1;
	shfl.sync.idx.b32	%r190|%p91, %r4, 28, 31, -1;
	shfl.sync.idx.b32	%r191|%p92, %r3, 29, 31, -1;
	shfl.sync.idx.b32	%r192|%p93, %r4, 29, 31, -1;
	shfl.sync.idx.b32	%r193|%p94, %r3, 30, 31, -1;
	shfl.sync.idx.b32	%r194|%p95, %r4, 30, 31, -1;
	shfl.sync.idx.b32	%r195|%p96, %r3, 31, 31, -1;
	shfl.sync.idx.b32	%r196|%p97, %r4, 31, 31, -1;
	add.s32 	%r262, %r1, 28;
	setp.gt.s32 	%p98, %r262, %r261;
	@%p98 bra 	$L__BB0_193;
	mov.b32 	%f321, %r190;
	mov.b32 	%f322, %r189;
	mul.f32 	%f323, %f4, %f321;
	fma.rn.f32 	%f324, %f3, %f322, %f323;
	mul.f32 	%f325, %f3, %f321;
	mul.f32 	%f326, %f4, %f322;
	sub.f32 	%f327, %f325, %f326;
	ld.global.f32 	%f328, [%rd217];
	add.f32 	%f329, %f324, %f328;
	st.global.f32 	[%rd217], %f329;
	ld.global.f32 	%f330, [%rd217+4];
	add.f32 	%f331, %f327, %f330;
	st.global.f32 	[%rd217+4], %f331;
	add.s64 	%rd217, %rd217, %rd6;
$L__BB0_193:
	add.s32 	%r264, %r1, 29;
	setp.gt.s32 	%p99, %r264, %r261;
	@%p99 bra 	$L__BB0_195;
	mov.b32 	%f332, %r191;
	mov.b32 	%f333, %r192;
	mul.f32 	%f334, %f4, %f333;
	fma.rn.f32 	%f335, %f3, %f332, %f334;
	mul.f32 	%f336, %f3, %f333;
	mul.f32 	%f337, %f4, %f332;
	sub.f32 	%f338, %f336, %f337;
	ld.global.f32 	%f339, [%rd217];
	add.f32 	%f340, %f335, %f339;
	st.global.f32 	[%rd217], %f340;
	ld.global.f32 	%f341, [%rd217+4];
	add.f32 	%f342, %f338, %f341;
	st.global.f32 	[%rd217+4], %f342;
	add.s64 	%rd217, %rd217, %rd6;
$L__BB0_195:
	add.s32 	%r266, %r1, 30;
	setp.gt.s32 	%p100, %r266, %r261;
	@%p100 bra 	$L__BB0_197;
	mov.b32 	%f343, %r193;
	mov.b32 	%f344, %r194;
	mul.f32 	%f345, %f4, %f344;
	fma.rn.f32 	%f346, %f3, %f343, %f345;
	mul.f32 	%f347, %f3, %f344;
	mul.f32 	%f348, %f4, %f343;
	sub.f32 	%f349, %f347, %f348;
	ld.global.f32 	%f350, [%rd217];
	add.f32 	%f351, %f346, %f350;
	st.global.f32 	[%rd217], %f351;
	ld.global.f32 	%f352, [%rd217+4];
	add.f32 	%f353, %f349, %f352;
	st.global.f32 	[%rd217+4], %f353;
	add.s64 	%rd217, %rd217, %rd6;
$L__BB0_197:
	add.s32 	%r268, %r1, 31;
	setp.gt.s32 	%p101, %r268, %r261;
	@%p101 bra 	$L__BB0_199;
	mov.b32 	%f354, %r195;
	mov.b32 	%f355, %r196;
	mul.f32 	%f356, %f4, %f355;
	fma.rn.f32 	%f357, %f3, %f354, %f356;
	mul.f32 	%f358, %f3, %f355;
	mul.f32 	%f359, %f4, %f354;
	sub.f32 	%f360, %f358, %f359;
	ld.global.f32 	%f361, [%rd217];
	add.f32 	%f362, %f357, %f361;
	st.global.f32 	[%rd217], %f362;
	ld.global.f32 	%f363, [%rd217+4];
	add.f32 	%f364, %f360, %f363;
	st.global.f32 	[%rd217+4], %f364;
$L__BB0_199:
	ret;

}
	// .globl	_Z26MutualIntensExtract_KernelILi0ELb1ELb1ELi1ELi1EEvPKfS1_Pfllllll
.visible .entry _Z26MutualIntensExtract_KernelILi0ELb1ELb1ELi1ELi1EEvPKfS1_Pfllllll(
	.param .u64 .ptr .align 1 _Z26MutualIntensExtract_KernelILi0ELb1ELb1ELi1ELi1EEvPKfS1_Pfllllll_param_0,
	.param .u64 .ptr .align 1 _Z26MutualIntensExtract_KernelILi0ELb1ELb1ELi1ELi1EEvPKfS1_Pfllllll_param_1,
	.param .u64 .ptr .align 1 _Z26MutualIntensExtract_KernelILi0ELb1ELb1ELi1ELi1EEvPKfS1_Pfllllll_param_2,
	.param .u64 _Z26MutualIntensExtract_KernelILi0ELb1ELb1ELi1ELi1EEvPKfS1_Pfllllll_param_3,
	.param .u64 _Z26MutualIntensExtract_KernelILi0ELb1ELb1ELi1ELi1EEvPKfS1_Pfllllll_param_4,
	.param .u64 _Z26MutualIntensExtract_KernelILi0ELb1ELb1ELi1ELi1EEvPKfS1_Pfllllll_param_5,
	.param .u64 _Z26MutualIntensExtract_KernelILi0ELb1ELb1ELi1ELi1EEvPKfS1_Pfllllll_param_6,
	.param .u64 _Z26MutualIntensExtract_KernelILi0ELb1ELb1ELi1ELi1EEvPKfS1_Pfllllll_param_7,
	.param .u64 _Z26MutualIntensExtract_KernelILi0ELb1ELb1ELi1ELi1EEvPKfS1_Pfllllll_param_8
)
{
	.reg .pred 	%p<6>;
	.reg .b32 	%r<13>;
	.reg .b32 	%f<22>;
	.reg .b64 	%rd<32>;
	.reg .b64 	%fd<3>;

	ld.param.u64 	%rd6, [_Z26MutualIntensExtract_KernelILi0ELb1ELb1ELi1ELi1EEvPKfS1_Pfllllll_param_0];
	ld.param.u64 	%rd7, [_Z26MutualIntensExtract_KernelILi0ELb1ELb1ELi1ELi1EEvPKfS1_Pfllllll_param_2];
	ld.param.u64 	%rd8, [_Z26MutualIntensExtract_KernelILi0ELb1ELb1ELi1ELi1EEvPKfS1_Pfllllll_param_3];
	ld.param.u64 	%rd9, [_Z26MutualIntensExtract_KernelILi0ELb1ELb1ELi1ELi1EEvPKfS1_Pfllllll_param_4];
	ld.param.u64 	%rd10, [_Z26MutualIntensExtract_KernelILi0ELb1ELb1ELi1ELi1EEvPKfS1_Pfllllll_param_5];
	ld.param.u64 	%rd11, [_Z26MutualIntensExtract_KernelILi0ELb1ELb1ELi1ELi1EEvPKfS1_Pfllllll_param_6];
	ld.param.u64 	%rd12, [_Z26MutualIntensExtract_KernelILi0ELb1ELb1ELi1ELi1EEvPKfS1_Pfllllll_param_7];
	mov.u32 	%r5, %ctaid.x;
	mov.u32 	%r6, %ntid.x;
	mov.u32 	%r7, %tid.x;
	mad.lo.s32 	%r12, %r5, %r6, %r7;
	mov.u32 	%r8, %ctaid.y;
	mov.u32 	%r9, %ntid.y;
	mov.u32 	%r10, %tid.y;
	mad.lo.s32 	%r2, %r8, %r9, %r10;
	cvt.s64.s32 	%rd13, %r12;
	setp.lt.s64 	%p1, %rd8, %rd13;
	@%p1 bra 	$L__BB1_8;
	cvt.u64.u32 	%rd31, %r2;
	shr.u64 	%rd14, %rd8, 63;
	add.s64 	%rd15, %rd8, %rd14;
	shr.s64 	%rd16, %rd15, 1;
	setp.lt.s64 	%p2, %rd16, %rd31;
	@%p2 bra 	$L__BB1_8;
	cvt.rn.f32.s64 	%f1, %rd12;
	cvt.rn.f64.s64 	%fd1, %rd12;
	add.f64 	%fd2, %fd1, 0d3FF0000000000000;
	cvt.rn.f32.f64 	%f2, %fd2;
	setp.ge.s32 	%p3, %r2, %r12;
	@%p3 bra 	$L__BB1_4;
	not.b32 	%r11, %r2;
	cvt.s64.s32 	%rd17, %r11;
	add.s64 	%rd31, %rd8, %rd17;
	add.s32 	%r12, %r12, %r11;
$L__BB1_4:
	setp.ge.s64 	%p4, %rd31, %rd10;
	@%p4 bra 	$L__BB1_8;
	cvta.to.global.u64 	%rd18, %rd6;
	cvt.s64.s32 	%rd19, %r12;
	sub.s64 	%rd20, %rd31, %rd9;
	mul.lo.s64 	%rd21, %rd8, %rd20;
	cvta.to.global.u64 	%rd22, %rd7;
	shl.b64 	%rd23, %rd21, 3;
	add.s64 	%rd24, %rd22, %rd23;
	mul.wide.s32 	%rd25, %r12, 8;
	add.s64 	%rd4, %rd24, %rd25;
	mul.lo.s64 	%rd26, %rd11, %rd19;
	shl.b64 	%rd27, %rd26, 2;
	add.s64 	%rd28, %rd18, %rd27;
	mul.lo.s64 	%rd29, %rd20, %rd11;
	shl.b64 	%rd30, %rd29, 2;
	add.s64 	%rd5, %rd18, %rd30;
	ld.global.nc.f32 	%f3, [%rd28];
	ld.global.nc.f32 	%f4, [%rd28+4];
	setp.eq.s64 	%p5, %rd20, %rd19;
	mov.f32 	%f20, %f3;
	mov.f32 	%f21, %f4;
	@%p5 bra 	$L__BB1_7;
	ld.global.nc.f32 	%f20, [%rd5];
	ld.global.nc.f32 	%f21, [%rd5+4];
$L__BB1_7:
	mul.f32 	%f9, %f4, %f21;
	fma.rn.f32 	%f10, %f3, %f20, %f9;
	mul.f32 	%f11, %f4, %f20;
	mul.f32 	%f12, %f3, %f21;
	sub.f32 	%f13, %f11, %f12;
	ld.global.f32 	%f14, [%rd4];
	fma.rn.f32 	%f15, %f14, %f1, %f10;
	div.rn.f32 	%f16, %f15, %f2;
	st.global.f32 	[%rd4], %f16;
	ld.global.f32 	%f17, [%rd4+4];
	fma.rn.f32 	%f18, %f17, %f1, %f13;
	div.rn.f32 	%f19, %f18, %f2;
	st.global.f32 	[%rd4+4], %f19;
$L__BB1_8:
	ret;

}
	// .globl	_Z26MutualIntensExtract_KernelILi0ELb1ELb0ELi1ELi1EEvPKfS1_Pfllllll
.visible .entry _Z26MutualIntensExtract_KernelILi0ELb1ELb0ELi1ELi1EEvPKfS1_Pfllllll(
	.param .u64 .ptr .align 1 _Z26MutualIntensExtract_KernelILi0ELb1ELb0ELi1ELi1EEvPKfS1_Pfllllll_param_0,
	.param .u64 .ptr .align 1 _Z26MutualIntensExtract_KernelILi0ELb1ELb0ELi1ELi1EEvPKfS1_Pfllllll_param_1,
	.param .u64 .ptr .align 1 _Z26MutualIntensExtract_KernelILi0ELb1ELb0ELi1ELi1EEvPKfS1_Pfllllll_param_2,
	.param .u64 _Z26MutualIntensExtract_KernelILi0ELb1ELb0ELi1ELi1EEvPKfS1_Pfllllll_param_3,
	.param .u64 _Z26MutualIntensExtract_KernelILi0ELb1ELb0ELi1ELi1EEvPKfS1_Pfllllll_param_4,
	.param .u64 _Z26MutualIntensExtract_KernelILi0ELb1ELb0ELi1ELi1EEvPKfS1_Pfllllll_param_5,
	.param .u64 _Z26MutualIntensExtract_KernelILi0ELb1ELb0ELi1ELi1EEvPKfS1_Pfllllll_param_6,
	.param .u64 _Z26MutualIntensExtract_KernelILi0ELb1ELb0ELi1ELi1EEvPKfS1_Pfllllll_param_7,
	.param .u64 _Z26MutualIntensExtract_KernelILi0ELb1ELb0ELi1ELi1EEvPKfS1_Pfllllll_param_8
)
{
	.reg .pred 	%p<6>;
	.reg .b32 	%r<13>;
	.reg .b32 	%f<22>;
	.reg .b64 	%rd<32>;
	.reg .b64 	%fd<3>;

	ld.param.u64 	%rd6, [_Z26MutualIntensExtract_KernelILi0ELb1ELb0ELi1ELi1EEvPKfS1_Pfllllll_param_0];
	ld.param.u64 	%rd7, [_Z26MutualIntensExtract_KernelILi0ELb1ELb0ELi1ELi1EEvPKfS1_Pfllllll_param_2];
	ld.param.u64 	%rd8, [_Z26MutualIntensExtract_KernelILi0ELb1ELb0ELi1ELi1EEvPKfS1_Pfllllll_param_3];
	ld.param.u64 	%rd9, [_Z26MutualIntensExtract_KernelILi0ELb1ELb0ELi1ELi1EEvPKfS1_Pfllllll_param_4];
	ld.param.u64 	%rd10, [_Z26MutualIntensExtract_KernelILi0ELb1ELb0ELi1ELi1EEvPKfS1_Pfllllll_param_5];
	ld.param.u64 	%rd11, [_Z26MutualIntensExtract_KernelILi0ELb1ELb0ELi1ELi1EEvPKfS1_Pfllllll_param_6];
	ld.param.u64 	%rd12, [_Z26MutualIntensExtract_KernelILi0ELb1ELb0ELi1ELi1EEvPKfS1_Pfllllll_param_7];
	mov.u32 	%r5, %ctaid.x;
	mov.u32 	%r6, %ntid.x;
	mov.u32 	%r7, %tid.x;
	mad.lo.s32 	%r12, %r5, %r6, %r7;
	mov.u32 	%r8, %ctaid.y;
	mov.u32 	%r9, %ntid.y;
	mov.u32 	%r10, %tid.y;
	mad.lo.s32 	%r2, %r8, %r9, %r10;
	cvt.s64.s32 	%rd13, %r12;
	setp.lt.s64 	%p1, %rd8, %rd13;
	@%p1 bra 	$L__BB2_8;
	cvt.u64.u32 	%rd31, %r2;
	shr.u64 	%rd14, %rd8, 63;
	add.s64 	%rd15, %rd8, %rd14;
	shr.s64 	%rd16, %rd15, 1;
	setp.lt.s64 	%p2, %rd16, %rd31;
	@%p2 bra 	$L__BB2_8;
	cvt.rn.f32.s64 	%f1, %rd12;
	cvt.rn.f64.s64 	%fd1, %rd12;
	add.f64 	%fd2, %fd1, 0d3FF0000000000000;
	cvt.rn.f32.f64 	%f2, %fd2;
	setp.ge.s32 	%p3, %r2, %r12;
	@%p3 bra 	$L__BB2_4;
	not.b32 	%r11, %r2;
	cvt.s64.s32 	%rd17, %r11;
	add.s64 	%rd31, %rd8, %rd17;
	add.s32 	%r12, %r12, %r11;
$L__BB2_4:
	setp.ge.s64 	%p4, %rd31, %rd10;
	@%p4 bra 	$L__BB2_8;
	cvta.to.global.u64 	%rd18, %rd6;
	cvt.s64.s32 	%rd19, %r12;
	sub.s64 	%rd20, %rd31, %rd9;
	mul.lo.s64 	%rd21, %rd8, %rd20;
	cvta.to.global.u64 	%rd22, %rd7;
	shl.b64 	%rd23, %rd21, 3;
	add.s64 	%rd24, %rd22, %rd23;
	mul.wide.s32 	%rd25, %r12, 8;
	add.s64 	%rd4, %rd24, %rd25;
	mul.lo.s64 	%rd26, %rd11, %rd19;
	shl.b64 	%rd27, %rd26, 2;
	add.s64 	%rd28, %rd18, %rd27;
	mul.lo.s64 	%rd29, %rd20, %rd11;
	shl.b64 	%rd30, %rd29, 2;
	add.s64 	%rd5, %rd18, %rd30;
	ld.global.nc.f32 	%f3, [%rd28];
	ld.global.nc.f32 	%f4, [%rd28+4];
	setp.eq.s64 	%p5, %rd20, %rd19;
	mov.f32 	%f20, %f3;
	mov.f32 	%f21, %f4;
	@%p5 bra 	$L__BB2_7;
	ld.global.nc.f32 	%f20, [%rd5];
	ld.global.nc.f32 	%f21, [%rd5+4];
$L__BB2_7:
	mul.f32 	%f9, %f4, %f21;
	fma.rn.f32 	%f10, %f3, %f20, %f9;
	mul.f32 	%f11, %f4, %f20;
	mul.f32 	%f12, %f3, %f21;
	sub.f32 	%f13, %f11, %f12;
	ld.global.f32 	%f14, [%rd4];
	fma.rn.f32 	%f15, %f14, %f1, %f10;
	div.rn.f32 	%f16, %f15, %f2;
	st.global.f32 	[%rd4], %f16;
	ld.global.f32 	%f17, [%rd4+4];
	fma.rn.f32 	%f18, %f17, %f1, %f13;
	div.rn.f32 	%f19, %f18, %f2;
	st.global.f32 	[%rd4+4], %f19;
$L__BB2_8:
	ret;

}
	// .globl	_Z26MutualIntensExtract_KernelILi0ELb0ELb1ELi1ELi1EEvPKfS1_Pfllllll
.visible .entry _Z26MutualIntensExtract_KernelILi0ELb0ELb1ELi1ELi1EEvPKfS1_Pfllllll(
	.param .u64 .ptr .align 1 _Z26MutualIntensExtract_KernelILi0ELb0ELb1ELi1ELi1EEvPKfS1_Pfllllll_param_0,
	.param .u64 .ptr .align 1 _Z26MutualIntensExtract_KernelILi0ELb0ELb1ELi1ELi1EEvPKfS1_Pfllllll_param_1,
	.param .u64 .ptr .align 1 _Z26MutualIntensExtract_KernelILi0ELb0ELb1ELi1ELi1EEvPKfS1_Pfllllll_param_2,
	.param .u64 _Z26MutualIntensExtract_KernelILi0ELb0ELb1ELi1ELi1EEvPKfS1_Pfllllll_param_3,
	.param .u64 _Z26MutualIntensExtract_KernelILi0ELb0ELb1ELi1ELi1EEvPKfS1_Pfllllll_param_4,
	.param .u64 _Z26MutualIntensExtract_KernelILi0ELb0ELb1ELi1ELi1EEvPKfS1_Pfllllll_param_5,
	.param .u64 _Z26MutualIntensExtract_KernelILi0ELb0ELb1ELi1ELi1EEvPKfS1_Pfllllll_param_6,
	.param .u64 _Z26MutualIntensExtract_KernelILi0ELb0ELb1ELi1ELi1EEvPKfS1_Pfllllll_param_7,
	.param .u64 _Z26MutualIntensExtract_KernelILi0ELb0ELb1ELi1ELi1EEvPKfS1_Pfllllll_param_8
)
{
	.reg .pred 	%p<5>;
	.reg .b32 	%r<13>;
	.reg .b32 	%f<9>;
	.reg .b64 	%rd<22>;
	.reg .b64 	%fd<3>;

	ld.param.u64 	%rd4, [_Z26MutualIntensExtract_KernelILi0ELb0ELb1ELi1ELi1EEvPKfS1_Pfllllll_param_2];
	ld.param.u64 	%rd5, [_Z26MutualIntensExtract_KernelILi0ELb0ELb1ELi1ELi1EEvPKfS1_Pfllllll_param_3];
	ld.param.u64 	%rd6, [_Z26MutualIntensExtract_KernelILi0ELb0ELb1ELi1ELi1EEvPKfS1_Pfllllll_param_4];
	ld.param.u64 	%rd7, [_Z26MutualIntensExtract_KernelILi0ELb0ELb1ELi1ELi1EEvPKfS1_Pfllllll_param_5];
	ld.param.u64 	%rd8, [_Z26MutualIntensExtract_KernelILi0ELb0ELb1ELi1ELi1EEvPKfS1_Pfllllll_param_7];
	mov.u32 	%r5, %ctaid.x;
	mov.u32 	%r6, %ntid.x;
	mov.u32 	%r7, %tid.x;
	mad.lo.s32 	%r12, %r5, %r6, %r7;
	mov.u32 	%r8, %ctaid.y;
	mov.u32 	%r9, %ntid.y;
	mov.u32 	%r10, %tid.y;
	mad.lo.s32 	%r2, %r8, %r9, %r10;
	cvt.s64.s32 	%rd9, %r12;
	setp.lt.s64 	%p1, %rd5, %rd9;
	@%p1 bra 	$L__BB3_6;
	cvt.u64.u32 	%rd21, %r2;
	shr.u64 	%rd10, %rd5, 63;
	add.s64 	%rd11, %rd5, %rd10;
	shr.s64 	%rd12, %rd11, 1;
	setp.lt.s64 	%p2, %rd12, %rd21;
	@%p2 bra 	$L__BB3_6;
	cvt.rn.f32.s64 	%f1, %rd8;
	cvt.rn.f64.s64 	%fd1, %rd8;
	add.f64 	%fd2, %fd1, 0d3FF0000000000000;
	cvt.rn.f32.f64 	%f2, %fd2;
	setp.ge.s32 	%p3, %r2, %r12;
	@%p3 bra 	$L__BB3_4;
	not.b32 	%r11, %r2;
	cvt.s64.s32 	%rd13, %r11;
	add.s64 	%rd21, %rd5, %rd13;
	add.s32 	%r12, %r12, %r11;
$L__BB3_4:
	setp.ge.s64 	%p4, %rd21, %rd7;
	@%p4 bra 	$L__BB3_6;
	sub.s64 	%rd14, %rd21, %rd6;
	mul.lo.s64 	%rd15, %rd5, %rd14;
	cvta.to.global.u64 	%rd16, %rd4;
	shl.b64 	%rd17, %rd15, 3;
	add.s64 	%rd18, %rd16, %rd17;
	mul.wide.s32 	%rd19, %r12, 8;
	add.s64 	%rd20, %rd18, %rd19;
	ld.global.f32 	%f3, [%rd20];
	fma.rn.f32 	%f4, %f3, %f1, 0f00000000;
	div.rn.f32 	%f5, %f4, %f2;
	st.global.f32 	[%rd20], %f5;
	ld.global.f32 	%f6, [%rd20+4];
	fma.rn.f32 	%f7, %f6, %f1, 0f00000000;
	div.rn.f32 	%f8, %f7, %f2;
	st.global.f32 	[%rd20+4], %f8;
$L__BB3_6:
	ret;

}
	// .globl	_Z26MutualIntensExtract_KernelILi0ELb0ELb0ELi1ELi1EEvPKfS1_Pfllllll
.visible .entry _Z26MutualIntensExtract_KernelILi0ELb0ELb0ELi1ELi1EEvPKfS1_Pfllllll(
	.param .u64 .ptr .align 1 _Z26MutualIntensExtract_KernelILi0ELb0ELb0ELi1ELi1EEvPKfS1_Pfllllll_param_0,
	.param .u64 .ptr .align 1 _Z26MutualIntensExtract_KernelILi0ELb0ELb0ELi1ELi1EEvPKfS1_Pfllllll_param_1,
	.param .u64 .ptr .align 1 _Z26MutualIntensExtract_KernelILi0ELb0ELb0ELi1ELi1EEvPKfS1_Pfllllll_param_2,
	.param .u64 _Z26MutualIntensExtract_KernelILi0ELb0ELb0ELi1ELi1EEvPKfS1_Pfllllll_param_3,
	.param .u64 _Z26MutualIntensExtract_KernelILi0ELb0ELb0ELi1ELi1EEvPKfS1_Pfllllll_param_4,
	.param .u64 _Z26MutualIntensExtract_KernelILi0ELb0ELb0ELi1ELi1EEvPKfS1_Pfllllll_param_5,
	.param .u64 _Z26MutualIntensExtract_KernelILi0ELb0ELb0ELi1ELi1EEvPKfS1_Pfllllll_param_6,
	.param .u64 _Z26MutualIntensExtract_KernelILi0ELb0ELb0ELi1ELi1EEvPKfS1_Pfllllll_param_7,
	.param .u64 _Z26MutualIntensExtract_KernelILi0ELb0ELb0ELi1ELi1EEvPKfS1_Pfllllll_param_8
)
{
	.reg .pred 	%p<5>;
	.reg .b32 	%r<13>;
	.reg .b32 	%f<9>;
	.reg .b64 	%rd<22>;
	.reg .b64 	%fd<3>;

	ld.param.u64 	%rd4, [_Z26MutualIntensExtract_KernelILi0ELb0ELb0ELi1ELi1EEvPKfS1_Pfllllll_param_2];
	ld.param.u64 	%rd5, [_Z26MutualIntensExtract_KernelILi0ELb0ELb0ELi1ELi1EEvPKfS1_Pfllllll_param_3];
	ld.param.u64 	%rd6, [_Z26MutualIntensExtract_KernelILi0ELb0ELb0ELi1ELi1EEvPKfS1_Pfllllll_param_4];
	ld.param.u64 	%rd7, [_Z26MutualIntensExtract_KernelILi0ELb0ELb0ELi1ELi1EEvPKfS1_Pfllllll_param_5];
	ld.param.u64 	%rd8, [_Z26MutualIntensExtract_KernelILi0ELb0ELb0ELi1ELi1EEvPKfS1_Pfllllll_param_7];
	mov.u32 	%r5, %ctaid.x;
	mov.u32 	%r6, %ntid.x;
	mov.u32 	%r7, %tid.x;
	mad.lo.s32 	%r12, %r5, %r6, %r7;
	mov.u32 	%r8, %ctaid.y;
	mov.u32 	%r9, %ntid.y;
	mov.u32 	%r10, %tid.y;
	mad.lo.s32 	%r2, %r8, %r9, %r10;
	cvt.s64.s32 	%rd9, %r12;
	setp.lt.s64 	%p1, %rd5, %rd9;
	@%p1 bra 	$L__BB4_6;
	cvt.u64.u32 	%rd21, %r2;
	shr.u64 	%rd10, %rd5, 63;
	add.s64 	%rd11, %rd5, %rd10;
	shr.s64 	%rd12, %rd11, 1;
	setp.lt.s64 	%p2, %rd12, %rd21;
	@%p2 bra 	$L__BB4_6;
	cvt.rn.f32.s64 	%f1, %rd8;
	cvt.rn.f64.s64 	%fd1, %rd8;
	add.f64 	%fd2, %fd1, 0d3FF0000000000000;
	cvt.rn.f32.f64 	%f2, %fd2;
	setp.ge.s32 	%p3, %r2, %r12;
	@%p3 bra 	$L__BB4_4;
	not.b32 	%r11, %r2;
	cvt.s64.s32 	%rd13, %r11;
	add.s64 	%rd21, %rd5, %rd13;
	add.s32 	%r12, %r12, %r11;
$L__BB4_4:
	setp.ge.s64 	%p4, %rd21, %rd7;
	@%p4 bra 	$L__BB4_6;
	sub.s64 	%rd14, %rd21, %rd6;
	mul.lo.s64 	%rd15, %rd5, %rd14;
	cvta.to.global.u64 	%rd16, %rd4;
	shl.b64 	%rd17, %rd15, 3;
	add.s64 	%rd18, %rd16, %rd17;
	mul.wide.s32 	%rd19, %r12, 8;
	add.s64 	%rd20, %rd18, %rd19;
	ld.global.f32 	%f3, [%rd20];
	fma.rn.f32 	%f4, %f3, %f1, 0f00000000;
	div.rn.f32 	%f5, %f4, %f2;
	st.global.f32 	[%rd20], %f5;
	ld.global.f32 	%f6, [%rd20+4];
	fma.rn.f32 	%f7, %f6, %f1, 0f00000000;
	div.rn.f32 	%f8, %f7, %f2;
	st.global.f32 	[%rd20+4], %f8;
$L__BB4_6:
	ret;

}
	// .globl	_Z26MutualIntensExtract_KernelILi1ELb1ELb1ELi1ELi1EEvPKfS1_Pfllllll
.visible .entry _Z26MutualIntensExtract_KernelILi1ELb1ELb1ELi1ELi1EEvPKfS1_Pfllllll(
	.param .u64 .ptr .align 1 _Z26MutualIntensExtract_KernelILi1ELb1ELb1ELi1ELi1EEvPKfS1_Pfllllll_param_0,
	.param .u64 .ptr .align 1 _Z26MutualIntensExtract_KernelILi1ELb1ELb1ELi1ELi1EEvPKfS1_Pfllllll_param_1,
	.param .u64 .ptr .align 1 _Z26MutualIntensExtract_KernelILi1ELb1ELb1ELi1ELi1EEvPKfS1_Pfllllll_param_2,
	.param .u64 _Z26MutualIntensExtract_KernelILi1ELb1ELb1ELi1ELi1EEvPKfS1_Pfllllll_param_3,
	.param .u64 _Z26MutualIntensExtract_KernelILi1ELb1ELb1ELi1ELi1EEvPKfS1_Pfllllll_param_4,
	.param .u64 _Z26MutualIntensExtract_KernelILi1ELb1ELb1ELi1ELi1EEvPKfS1_Pfllllll_param_5,
	.param .u64 _Z26MutualIntensExtract_KernelILi1ELb1ELb1ELi1ELi1EEvPKfS1_Pfllllll_param_6,
	.param .u64 _Z26MutualIntensExtract_KernelILi1ELb1ELb1ELi1ELi1EEvPKfS1_Pfllllll_param_7,
	.param .u64 _Z26MutualIntensExtract_KernelILi1ELb1ELb1ELi1ELi1EEvPKfS1_Pfllllll_param_8
)
{
	.reg .pred 	%p<6>;
	.reg .b32 	%r<13>;
	.reg .b32 	%f<22>;
	.reg .b64 	%rd<32>;
	.reg .b64 	%fd<3>;

	ld.param.u64 	%rd6, [_Z26MutualIntensExtract_KernelILi1ELb1ELb1ELi1ELi1EEvPKfS1_Pfllllll_param_1];
	ld.param.u64 	%rd7, [_Z26MutualIntensExtract_KernelILi1ELb1ELb1ELi1ELi1EEvPKfS1_Pfllllll_param_2];
	ld.param.u64 	%rd8, [_Z26MutualIntensExtract_KernelILi1ELb1ELb1ELi1ELi1EEvPKfS1_Pfllllll_param_3];
	ld.param.u64 	%rd9, [_Z26MutualIntensExtract_KernelILi1ELb1ELb1ELi1ELi1EEvPKfS1_Pfllllll_param_4];
	ld.param.u64 	%rd10, [_Z26MutualIntensExtract_KernelILi1ELb1ELb1ELi1ELi1EEvPKfS1_Pfllllll_param_5];
	ld.param.u64 	%rd11, [_Z26MutualIntensExtract_KernelILi1ELb1ELb1ELi1ELi1EEvPKfS1_Pfllllll_param_6];
	ld.param.u64 	%rd12, [_Z26MutualIntensExtract_KernelILi1ELb1ELb1ELi1ELi1EEvPKfS1_Pfllllll_param_7];
	mov.u32 	%r5, %ctaid.x;
	mov.u32 	%r6, %ntid.x;
	mov.u32 	%r7, %tid.x;
	mad.lo.s32 	%r12, %r5, %r6, %r7;
	mov.u32 	%r8, %ctaid.y;
	mov.u32 	%r9, %ntid.y;
	mov.u32 	%r10, %tid.y;
	mad.lo.s32 	%r2, %r8, %r9, %r10;
	cvt.s64.s32 	%rd13, %r12;
	setp.lt.s64 	%p1, %rd8, %rd13;
	@%p1 bra 	$L__BB5_8;
	cvt.u64.u32 	%rd31, %r2;
	shr.u64 	%rd14, %rd8, 63;
	add.s64 	%rd15, %rd8, %rd14;
	shr.s64 	%rd16, %rd15, 1;
	setp.lt.s64 	%p2, %rd16, %rd31;
	@%p2 bra 	$L__BB5_8;
	cvt.rn.f32.s64 	%f1, %rd12;
	cvt.rn.f64.s64 	%fd1, %rd12;
	add.f64 	%fd2, %fd1, 0d3FF0000000000000;
	cvt.rn.f32.f64 	%f2, %fd2;
	setp.ge.s32 	%p3, %r2, %r12;
	@%p3 bra 	$L__BB5_4;
	not.b32 	%r11, %r2;
	cvt.s64.s32 	%rd17, %r11;
	add.s64 	%rd31, %rd8, %rd17;
	add.s32 	%r12, %r12, %r11;
$L__BB5_4:
	setp.ge.s64 	%p4, %rd31, %rd10;
	@%p4 bra 	$L__BB5_8;
	cvta.to.global.u64 	%rd18, %rd6;
	cvt.s64.s32 	%rd19, %r12;
	sub.s64 	%rd20, %rd31, %rd9;
	mul.lo.s64 	%rd21, %rd8, %rd20;
	cvta.to.global.u64 	%rd22, %rd7;
	shl.b64 	%rd23, %rd21, 3;
	add.s64 	%rd24, %rd22, %rd23;
	mul.wide.s32 	%rd25, %r12, 8;
	add.s64 	%rd4, %rd24, %rd25;
	mul.lo.s64 	%rd26, %rd11, %rd19;
	shl.b64 	%rd27, %rd26, 2;
	add.s64 	%rd28, %rd18, %rd27;
	mul.lo.s64 	%rd29, %rd20, %rd11;
	shl.b64 	%rd30, %rd29, 2;
	add.s64 	%rd5, %rd18, %rd30;
	ld.global.nc.f32 	%f3, [%rd28];
	ld.global.nc.f32 	%f4, [%rd28+4];
	setp.eq.s64 	%p5, %rd20, %rd19;
	mov.f32 	%f20, %f3;
	mov.f32 	%f21, %f4;
	@%p5 bra 	$L__BB5_7;
	ld.global.nc.f32 	%f20, [%rd5];
	ld.global.nc.f32 	%f21, [%rd5+4];
$L__BB5_7:
	mul.f32 	%f9, %f4, %f21;
	fma.rn.f32 	%f10, %f3, %f20, %f9;
	mul.f32 	%f11, %f4, %f20;
	mul.f32 	%f12, %f3, %f21;
	sub.f32 	%f13, %f11, %f12;
	ld.global.f32 	%f14, [%rd4];
	fma.rn.f32 	%f15, %f14, %f1, %f10;
	div.rn.f32 	%f16, %f15, %f2;
	st.global.f32 	[%rd4], %f16;
	ld.global.f32 	%f17, [%rd4+4];
	fma.rn.f32 	%f18, %f17, %f1, %f13;
	div.rn.f32 	%f19, %f18, %f2;
	st.global.f32 	[%rd4+4], %f19;
$L__BB5_8:
	ret;

}
	// .globl	_Z26MutualIntensExtract_KernelILi1ELb1ELb0ELi1ELi1EEvPKfS1_Pfllllll
.visible .entry _Z26MutualIntensExtract_KernelILi1ELb1ELb0ELi1ELi1EEvPKfS1_Pfllllll(
	.param .u64 .ptr .align 1 _Z26MutualIntensExtract_KernelILi1ELb1ELb0ELi1ELi1EEvPKfS1_Pfllllll_param_0,
	.param .u64 .ptr .align 1 _Z26MutualIntensExtract_KernelILi1ELb1ELb0ELi1ELi1EEvPKfS1_Pfllllll_param_1,
	.param .u64 .ptr .align 1 _Z26MutualIntensExtract_KernelILi1ELb1ELb0ELi1ELi1EEvPKfS1_Pfllllll_param_2,
	.param .u64 _Z26MutualIntensExtract_KernelILi1ELb1ELb0ELi1ELi1EEvPKfS1_Pfllllll_param_3,
	.param .u64 _Z26MutualIntensExtract_KernelILi1ELb1ELb0ELi1ELi1EEvPKfS1_Pfllllll_param_4,
	.param .u64 _Z26MutualIntensExtract_KernelILi1ELb1ELb0ELi1ELi1EEvPKfS1_Pfllllll_param_5,
	.param .u64 _Z26MutualIntensExtract_KernelILi1ELb1ELb0ELi1ELi1EEvPKfS1_Pfllllll_param_6,
	.param .u64 _Z26MutualIntensExtract_KernelILi1ELb1ELb0ELi1ELi1EEvPKfS1_Pfllllll_param_7,
	.param .u64 _Z26MutualIntensExtract_KernelILi1ELb1ELb0ELi1ELi1EEvPKfS1_Pfllllll_param_8
)
{
	.reg .pred 	%p<5>;
	.reg .b32 	%r<13>;
	.reg .b32 	%f<9>;
	.reg .b64 	%rd<22>;
	.reg .b64 	%fd<3>;

	ld.param.u64 	%rd4, [_Z26MutualIntensExtract_KernelILi1ELb1ELb0ELi1ELi1EEvPKfS1_Pfllllll_param_2];
	ld.param.u64 	%rd5, [_Z26MutualIntensExtract_KernelILi1ELb1ELb0ELi1ELi1EEvPKfS1_Pfllllll_param_3];
	ld.param.u64 	%rd6, [_Z26MutualIntensExtract_KernelILi1ELb1ELb0ELi1ELi1EEvPKfS1_Pfllllll_param_4];
	ld.param.u64 	%rd7, [_Z26MutualIntensExtract_KernelILi1ELb1ELb0ELi1ELi1EEvPKfS1_Pfllllll_param_5];
	ld.param.u64 	%rd8, [_Z26MutualIntensExtract_KernelILi1ELb1ELb0ELi1ELi1EEvPKfS1_Pfllllll_param_7];
	mov.u32 	%r5, %ctaid.x;
	mov.u32 	%r6, %ntid.x;
	mov.u32 	%r7, %tid.x;
	mad.lo.s32 	%r12, %r5, %r6, %r7;
	mov.u32 	%r8, %ctaid.y;
	mov.u32 	%r9, %ntid.y;
	mov.u32 	%r10, %tid.y;
	mad.lo.s32 	%r2, %r8, %r9, %r10;
	cvt.s64.s32 	%rd9, %r12;
	setp.lt.s64 	%p1, %rd5, %rd9;
	@%p1 bra 	$L__BB6_6;
	cvt.u64.u32 	%rd21, %r2;
	shr.u64 	%rd10, %rd5, 63;
	add.s64 	%rd11, %rd5, %rd10;
	shr.s64 	%rd12, %rd11, 1;
	setp.lt.s64 	%p2, %rd12, %rd21;
	@%p2 bra 	$L__BB6_6;
	cvt.rn.f32.s64 	%f1, %rd8;
	cvt.rn.f64.s64 	%fd1, %rd8;
	add.f64 	%fd2, %fd1, 0d3FF0000000000000;
	cvt.rn.f32.f64 	%f2, %fd2;
	setp.ge.s32 	%p3, %r2, %r12;
	@%p3 bra 	$L__BB6_4;
	not.b32 	%r11, %r2;
	cvt.s64.s32 	%rd13, %r11;
	add.s64 	%rd21, %rd5, %rd13;
	add.s32 	%r12, %r12, %r11;
$L__BB6_4:
	setp.ge.s64 	%p4, %rd21, %rd7;
	@%p4 bra 	$L__BB6_6;
	sub.s64 	%rd14, %rd21, %rd6;
	mul.lo.s64 	%rd15, %rd5, %rd14;
	cvta.to.global.u64 	%rd16, %rd4;
	shl.b64 	%rd17, %rd15, 3;
	add.s64 	%rd18, %rd16, %rd17;
	mul.wide.s32 	%rd19, %r12, 8;
	add.s64 	%rd20, %rd18, %rd19;
	ld.global.f32 	%f3, [%rd20];
	fma.rn.f32 	%f4, %f3, %f1, 0f00000000;
	div.rn.f32 	%f5, %f4, %f2;
	st.global.f32 	[%rd20], %f5;
	ld.global.f32 	%f6, [%rd20+4];
	fma.rn.f32 	%f7, %f6, %f1, 0f00000000;
	div.rn.f32 	%f8, %f7, %f2;
	st.global.f32 	[%rd20+4], %f8;
$L__BB6_6:
	ret;

}
	// .globl	_Z26MutualIntensExtract_KernelILi1ELb0ELb1ELi1ELi1EEvPKfS1_Pfllllll
.visible .entry _Z26MutualIntensExtract_KernelILi1ELb0ELb1ELi1ELi1EEvPKfS1_Pfllllll(
	.param .u64 .ptr .align 1 _Z26MutualIntensExtract_KernelILi1ELb0ELb1ELi1ELi1EEvPKfS1_Pfllllll_param_0,
	.param .u64 .ptr .align 1 _Z26MutualIntensExtract_KernelILi1ELb0ELb1ELi1ELi1EEvPKfS1_Pfllllll_param_1,
	.param .u64 .ptr .align 1 _Z26MutualIntensExtract_KernelILi1ELb0ELb1ELi1ELi1EEvPKfS1_Pfllllll_param_2,
	.param .u64 _Z26MutualIntensExtract_KernelILi1ELb0ELb1ELi1ELi1EEvPKfS1_Pfllllll_param_3,
	.param .u64 _Z26MutualIntensExtract_KernelILi1ELb0ELb1ELi1ELi1EEvPKfS1_Pfllllll_param_4,
	.param .u64 _Z26MutualIntensExtract_KernelILi1ELb0ELb1ELi1ELi1EEvPKfS1_Pfllllll_param_5,
	.param .u64 _Z26MutualIntensExtract_KernelILi1ELb0ELb1ELi1ELi1EEvPKfS1_Pfllllll_param_6,
	.param .u64 _Z26MutualIntensExtract_KernelILi1ELb0ELb1ELi1ELi1EEvPKfS1_Pfllllll_param_7,
	.param .u64 _Z26MutualIntensExtract_KernelILi1ELb0ELb1ELi1ELi1EEvPKfS1_Pfllllll_param_8
)
{
	.reg .pred 	%p<6>;
	.reg .b32 	%r<13>;
	.reg .b32 	%f<22>;
	.reg .b64 	%rd<32>;
	.reg .b64 	%fd<3>;

	ld.param.u64 	%rd6, [_Z26MutualIntensExtract_KernelILi1ELb0ELb1ELi1ELi1EEvPKfS1_Pfllllll_param_1];
	ld.param.u64 	%rd7, [_Z26MutualIntensExtract_KernelILi1ELb0ELb1ELi1ELi1EEvPKfS1_Pfllllll_param_2];
	ld.param.u64 	%rd8, [_Z26MutualIntensExtract_KernelILi1ELb0ELb1ELi1ELi1EEvPKfS1_Pfllllll_param_3];
	ld.param.u64 	%rd9, [_Z26MutualIntensExtract_KernelILi1ELb0ELb1ELi1ELi1EEvPKfS1_Pfllllll_param_4];
	ld.param.u64 	%rd10, [_Z26MutualIntensExtract_KernelILi1ELb0ELb1ELi1ELi1EEvPKfS1_Pfllllll_param_5];
	ld.param.u64 	%rd11, [_Z26MutualIntensExtract_KernelILi1ELb0ELb1ELi1ELi1EEvPKfS1_Pfllllll_param_6];
	ld.param.u64 	%rd12, [_Z26MutualIntensExtract_KernelILi1ELb0ELb1ELi1ELi1EEvPKfS1_Pfllllll_param_7];
	mov.u32 	%r5, %ctaid.x;
	mov.u32 	%r6, %ntid.x;
	mov.u32 	%r7, %tid.x;
	mad.lo.s32 	%r12, %r5, %r6, %r7;
	mov.u32 	%r8, %ctaid.y;
	mov.u32 	%r9, %ntid.y;
	mov.u32 	%r10, %tid.y;
	mad.lo.s32 	%r2, %r8, %r9, %r10;
	cvt.s64.s32 	%rd13, %r12;
	setp.lt.s64 	%p1, %rd8, %rd13;
	@%p1 bra 	$L__BB7_8;
	cvt.u64.u32 	%rd31, %r2;
	shr.u64 	%rd14, %rd8, 63;
	add.s64 	%rd15, %rd8, %rd14;
	shr.s64 	%rd16, %rd15, 1;
	setp.lt.s64 	%p2, %rd16, %rd31;
	@%p2 bra 	$L__BB7_8;
	cvt.rn.f32.s64 	%f1, %rd12;
	cvt.rn.f64.s64 	%fd1, %rd12;
	add.f64 	%fd2, %fd1, 0d3FF0000000000000;
	cvt.rn.f32.f64 	%f2, %fd2;
	setp.ge.s32 	%p3, %r2, %r12;
	@%p3 bra 	$L__BB7_4;
	not.b32 	%r11, %r2;
	cvt.s64.s32 	%rd17, %r11;
	add.s64 	%rd31, %rd8, %rd17;
	add.s32 	%r12, %r12, %r11;
$L__BB7_4:
	setp.ge.s64 	%p4, %rd31, %rd10;
	@%p4 bra 	$L__BB7_8;
	cvta.to.global.u64 	%rd18, %rd6;
	cvt.s64.s32 	%rd19, %r12;
	sub.s64 	%rd20, %rd31, %rd9;
	mul.lo.s64 	%rd21, %rd8, %rd20;
	cvta.to.global.u64 	%rd22, %rd7;
	shl.b64 	%rd23, %rd21, 3;
	add.s64 	%rd24, %rd22, %rd23;
	mul.wide.s32 	%rd25, %r12, 8;
	add.s64 	%rd4, %rd24, %rd25;
	mul.lo.s64 	%rd26, %rd11, %rd19;
	shl.b64 	%rd27, %rd26, 2;
	add.s64 	%rd28, %rd18, %rd27;
	mul.lo.s64 	%rd29, %rd20, %rd11;
	shl.b64 	%rd30, %rd29, 2;
	add.s64 	%rd5, %rd18, %rd30;
	ld.global.nc.f32 	%f3, [%rd28];
	ld.global.nc.f32 	%f4, [%rd28+4];
	setp.eq.s64 	%p5, %rd20, %rd19;
	mov.f32 	%f20, %f3;
	mov.f32 	%f21, %f4;
	@%p5 bra 	$L__BB7_7;
	ld.global.nc.f32 	%f20, [%rd5];
	ld.global.nc.f32 	%f21, [%rd5+4];
$L__BB7_7:
	mul.f32 	%f9, %f4, %f21;
	fma.rn.f32 	%f10, %f3, %f20, %f9;
	mul.f32 	%f11, %f4, %f20;
	mul.f32 	%f12, %f3, %f21;
	sub.f32 	%f13, %f11, %f12;
	ld.global.f32 	%f14, [%rd4];
	fma.rn.f32 	%f15, %f14, %f1, %f10;
	div.rn.f32 	%f16, %f15, %f2;
	st.global.f32 	[%rd4], %f16;
	ld.global.f32 	%f17, [%rd4+4];
	fma.rn.f32 	%f18, %f17, %f1, %f13;
	div.rn.f32 	%f19, %f18, %f2;
	st.global.f32 	[%rd4+4], %f19;
$L__BB7_8:
	ret;

}
	// .globl	_Z26MutualIntensExtract_KernelILi1ELb0ELb0ELi1ELi1EEvPKfS1_Pfllllll
.visible .entry _Z26MutualIntensExtract_KernelILi1ELb0ELb0ELi1ELi1EEvPKfS1_Pfllllll(
	.param .u64 .ptr .align 1 _Z26MutualIntensExtract_KernelILi1ELb0ELb0ELi1ELi1EEvPKfS1_Pfllllll_param_0,
	.param .u64 .ptr .align 1 _Z26MutualIntensExtract_KernelILi1ELb0ELb0ELi1ELi1EEvPKfS1_Pfllllll_param_1,
	.param .u64 .ptr .align 1 _Z26MutualIntensExtract_KernelILi1ELb0ELb0ELi1ELi1EEvPKfS1_Pfllllll_param_2,
	.param .u64 _Z26MutualIntensExtract_KernelILi1ELb0ELb0ELi1ELi1EEvPKfS1_Pfllllll_param_3,
	.param .u64 _Z26MutualIntensExtract_KernelILi1ELb0ELb0ELi1ELi1EEvPKfS1_Pfllllll_param_4,
	.param .u64 _Z26MutualIntensExtract_KernelILi1ELb0ELb0ELi1ELi1EEvPKfS1_Pfllllll_param_5,
	.param .u64 _Z26MutualIntensExtract_KernelILi1ELb0ELb0ELi1ELi1EEvPKfS1_Pfllllll_param_6,
	.param .u64 _Z26MutualIntensExtract_KernelILi1ELb0ELb0ELi1ELi1EEvPKfS1_Pfllllll_param_7,
	.param .u64 _Z26MutualIntensExtract_KernelILi1ELb0ELb0ELi1ELi1EEvPKfS1_Pfllllll_param_8
)
{
	.reg .pred 	%p<5>;
	.reg .b32 	%r<13>;
	.reg .b32 	%f<9>;
	.reg .b64 	%rd<22>;
	.reg .b64 	%fd<3>;

	ld.param.u64 	%rd4, [_Z26MutualIntensExtract_KernelILi1ELb0ELb0ELi1ELi1EEvPKfS1_Pfllllll_param_2];
	ld.param.u64 	%rd5, [_Z26MutualIntensExtract_KernelILi1ELb0ELb0ELi1ELi1EEvPKfS1_Pfllllll_param_3];
	ld.param.u64 	%rd6, [_Z26MutualIntensExtract_KernelILi1ELb0ELb0ELi1ELi1EEvPKfS1_Pfllllll_param_4];
	ld.param.u64 	%rd7, [_Z26MutualIntensExtract_KernelILi1ELb0ELb0ELi1ELi1EEvPKfS1_Pfllllll_param_5];
	ld.param.u64 	%rd8, [_Z26MutualIntensExtract_KernelILi1ELb0ELb0ELi1ELi1EEvPKfS1_Pfllllll_param_7];
	mov.u32 	%r5, %ctaid.x;
	mov.u32 	%r6, %ntid.x;
	mov.u32 	%r7, %tid.x;
	mad.lo.s32 	%r12, %r5, %r6, %r7;
	mov.u32 	%r8, %ctaid.y;
	mov.u32 	%r9, %ntid.y;
	mov.u32 	%r10, %tid.y;
	mad.lo.s32 	%r2, %r8, %r9, %r10;
	cvt.s64.s32 	%rd9, %r12;
	setp.lt.s64 	%p1, %rd5, %rd9;
	@%p1 bra 	$L__BB8_6;
	cvt.u64.u32 	%rd21, %r2;
	shr.u64 	%rd10, %rd5, 63;
	add.s64 	%rd11, %rd5, %rd10;
	shr.s64 	%rd12, %rd11, 1;
	setp.lt.s64 	%p2, %rd12, %rd21;
	@%p2 bra 	$L__BB8_6;
	cvt.rn.f32.s64 	%f1, %rd8;
	cvt.rn.f64.s64 	%fd1, %rd8;
	add.f64 	%fd2, %fd1, 0d3FF0000000000000;
	cvt.rn.f32.f64 	%f2, %fd2;
	setp.ge.s32 	%p3, %r2, %r12;
	@%p3 bra 	$L__BB8_4;
	not.b32 	%r11, %r2;
	cvt.s64.s32 	%rd13, %r11;
	add.s64 	%rd21, %rd5, %rd13;
	add.s32 	%r12, %r12, %r11;
$L__BB8_4:
	setp.ge.s64 	%p4, %rd21, %rd7;
	@%p4 bra 	$L__BB8_6;
	sub.s64 	%rd14, %rd21, %rd6;
	mul.lo.s64 	%rd15, %rd5, %rd14;
	cvta.to.global.u64 	%rd16, %rd4;
	shl.b64 	%rd17, %rd15, 3;
	add.s64 	%rd18, %rd16, %rd17;
	mul.wide.s32 	%rd19, %r12, 8;
	add.s64 	%rd20, %rd18, %rd19;
	ld.global.f32 	%f3, [%rd20];
	fma.rn.f32 	%f4, %f3, %f1, 0f00000000;
	div.rn.f32 	%f5, %f4, %f2;
	st.global.f32 	[%rd20], %f5;
	ld.global.f32 	%f6, [%rd20+4];
	fma.rn.f32 	%f7, %f6, %f1, 0f00000000;
	div.rn.f32 	%f8, %f7, %f2;
	st.global.f32 	[%rd20+4], %f8;
$L__BB8_6:
	ret;

}
	// .globl	_Z26MutualIntensExtract_KernelILi2ELb1ELb1ELi1ELi1EEvPKfS1_Pfllllll
.visible .entry _Z26MutualIntensExtract_KernelILi2ELb1ELb1ELi1ELi1EEvPKfS1_Pfllllll(
	.param .u64 .ptr .align 1 _Z26MutualIntensExtract_KernelILi2ELb1ELb1ELi1ELi1EEvPKfS1_Pfllllll_param_0,
	.param .u64 .ptr .align 1 _Z26MutualIntensExtract_KernelILi2ELb1ELb1ELi1ELi1EEvPKfS1_Pfllllll_param_1,
	.param .u64 .ptr .align 1 _Z26MutualIntensExtract_KernelILi2ELb1ELb1ELi1ELi1EEvPKfS1_Pfllllll_param_2,
	.param .u64 _Z26MutualIntensExtract_KernelILi2ELb1ELb1ELi1ELi1EEvPKfS1_Pfllllll_param_3,
	.param .u64 _Z26MutualIntensExtract_KernelILi2ELb1ELb1ELi1ELi1EEvPKfS1_Pfllllll_param_4,
	.param .u64 _Z26MutualIntensExtract_KernelILi2ELb1ELb1ELi1ELi1EEvPKfS1_Pfllllll_param_5,
	.param .u64 _Z26MutualIntensExtract_KernelILi2ELb1ELb1ELi1ELi1EEvPKfS1_Pfllllll_param_6,
	.param .u64 _Z26MutualIntensExtract_KernelILi2ELb1ELb1ELi1ELi1EEvPKfS1_Pfllllll_param_7,
	.param .u64 _Z26MutualIntensExtract_KernelILi2ELb1ELb1ELi1ELi1EEvPKfS1_Pfllllll_param_8
)
{
	.reg .pred 	%p<7>;
	.reg .b32 	%r<13>;
	.reg .b32 	%f<36>;
	.reg .b64 	%rd<36>;
	.reg .b64 	%fd<3>;

	ld.param.u64 	%rd10, [_Z26MutualIntensExtract_KernelILi2ELb1ELb1ELi1ELi1EEvPKfS1_Pfllllll_param_0];
	ld.param.u64 	%rd11, [_Z26MutualIntensExtract_KernelILi2ELb1ELb1ELi1ELi1EEvPKfS1_Pfllllll_param_1];
	ld.param.u64 	%rd12, [_Z26MutualIntensExtract_KernelILi2ELb1ELb1ELi1ELi1EEvPKfS1_Pfllllll_param_2];
	ld.param.u64 	%rd13, [_Z26MutualIntensExtract_KernelILi2ELb1ELb1ELi1ELi1EEvPKfS1_Pfllllll_param_3];
	ld.param.u64 	%rd14, [_Z26MutualIntensExtract_KernelILi2ELb1ELb1ELi1ELi1EEvPKfS1_Pfllllll_param_4];
	ld.param.u64 	%rd15, [_Z26MutualIntensExtract_KernelILi2ELb1ELb1ELi1ELi1EEvPKfS1_Pfllllll_param_5];
	ld.param.u64 	%rd16, [_Z26MutualIntensExtract_KernelILi2ELb1ELb1ELi1ELi1EEvPKfS1_Pfllllll_param_6];
	ld.param.u64 	%rd17, [_Z26MutualIntensExtract_KernelILi2ELb1ELb1ELi1ELi1EEvPKfS1_Pfllllll_param_7];
	mov.u32 	%r5, %ctaid.x;
	mov.u32 	%r6, %ntid.x;
	mov.u32 	%r7, %tid.x;
	mad.lo.s32 	%r12, %r5, %r6, %r7;
	mov.u32 	%r8, %ctaid.y;
	mov.u32 	%r9, %ntid.y;
	mov.u32 	%r10, %tid.y;
	mad.lo.s32 	%r2, %r8, %r9, %r10;
	cvt.s64.s32 	%rd18, %r12;
	setp.lt.s64 	%p1, %rd13, %rd18;
	@%p1 bra 	$L__BB9_10;
	cvt.u64.u32 	%rd35, %r2;
	shr.u64 	%rd19, %rd13, 63;
	add.s64 	%rd20, %rd13, %rd19;
	shr.s64 	%rd21, %rd20, 1;
	setp.lt.s64 	%p2, %rd21, %rd35;
	@%p2 bra 	$L__BB9_10;
	cvt.rn.f32.s64 	%f1, %rd17;
	cvt.rn.f64.s64 	%fd1, %rd17;
	add.f64 	%fd2, %fd1, 0d3FF0000000000000;
	cvt.rn.f32.f64 	%f2, %fd2;
	setp.ge.s32 	%p3, %r2, %r12;
	@%p3 bra 	$L__BB9_4;
	not.b32 	%r11, %r2;
	cvt.s64.s32 	%rd22, %r11;
	add.s64 	%rd35, %rd13, %rd22;
	add.s32 	%r12, %r12, %r11;
$L__BB9_4:
	setp.ge.s64 	%p4, %rd35, %rd15;
	@%p4 bra 	$L__BB9_10;
	cvta.to.global.u64 	%rd23, %rd11;
	cvta.to.global.u64 	%rd24, %rd10;
	cvt.s64.s32 	%rd4, %r12;
	sub.s64 	%rd5, %rd35, %rd14;
	mul.lo.s64 	%rd25, %rd13, %rd5;
	cvta.to.global.u64 	%rd26, %rd12;
	shl.b64 	%rd27, %rd25, 3;
	add.s64 	%rd28, %rd26, %rd27;
	mul.wide.s32 	%rd29, %r12, 8;
	add.s64 	%rd6, %rd28, %rd29;
	mul.lo.s64 	%rd30, %rd16, %rd4;
	shl.b64 	%rd31, %rd30, 2;
	add.s64 	%rd32, %rd24, %rd31;
	add.s64 	%rd7, %rd23, %rd31;
	mul.lo.s64 	%rd33, %rd5, %rd16;
	shl.b64 	%rd34, %rd33, 2;
	add.s64 	%rd8, %rd24, %rd34;
	add.s64 	%rd9, %rd23, %rd34;
	ld.global.nc.f32 	%f3, [%rd32];
	ld.global.nc.f32 	%f4, [%rd32+4];
	setp.eq.s64 	%p5, %rd5, %rd4;
	mov.f32 	%f32, %f3;
	mov.f32 	%f33, %f4;
	@%p5 bra 	$L__BB9_7;
	ld.global.nc.f32 	%f32, [%rd8];
	ld.global.nc.f32 	%f33, [%rd8+4];
$L__BB9_7:
	setp.eq.s64 	%p6, %rd5, %rd4;
	ld.global.nc.f32 	%f9, [%rd7];
	ld.global.nc.f32 	%f10, [%rd7+4];
	mov.f32 	%f34, %f9;
	mov.f32 	%f35, %f10;
	@%p6 bra 	$L__BB9_9;
	ld.global.nc.f32 	%f34, [%rd9];
	ld.global.nc.f32 	%f35, [%rd9+4];
$L__BB9_9:
	add.f32 	%f15, %f3, %f9;
	add.f32 	%f16, %f4, %f10;
	add.f32 	%f17, %f32, %f34;
	add.f32 	%f18, %f33, %f35;
	mul.f32 	%f19, %f16, %f18;
	fma.rn.f32 	%f20, %f15, %f17, %f19;
	mul.f32 	%f21, %f20, 0f3F000000;
	mul.f32 	%f22, %f16, %f17;
	mul.f32 	%f23, %f15, %f18;
	sub.f32 	%f24, %f22, %f23;
	mul.f32 	%f25, %f24, 0f3F000000;
	ld.global.f32 	%f26, [%rd6];
	fma.rn.f32 	%f27, %f26, %f1, %f21;
	div.rn.f32 	%f28, %f27, %f2;
	st.global.f32 	[%rd6], %f28;
	ld.global.f32 	%f29, [%rd6+4];
	fma.rn.f32 	%f30, %f29, %f1, %f25;
	div.rn.f32 	%f31, %f30, %f2;
	st.global.f32 	[%rd6+4], %f31;
$L__BB9_10:
	ret;

}
	// .globl	_Z26MutualIntensExtract_KernelILi2ELb1ELb0ELi1ELi1EEvPKfS1_Pfllllll
.visible .entry _Z26MutualIntensExtract_KernelILi2ELb1ELb0ELi1ELi1EEvPKfS1_Pfllllll(
	.param .u64 .ptr .align 1 _Z26MutualIntensExtract_KernelILi2ELb1ELb0ELi1ELi1EEvPKfS1_Pfllllll_param_0,
	.param .u64 .ptr .align 1 _Z26MutualIntensExtract_KernelILi2ELb1ELb0ELi1ELi1EEvPKfS1_Pfllllll_param_1,
	.param .u64 .ptr .align 1 _Z26MutualIntensExtract_KernelILi2ELb1ELb0ELi1ELi1EEvPKfS1_Pfllllll_param_2,
	.param .u64 _Z26MutualIntensExtract_KernelILi2ELb1ELb0ELi1ELi1EEvPKfS1_Pfllllll_param_3,
	.param .u64 _Z26MutualIntensExtract_KernelILi2ELb1ELb0ELi1ELi1EEvPKfS1_Pfllllll_param_4,
	.param .u64 _Z26MutualIntensExtract_KernelILi2ELb1ELb0ELi1ELi1EEvPKfS1_Pfllllll_param_5,
	.param .u64 _Z26MutualIntensExtract_KernelILi2ELb1ELb0ELi1ELi1EEvPKfS1_Pfllllll_param_6,
	.param .u64 _Z26MutualIntensExtract_KernelILi2ELb1ELb0ELi1ELi1EEvPKfS1_Pfllllll_param_7,
	.param .u64 _Z26MutualIntensExtract_KernelILi2ELb1ELb0ELi1ELi1EEvPKfS1_Pfllllll_param_8
)
{
	.reg .pred 	%p<6>;
	.reg .b32 	%r<13>;
	.reg .b32 	%f<28>;
	.reg .b64 	%rd<32>;
	.reg .b64 	%fd<3>;

	ld.param.u64 	%rd6, [_Z26MutualIntensExtract_KernelILi2ELb1ELb0ELi1ELi1EEvPKfS1_Pfllllll_param_0];
	ld.param.u64 	%rd7, [_Z26MutualIntensExtract_KernelILi2ELb1ELb0ELi1ELi1EEvPKfS1_Pfllllll_param_2];
	ld.param.u64 	%rd8, [_Z26MutualIntensExtract_KernelILi2ELb1ELb0ELi1ELi1EEvPKfS1_Pfllllll_param_3];
	ld.param.u64 	%rd9, [_Z26MutualIntensExtract_KernelILi2ELb1ELb0ELi1ELi1EEvPKfS1_Pfllllll_param_4];
	ld.param.u64 	%rd10, [_Z26MutualIntensExtract_KernelILi2ELb1ELb0ELi1ELi1EEvPKfS1_Pfllllll_param_5];
	ld.param.u64 	%rd11, [_Z26MutualIntensExtract_KernelILi2ELb1ELb0ELi1ELi1EEvPKfS1_Pfllllll_param_6];
	ld.param.u64 	%rd12, [_Z26MutualIntensExtract_KernelILi2ELb1ELb0ELi1ELi1EEvPKfS1_Pfllllll_param_7];
	mov.u32 	%r5, %ctaid.x;
	mov.u32 	%r6, %ntid.x;
	mov.u32 	%r7, %tid.x;
	mad.lo.s32 	%r12, %r5, %r6, %r7;
	mov.u32 	%r8, %ctaid.y;
	mov.u32 	%r9, %ntid.y;
	mov.u32 	%r10, %tid.y;
	mad.lo.s32 	%r2, %r8, %r9, %r10;
	cvt.s64.s32 	%rd13, %r12;
	setp.lt.s64 	%p1, %rd8, %rd13;
	@%p1 bra 	$L__BB10_8;
	cvt.u64.u32 	%rd31, %r2;
	shr.u64 	%rd14, %rd8, 63;
	add.s64 	%rd15, %rd8, %rd14;
	shr.s64 	%rd16, %rd15, 1;
	setp.lt.s64 	%p2, %rd16, %rd31;
	@%p2 bra 	$L__BB10_8;
	cvt.rn.f32.s64 	%f1, %rd12;
	cvt.rn.f64.s64 	%fd1, %rd12;
	add.f64 	%fd2, %fd1, 0d3FF0000000000000;
	cvt.rn.f32.f64 	%f2, %fd2;
	setp.ge.s32 	%p3, %r2, %r12;
	@%p3 bra 	$L__BB10_4;
	not.b32 	%r11, %r2;
	cvt.s64.s32 	%rd17, %r11;
	add.s64 	%rd31, %rd8, %rd17;
	add.s32 	%r12, %r12, %r11;
$L__BB10_4:
	setp.ge.s64 	%p4, %rd31, %rd10;
	@%p4 bra 	$L__BB10_8;
	cvta.to.global.u64 	%rd18, %rd6;
	cvt.s64.s32 	%rd19, %r12;
	sub.s64 	%rd20, %rd31, %rd9;
	mul.lo.s64 	%rd21, %rd8, %rd20;
	cvta.to.global.u64 	%rd22, %rd7;
	shl.b64 	%rd23, %rd21, 3;
	add.s64 	%rd24, %rd22, %rd23;
	mul.wide.s32 	%rd25, %r12, 8;
	add.s64 	%rd4, %rd24, %rd25;
	mul.lo.s64 	%rd26, %rd11, %rd19;
	shl.b64 	%rd27, %rd26, 2;
	add.s64 	%rd28, %rd18, %rd27;
	mul.lo.s64 	%rd29, %rd20, %rd11;
	shl.b64 	%rd30, %rd29, 2;
	add.s64 	%rd5, %rd18, %rd30;
	ld.global.nc.f32 	%f3, [%rd28];
	ld.global.nc.f32 	%f4, [%rd28+4];
	setp.eq.s64 	%p5, %rd20, %rd19;
	mov.f32 	%f26, %f3;
	mov.f32 	%f27, %f4;
	@%p5 bra 	$L__BB10_7;
	ld.global.nc.f32 	%f26, [%rd5];
	ld.global.nc.f32 	%f27, [%rd5+4];
$L__BB10_7:
	add.f32 	%f9, %f3, 0f00000000;
	add.f32 	%f10, %f4, 0f00000000;
	add.f32 	%f11, %f26, 0f00000000;
	add.f32 	%f12, %f27, 0f00000000;
	mul.f32 	%f13, %f10, %f12;
	fma.rn.f32 	%f14, %f9, %f11, %f13;
	mul.f32 	%f15, %f14, 0f3F000000;
	mul.f32 	%f16, %f10, %f11;
	mul.f32 	%f17, %f9, %f12;
	sub.f32 	%f18, %f16, %f17;
	mul.f32 	%f19, %f18, 0f3F000000;
	ld.global.f32 	%f20, [%rd4];
	fma.rn.f32 	%f21, %f20, %f1, %f15;
	div.rn.f32 	%f22, %f21, %f2;
	st.global.f32 	[%rd4], %f22;
	ld.global.f32 	%f23, [%rd4+4];
	fma.rn.f32 	%f24, %f23, %f1, %f19;
	div.rn.f32 	%f25, %f24, %f2;
	st.global.f32 	[%rd4+4], %f25;
$L__BB10_8:
	ret;

}
	// .globl	_Z26MutualIntensExtract_KernelILi2ELb0ELb1ELi1ELi1EEvPKfS1_Pfllllll
.visible .entry _Z26MutualIntensExtract_KernelILi2ELb0ELb1ELi1ELi1EEvPKfS1_Pfllllll(
	.param .u64 .ptr .align 1 _Z26MutualIntensExtract_KernelILi2ELb0ELb1ELi1ELi1EEvPKfS1_Pfllllll_param_0,
	.param .u64 .ptr .align 1 _Z26MutualIntensExtract_KernelILi2ELb0ELb1ELi1ELi1EEvPKfS1_Pfllllll_param_1,
	.param .u64 .ptr .align 1 _Z26MutualIntensExtract_KernelILi2ELb0ELb1ELi1ELi1EEvPKfS1_Pfllllll_param_2,
	.param .u64 _Z26MutualIntensExtract_KernelILi2ELb0ELb1ELi1ELi1EEvPKfS1_Pfllllll_param_3,
	.param .u64 _Z26MutualIntensExtract_KernelILi2ELb0ELb1ELi1ELi1EEvPKfS1_Pfllllll_param_4,
	.param .u64 _Z26MutualIntensExtract_KernelILi2ELb0ELb1ELi1ELi1EEvPKfS1_Pfllllll_param_5,
	.param .u64 _Z26MutualIntensExtract_KernelILi2ELb0ELb1ELi1ELi1EEvPKfS1_Pfllllll_param_6,
	.param .u64 _Z26MutualIntensExtract_KernelILi2ELb0ELb1ELi1ELi1EEvPKfS1_Pfllllll_param_7,
	.param .u64 _Z26MutualIntensExtract_KernelILi2ELb0ELb1ELi1ELi1EEvPKfS1_Pfllllll_param_8
)
{
	.reg .pred 	%p<6>;
	.reg .b32 	%r<13>;
	.reg .b32 	%f<28>;
	.reg .b64 	%rd<32>;
	.reg .b64 	%fd<3>;

	ld.param.u64 	%rd6, [_Z26MutualIntensExtract_KernelILi2ELb0ELb1ELi1ELi1EEvPKfS1_Pfllllll_param_1];
	ld.param.u64 	%rd7, [_Z26MutualIntensExtract_KernelILi2ELb0ELb1ELi1ELi1EEvPKfS1_Pfllllll_param_2];
	ld.param.u64 	%rd8, [_Z26MutualIntensExtract_KernelILi2ELb0ELb1ELi1ELi1EEvPKfS1_Pfllllll_param_3];
	ld.param.u64 	%rd9, [_Z26MutualIntensExtract_KernelILi2ELb0ELb1ELi1ELi1EEvPKfS1_Pfllllll_param_4];
	ld.param.u64 	%rd10, [_Z26MutualIntensExtract_KernelILi2ELb0ELb1ELi1ELi1EEvPKfS1_Pfllllll_param_5];
	ld.param.u64 	%rd11, [_Z26MutualIntensExtract_KernelILi2ELb0ELb1ELi1ELi1EEvPKfS1_Pfllllll_param_6];
	ld.param.u64 	%rd12, [_Z26MutualIntensExtract_KernelILi2ELb0ELb1ELi1ELi1EEvPKfS1_Pfllllll_param_7];
	mov.u32 	%r5, %ctaid.x;
	mov.u32 	%r6, %ntid.x;
	mov.u32 	%r7, %tid.x;
	mad.lo.s32 	%r12, %r5, %r6, %r7;
	mov.u32 	%r8, %ctaid.y;
	mov.u32 	%r9, %ntid.y;
	mov.u32 	%r10, %tid.y;
	mad.lo.s32 	%r2, %r8, %r9, %r10;
	cvt.s64.s32 	%rd13, %r12;
	setp.lt.s64 	%p1, %rd8, %rd13;
	@%p1 bra 	$L__BB11_8;
	cvt.u64.u32 	%rd31, %r2;
	shr.u64 	%rd14, %rd8, 63;
	add.s64 	%rd15, %rd8, %rd14;
	shr.s64 	%rd16, %rd15, 1;
	setp.lt.s64 	%p2, %rd16, %rd31;
	@%p2 bra 	$L__BB11_8;
	cvt.rn.f32.s64 	%f1, %rd12;
	cvt.rn.f64.s64 	%fd1, %rd12;
	add.f64 	%fd2, %fd1, 0d3FF0000000000000;
	cvt.rn.f32.f64 	%f2, %fd2;
	setp.ge.s32 	%p3, %r2, %r12;
	@%p3 bra 	$L__BB11_4;
	not.b32 	%r11, %r2;
	cvt.s64.s32 	%rd17, %r11;
	add.s64 	%rd31, %rd8, %rd17;
	add.s32 	%r12, %r12, %r11;
$L__BB11_4:
	setp.ge.s64 	%p4, %rd31, %rd10;
	@%p4 bra 	$L__BB11_8;
	cvta.to.global.u64 	%rd18, %rd6;
	cvt.s64.s32 	%rd19, %r12;
	sub.s64 	%rd20, %rd31, %rd9;
	mul.lo.s64 	%rd21, %rd8, %rd20;
	cvta.to.global.u64 	%rd22, %rd7;
	shl.b64 	%rd23, %rd21, 3;
	add.s64 	%rd24, %rd22, %rd23;
	mul.wide.s32 	%rd25, %r12, 8;
	add.s64 	%rd4, %rd24, %rd25;
	mul.lo.s64 	%rd26, %rd11, %rd19;
	shl.b64 	%rd27, %rd26, 2;
	add.s64 	%rd28, %rd18, %rd27;
	mul.lo.s64 	%rd29, %rd20, %rd11;
	shl.b64 	%rd30, %rd29, 2;
	add.s64 	%rd5, %rd18, %rd30;
	ld.global.nc.f32 	%f3, [%rd28];
	ld.global.nc.f32 	%f4, [%rd28+4];
	setp.eq.s64 	%p5, %rd20, %rd19;
	mov.f32 	%f26, %f3;
	mov.f32 	%f27, %f4;
	@%p5 bra 	$L__BB11_7;
	ld.global.nc.f32 	%f26, [%rd5];
	ld.global.nc.f32 	%f27, [%rd5+4];
$L__BB11_7:
	add.f32 	%f9, %f3, 0f00000000;
	add.f32 	%f10, %f4, 0f00000000;
	add.f32 	%f11, %f26, 0f00000000;
	add.f32 	%f12, %f27, 0f00000000;
	mul.f32 	%f13, %f10, %f12;
	fma.rn.f32 	%f14, %f9, %f11, %f13;
	mul.f32 	%f15, %f14, 0f3F000000;
	mul.f32 	%f16, %f10, %f11;
	mul.f32 	%f17, %f9, %f12;
	sub.f32 	%f18, %f16, %f17;
	mul.f32 	%f19, %f18, 0f3F000000;
	ld.global.f32 	%f20, [%rd4];
	fma.rn.f32 	%f21, %f20, %f1, %f15;
	div.rn.f32 	%f22, %f21, %f2;
	st.global.f32 	[%rd4], %f22;
	ld.global.f32 	%f23, [%rd4+4];
	fma.rn.f32 	%f24, %f23, %f1, %f19;
	div.rn.f32 	%f25, %f24, %f2;
	st.global.f32 	[%rd4+4], %f25;
$L__BB11_8:
	ret;

}
	// .globl	_Z26MutualIntensExtract_KernelILi2ELb0ELb0ELi1ELi1EEvPKfS1_Pfllllll
.visible .entry _Z26MutualIntensExtract_KernelILi2ELb0ELb0ELi1ELi1EEvPKfS1_Pfllllll(
	.param .u64 .ptr .align 1 _Z26MutualIntensExtract_KernelILi2ELb0ELb0ELi1ELi1EEvPKfS1_Pfllllll_param_0,
	.param .u64 .ptr .align 1 _Z26MutualIntensExtract_KernelILi2ELb0ELb0ELi1ELi1EEvPKfS1_Pfllllll_param_1,
	.param .u64 .ptr .align 1 _Z26MutualIntensExtract_KernelILi2ELb0ELb0ELi1ELi1EEvPKfS1_Pfllllll_param_2,
	.param .u64 _Z26MutualIntensExtract_KernelILi2ELb0ELb0ELi1ELi1EEvPKfS1_Pfllllll_param_3,
	.param .u64 _Z26MutualIntensExtract_KernelILi2ELb0ELb0ELi1ELi1EEvPKfS1_Pfllllll_param_4,
	.param .u64 _Z26MutualIntensExtract_KernelILi2ELb0ELb0ELi1ELi1EEvPKfS1_Pfllllll_param_5,
	.param .u64 _Z26MutualIntensExtract_KernelILi2ELb0ELb0ELi1ELi1EEvPKfS1_Pfllllll_param_6,
	.param .u64 _Z26MutualIntensExtract_KernelILi2ELb0ELb0ELi1ELi1EEvPKfS1_Pfllllll_param_7,
	.param .u64 _Z26MutualIntensExtract_KernelILi2ELb0ELb0ELi1ELi1EEvPKfS1_Pfllllll_param_8
)
{
	.reg .pred 	%p<5>;
	.reg .b32 	%r<13>;
	.reg .b32 	%f<9>;
	.reg .b64 	%rd<22>;
	.reg .b64 	%fd<3>;

	ld.param.u64 	%rd4, [_Z26MutualIntensExtract_KernelILi2ELb0ELb0ELi1ELi1EEvPKfS1_Pfllllll_param_2];
	ld.param.u64 	%rd5, [_Z26MutualIntensExtract_KernelILi2ELb0ELb0ELi1ELi1EEvPKfS1_Pfllllll_param_3];
	ld.param.u64 	%rd6, [_Z26MutualIntensExtract_KernelILi2ELb0ELb0ELi1ELi1EEvPKfS1_Pfllllll_param_4];
	ld.param.u64 	%rd7, [_Z26MutualIntensExtract_KernelILi2ELb0ELb0ELi1ELi1EEvPKfS1_Pfllllll_param_5];
	ld.param.u64 	%rd8, [_Z26MutualIntensExtract_KernelILi2ELb0ELb0ELi1ELi1EEvPKfS1_Pfllllll_param_7];
	mov.u32 	%r5, %ctaid.x;
	mov.u32 	%r6, %ntid.x;
	mov.u32 	%r7, %tid.x;
	mad.lo.s32 	%r12, %r5, %r6, %r7;
	mov.u32 	%r8, %ctaid.y;
	mov.u32 	%r9, %ntid.y;
	mov.u32 	%r10, %tid.y;
	mad.lo.s32 	%r2, %r8, %r9, %r10;
	cvt.s64.s32 	%rd9, %r12;
	setp.lt.s64 	%p1, %rd5, %rd9;
	@%p1 bra 	$L__BB12_6;
	cvt.u64.u32 	%rd21, %r2;
	shr.u64 	%rd10, %rd5, 63;
	add.s64 	%rd11, %rd5, %rd10;
	shr.s64 	%rd12, %rd11, 1;
	setp.lt.s64 	%p2, %rd12, %rd21;
	@%p2 bra 	$L__BB12_6;
	cvt.rn.f32.s64 	%f1, %rd8;
	cvt.rn.f64.s64 	%fd1, %rd8;
	add.f64 	%fd2, %fd1, 0d3FF0000000000000;
	cvt.rn.f32.f64 	%f2, %fd2;
	setp.ge.s32 	%p3, %r2, %r12;
	@%p3 bra 	$L__BB12_4;
	not.b32 	%r11, %r2;
	cvt.s64.s32 	%rd13, %r11;
	add.s64 	%rd21, %rd5, %rd13;
	add.s32 	%r12, %r12, %r11;
$L__BB12_4:
	setp.ge.s64 	%p4, %rd21, %rd7;
	@%p4 bra 	$L__BB12_6;
	sub.s64 	%rd14, %rd21, %rd6;
	mul.lo.s64 	%rd15, %rd5, %rd14;
	cvta.to.global.u64 	%rd16, %rd4;
	shl.b64 	%rd17, %rd15, 3;
	add.s64 	%rd18, %rd16, %rd17;
	mul.wide.s32 	%rd19, %r12, 8;
	add.s64 	%rd20, %rd18, %rd19;
	ld.global.f32 	%f3, [%rd20];
	fma.rn.f32 	%f4, %f3, %f1, 0f00000000;
	div.rn.f32 	%f5, %f4, %f2;
	st.global.f32 	[%rd20], %f5;
	ld.global.f32 	%f6, [%rd20+4];
	fma.rn.f32 	%f7, %f6, %f1, 0f00000000;
	div.rn.f32 	%f8, %f7, %f2;
	st.global.f32 	[%rd20+4], %f8;
$L__BB12_6:
	ret;

}
	// .globl	_Z26MutualIntensExtract_KernelILi3ELb1ELb1ELi1ELi1EEvPKfS1_Pfllllll
.visible .entry _Z26MutualIntensExtract_KernelILi3ELb1ELb1ELi1ELi1EEvPKfS1_Pfllllll(
	.param .u64 .ptr .align 1 _Z26MutualIntensExtract_KernelILi3ELb1ELb1ELi1ELi1EEvPKfS1_Pfllllll_param_0,
	.param .u64 .ptr .align 1 _Z26MutualIntensExtract_KernelILi3ELb1ELb1ELi1ELi1EEvPKfS1_Pfllllll_param_1,
	.param .u64 .ptr .align 1 _Z26MutualIntensExtract_KernelILi3ELb1ELb1ELi1ELi1EEvPKfS1_Pfllllll_param_2,
	.param .u64 _Z26MutualIntensExtract_KernelILi3ELb1ELb1ELi1ELi1EEvPKfS1_Pfllllll_param_3,
	.param .u64 _Z26MutualIntensExtract_KernelILi3ELb1ELb1ELi1ELi1EEvPKfS1_Pfllllll_param_4,
	.param .u64 _Z26MutualIntensExtract_KernelILi3ELb1ELb1ELi1ELi1EEvPKfS1_Pfllllll_param_5,
	.param .u64 _Z26MutualIntensExtract_KernelILi3ELb1ELb1ELi1ELi1EEvPKfS1_Pfllllll_param_6,
	.param .u64 _Z26MutualIntensExtract_KernelILi3ELb1ELb1ELi1ELi1EEvPKfS1_Pfllllll_param_7,
	.param .u64 _Z26MutualIntensExtract_KernelILi3ELb1ELb1ELi1ELi1EEvPKfS1_Pfllllll_param_8
)
{
	.reg .pred 	%p<7>;
	.reg .b32 	%r<13>;
	.reg .b32 	%f<36>;
	.reg .b64 	%rd<36>;
	.reg .b64 	%fd<3>;

	ld.param.u64 	%rd10, [_Z26MutualIntensExtract_KernelILi3ELb1ELb1ELi1ELi1EEvPKfS1_Pfllllll_param_0];
	ld.param.u64 	%rd11, [_Z26MutualIntensExtract_KernelILi3ELb1ELb1ELi1ELi1EEvPKfS1_Pfllllll_param_1];
	ld.param.u64 	%rd12, [_Z26MutualIntensExtract_KernelILi3ELb1ELb1ELi1ELi1EEvPKfS1_Pfllllll_param_2];
	ld.param.u64 	%rd13, [_Z26MutualIntensExtract_KernelILi3ELb1ELb1ELi1ELi1EEvPKfS1_Pfllllll_param_3];
	ld.param.u64 	%rd14, [_Z26MutualIntensExtract_KernelILi3ELb1ELb1ELi1ELi1EEvPKfS1_Pfllllll_param_4];
	ld.param.u64 	%rd15, [_Z26MutualIntensExtract_KernelILi3ELb1ELb1ELi1ELi1EEvPKfS1_Pfllllll_param_5];
	ld.param.u64 	%rd16, [_Z26MutualIntensExtract_KernelILi3ELb1ELb1ELi1ELi1EEvPKfS1_Pfllllll_param_6];
	ld.param.u64 	%rd17, [_Z26MutualIntensExtract_KernelILi3ELb1ELb1ELi1ELi1EEvPKfS1_Pfllllll_param_7];
	mov.u32 	%r5, %ctaid.x;
	mov.u32 	%r6, %ntid.x;
	mov.u32 	%r7, %tid.x;
	mad.lo.s32 	%r12, %r5, %r6, %r7;
	mov.u32 	%r8, %ctaid.y;
	mov.u32 	%r9, %ntid.y;
	mov.u32 	%r10, %tid.y;
	mad.lo.s32 	%r2, %r8, %r9, %r10;
	cvt.s64.s32 	%rd18, %r12;
	setp.lt.s64 	%p1, %rd13, %rd18;
	@%p1 bra 	$L__BB13_10;
	cvt.u64.u32 	%rd35, %r2;
	shr.u64 	%rd19, %rd13, 63;
	add.s64 	%rd20, %rd13, %rd19;
	shr.s64 	%rd21, %rd20, 1;
	setp.lt.s64 	%p2, %rd21, %rd35;
	@%p2 bra 	$L__BB13_10;
	cvt.rn.f32.s64 	%f1, %rd17;
	cvt.rn.f64.s64 	%fd1, %rd17;
	add.f64 	%fd2, %fd1, 0d3FF0000000000000;
	cvt.rn.f32.f64 	%f2, %fd2;
	setp.ge.s32 	%p3, %r2, %r12;
	@%p3 bra 	$L__BB13_4;
	not.b32 	%r11, %r2;
	cvt.s64.s32 	%rd22, %r11;
	add.s64 	%rd35, %rd13, %rd22;
	add.s32 	%r12, %r12, %r11;
$L__BB13_4:
	setp.ge.s64 	%p4, %rd35, %rd15;
	@%p4 bra 	$L__BB13_10;
	cvta.to.global.u64 	%rd23, %rd11;
	cvta.to.global.u64 	%rd24, %rd10;
	cvt.s64.s32 	%rd4, %r12;
	sub.s64 	%rd5, %rd35, %rd14;
	mul.lo.s64 	%rd25, %rd13, %rd5;
	cvta.to.global.u64 	%rd26, %rd12;
	shl.b64 	%rd27, %rd25, 3;
	add.s64 	%rd28, %rd26, %rd27;
	mul.wide.s32 	%rd29, %r12, 8;
	add.s64 	%rd6, %rd28, %rd29;
	mul.lo.s64 	%rd30, %rd16, %rd4;
	shl.b64 	%rd31, %rd30, 2;
	add.s64 	%rd32, %rd24, %rd31;
	add.s64 	%rd7, %rd23, %rd31;
	mul.lo.s64 	%rd33, %rd5, %rd16;
	shl.b64 	%rd34, %rd33, 2;
	add.s64 	%rd8, %rd24, %rd34;
	add.s64 	%rd9, %rd23, %rd34;
	ld.global.nc.f32 	%f3, [%rd32];
	ld.global.nc.f32 	%f4, [%rd32+4];
	setp.eq.s64 	%p5, %rd5, %rd4;
	mov.f32 	%f32, %f3;
	mov.f32 	%f33, %f4;
	@%p5 bra 	$L__BB13_7;
	ld.global.nc.f32 	%f32, [%rd8];
	ld.global.nc.f32 	%f33, [%rd8+4];
$L__BB13_7:
	setp.eq.s64 	%p6, %rd5, %rd4;
	ld.global.nc.f32 	%f9, [%rd7];
	ld.global.nc.f32 	%f10, [%rd7+4];
	mov.f32 	%f34, %f9;
	mov.f32 	%f35, %f10;
	@%p6 bra 	$L__BB13_9;
	ld.global.nc.f32 	%f34, [%rd9];
	ld.global.nc.f32 	%f35, [%rd9+4];
$L__BB13_9:
	sub.f32 	%f15, %f3, %f9;
	sub.f32 	%f16, %f4, %f10;
	sub.f32 	%f17, %f32, %f34;
	sub.f32 	%f18, %f33, %f35;
	mul.f32 	%f19, %f16, %f18;
	fma.rn.f32 	%f20, %f15, %f17, %f19;
	mul.f32 	%f21, %f20, 0f3F000000;
	mul.f32 	%f22, %f16, %f17;
	mul.f32 	%f23, %f15, %f18;
	sub.f32 	%f24, %f22, %f23;
	mul.f32 	%f25, %f24, 0f3F000000;
	ld.global.f32 	%f26, [%rd6];
	fma.rn.f32 	%f27, %f26, %f1, %f21;
	div.rn.f32 	%f28, %f27, %f2;
	st.global.f32 	[%rd6], %f28;
	ld.global.f32 	%f29, [%rd6+4];
	fma.rn.f32 	%f30, %f29, %f1, %f25;
	div.rn.f32 	%f31, %f30, %f2;
	st.global.f32 	[%rd6+4], %f31;
$L__BB13_10:
	ret;

}
	// .globl	_Z26MutualIntensExtract_KernelILi3ELb1ELb0ELi1ELi1EEvPKfS1_Pfllllll
.visible .entry _Z26MutualIntensExtract_KernelILi3ELb1ELb0ELi1ELi1EEvPKfS1_Pfllllll(
	.param .u64 .ptr .align 1 _Z26MutualIntensExtract_KernelILi3ELb1ELb0ELi1ELi1EEvPKfS1_Pfllllll_param_0,
	.param .u64 .ptr .align 1 _Z26MutualIntensExtract_KernelILi3ELb1ELb0ELi1ELi1EEvPKfS1_Pfllllll_param_1,
	.param .u64 .ptr .align 1 _Z26MutualIntensExtract_KernelILi3ELb1ELb0ELi1ELi1EEvPKfS1_Pfllllll_param_2,
	.param .u64 _Z26MutualIntensExtract_KernelILi3ELb1ELb0ELi1ELi1EEvPKfS1_Pfllllll_param_3,
	.param .u64 _Z26MutualIntensExtract_KernelILi3ELb1ELb0ELi1ELi1EEvPKfS1_Pfllllll_param_4,
	.param .u64 _Z26MutualIntensExtract_KernelILi3ELb1ELb0ELi1ELi1EEvPKfS1_Pfllllll_param_5,
	.param .u64 _Z26MutualIntensExtract_KernelILi3ELb1ELb0ELi1ELi1EEvPKfS1_Pfllllll_param_6,
	.param .u64 _Z26MutualIntensExtract_KernelILi3ELb1ELb0ELi1ELi1EEvPKfS1_Pfllllll_param_7,
	.param .u64 _Z26MutualIntensExtract_KernelILi3ELb1ELb0ELi1ELi1EEvPKfS1_Pfllllll_param_8
)
{
	.reg .pred 	%p<6>;
	.reg .b32 	%r<13>;
	.reg .b32 	%f<24>;
	.reg .b64 	%rd<32>;
	.reg .b64 	%fd<3>;

	ld.param.u64 	%rd6, [_Z26MutualIntensExtract_KernelILi3ELb1ELb0ELi1ELi1EEvPKfS1_Pfllllll_param_0];
	ld.param.u64 	%rd7, [_Z26MutualIntensExtract_KernelILi3ELb1ELb0ELi1ELi1EEvPKfS1_Pfllllll_param_2];
	ld.param.u64 	%rd8, [_Z26MutualIntensExtract_KernelILi3ELb1ELb0ELi1ELi1EEvPKfS1_Pfllllll_param_3];
	ld.param.u64 	%rd9, [_Z26MutualIntensExtract_KernelILi3ELb1ELb0ELi1ELi1EEvPKfS1_Pfllllll_param_4];
	ld.param.u64 	%rd10, [_Z26MutualIntensExtract_KernelILi3ELb1ELb0ELi1ELi1EEvPKfS1_Pfllllll_param_5];
	ld.param.u64 	%rd11, [_Z26MutualIntensExtract_KernelILi3ELb1ELb0ELi1ELi1EEvPKfS1_Pfllllll_param_6];
	ld.param.u64 	%rd12, [_Z26MutualIntensExtract_KernelILi3ELb1ELb0ELi1ELi1EEvPKfS1_Pfllllll_param_7];
	mov.u32 	%r5, %ctaid.x;
	mov.u32 	%r6, %ntid.x;
	mov.u32 	%r7, %tid.x;
	mad.lo.s32 	%r12, %r5, %r6, %r7;
	mov.u32 	%r8, %ctaid.y;
	mov.u32 	%r9, %ntid.y;
	mov.u32 	%r10, %tid.y;
	mad.lo.s32 	%r2, %r8, %r9, %r10;
	cvt.s64.s32 	%rd13, %r12;
	setp.lt.s64 	%p1, %rd8, %rd13;
	@%p1 bra 	$L__BB14_8;
	cvt.u64.u32 	%rd31, %r2;
	shr.u64 	%rd14, %rd8, 63;
	add.s64 	%rd15, %rd8, %rd14;
	shr.s64 	%rd16, %rd15, 1;
	setp.lt.s64 	%p2, %rd16, %rd31;
	@%p2 bra 	$L__BB14_8;
	cvt.rn.f32.s64 	%f1, %rd12;
	cvt.rn.f64.s64 	%fd1, %rd12;
	add.f64 	%fd2, %fd1, 0d3FF0000000000000;
	cvt.rn.f32.f64 	%f2, %fd2;
	setp.ge.s32 	%p3, %r2, %r12;
	@%p3 bra 	$L__BB14_4;
	not.b32 	%r11, %r2;
	cvt.s64.s32 	%rd17, %r11;
	add.s64 	%rd31, %rd8, %rd17;
	add.s32 	%r12, %r12, %r11;
$L__BB14_4:
	setp.ge.s64 	%p4, %rd31, %rd10;
	@%p4 bra 	$L__BB14_8;
	cvta.to.global.u64 	%rd18, %rd6;
	cvt.s64.s32 	%rd19, %r12;
	sub.s64 	%rd20, %rd31, %rd9;
	mul.lo.s64 	%rd21, %rd8, %rd20;
	cvta.to.global.u64 	%rd22, %rd7;
	shl.b64 	%rd23, %rd21, 3;
	add.s64 	%rd24, %rd22, %rd23;
	mul.wide.s32 	%rd25, %r12, 8;
	add.s64 	%rd4, %rd24, %rd25;
	mul.lo.s64 	%rd26, %rd11, %rd19;
	shl.b64 	%rd27, %rd26, 2;
	add.s64 	%rd28, %rd18, %rd27;
	mul.lo.s64 	%rd29, %rd20, %rd11;
	shl.b64 	%rd30, %rd29, 2;
	add.s64 	%rd5, %rd18, %rd30;
	ld.global.nc.f32 	%f3, [%rd28];
	ld.global.nc.f32 	%f4, [%rd28+4];
	setp.eq.s64 	%p5, %rd20, %rd19;
	mov.f32 	%f22, %f3;
	mov.f32 	%f23, %f4;
	@%p5 bra 	$L__BB14_7;
	ld.global.nc.f32 	%f22, [%rd5];
	ld.global.nc.f32 	%f23, [%rd5+4];
$L__BB14_7:
	mul.f32 	%f9, %f4, %f23;
	fma.rn.f32 	%f10, %f3, %f22, %f9;
	mul.f32 	%f11, %f10, 0f3F000000;
	mul.f32 	%f12, %f4, %f22;
	mul.f32 	%f13, %f3, %f23;
	sub.f32 	%f14, %f12, %f13;
	ld.global.f32 	%f15, [%rd4];
	fma.rn.f32 	%f16, %f15, %f1, %f11;
	div.rn.f32 	%f17, %f16, %f2;
	st.global.f32 	[%rd4], %f17;
	ld.global.f32 	%f18, [%rd4+4];
	mul.f32 	%f19, %f18, %f1;
	fma.rn.f32 	%f20, %f14, 0f3F000000, %f19;
	div.rn.f32 	%f21, %f20, %f2;
	st.global.f32 	[%rd4+4], %f21;
$L__BB14_8:
	ret;

}
	// .globl	_Z26MutualIntensExtract_KernelILi3ELb0ELb1ELi1ELi1EEvPKfS1_Pfllllll
.visible .entry _Z26MutualIntensExtract_KernelILi3ELb0ELb1ELi1ELi1EEvPKfS1_Pfllllll(
	.param .u64 .ptr .align 1 _Z26MutualIntensExtract_KernelILi3ELb0ELb1ELi1ELi1EEvPKfS1_Pfllllll_param_0,
	.param .u64 .ptr .align 1 _Z26MutualIntensExtract_KernelILi3ELb0ELb1ELi1ELi1EEvPKfS1_Pfllllll_param_1,
	.param .u64 .ptr .align 1 _Z26MutualIntensExtract_KernelILi3ELb0ELb1ELi1ELi1EEvPKfS1_Pfllllll_param_2,
	.param .u64 _Z26MutualIntensExtract_KernelILi3ELb0ELb1ELi1ELi1EEvPKfS1_Pfllllll_param_3,
	.param .u64 _Z26MutualIntensExtract_KernelILi3ELb0ELb1ELi1ELi1EEvPKfS1_Pfllllll_param_4,
	.param .u64 _Z26MutualIntensExtract_KernelILi3ELb0ELb1ELi1ELi1EEvPKfS1_Pfllllll_param_5,
	.param .u64 _Z26MutualIntensExtract_KernelILi3ELb0ELb1ELi1ELi1EEvPKfS1_Pfllllll_param_6,
	.param .u64 _Z26MutualIntensExtract_KernelILi3ELb0ELb1ELi1ELi1EEvPKfS1_Pfllllll_param_7,
	.param .u64 _Z26MutualIntensExtract_KernelILi3ELb0ELb1ELi1ELi1EEvPKfS1_Pfllllll_param_8
)
{
	.reg .pred 	%p<6>;
	.reg .b32 	%r<13>;
	.reg .b32 	%f<29>;
	.reg .b64 	%rd<32>;
	.reg .b64 	%fd<3>;

	ld.param.u64 	%rd6, [_Z26MutualIntensExtract_KernelILi3ELb0ELb1ELi1ELi1EEvPKfS1_Pfllllll_param_1];
	ld.param.u64 	%rd7, [_Z26MutualIntensExtract_KernelILi3ELb0ELb1ELi1ELi1EEvPKfS1_Pfllllll_param_2];
	ld.param.u64 	%rd8, [_Z26MutualIntensExtract_KernelILi3ELb0ELb1ELi1ELi1EEvPKfS1_Pfllllll_param_3];
	ld.param.u64 	%rd9, [_Z26MutualIntensExtract_KernelILi3ELb0ELb1ELi1ELi1EEvPKfS1_Pfllllll_param_4];
	ld.param.u64 	%rd10, [_Z26MutualIntensExtract_KernelILi3ELb0ELb1ELi1ELi1EEvPKfS1_Pfllllll_param_5];
	ld.param.u64 	%rd11, [_Z26MutualIntensExtract_KernelILi3ELb0ELb1ELi1ELi1EEvPKfS1_Pfllllll_param_6];
	ld.param.u64 	%rd12, [_Z26MutualIntensExtract_KernelILi3ELb0ELb1ELi1ELi1EEvPKfS1_Pfllllll_param_7];
	mov.u32 	%r5, %ctaid.x;
	mov.u32 	%r6, %ntid.x;
	mov.u32 	%r7, %tid.x;
	mad.lo.s32 	%r12, %r5, %r6, %r7;
	mov.u32 	%r8, %ctaid.y;
	mov.u32 	%r9, %ntid.y;
	mov.u32 	%r10, %tid.y;
	mad.lo.s32 	%r2, %r8, %r9, %r10;
	cvt.s64.s32 	%rd13, %r12;
	setp.lt.s64 	%p1, %rd8, %rd13;
	@%p1 bra 	$L__BB15_8;
	cvt.u64.u32 	%rd31, %r2;
	shr.u64 	%rd14, %rd8, 63;
	add.s64 	%rd15, %rd8, %rd14;
	shr.s64 	%rd16, %rd15, 1;
	setp.lt.s64 	%p2, %rd16, %rd31;
	@%p2 bra 	$L__BB15_8;
	cvt.rn.f32.s64 	%f1, %rd12;
	cvt.rn.f64.s64 	%fd1, %rd12;
	add.f64 	%fd2, %fd1, 0d3FF0000000000000;
	cvt.rn.f32.f64 	%f2, %fd2;
	setp.ge.s32 	%p3, %r2, %r12;
	@%p3 bra 	$L__BB15_4;
	not.b32 	%r11, %r2;
	cvt.s64.s32 	%rd17, %r11;
	add.s64 	%rd31, %rd8, %rd17;
	add.s32 	%r12, %r12, %r11;
$L__BB15_4:
	setp.ge.s64 	%p4, %rd31, %rd10;
	@%p4 bra 	$L__BB15_8;
	cvta.to.global.u64 	%rd18, %rd6;
	cvt.s64.s32 	%rd19, %r12;
	sub.s64 	%rd20, %rd31, %rd9;
	mul.lo.s64 	%rd21, %rd8, %rd20;
	cvta.to.global.u64 	%rd22, %rd7;
	shl.b64 	%rd23, %rd21, 3;
	add.s64 	%rd24, %rd22, %rd23;
	mul.wide.s32 	%rd25, %r12, 8;
	add.s64 	%rd4, %rd24, %rd25;
	mul.lo.s64 	%rd26, %rd11, %rd19;
	shl.b64 	%rd27, %rd26, 2;
	add.s64 	%rd28, %rd18, %rd27;
	mul.lo.s64 	%rd29, %rd20, %rd11;
	shl.b64 	%rd30, %rd29, 2;
	add.s64 	%rd5, %rd18, %rd30;
	ld.global.nc.f32 	%f3, [%rd28];
	ld.global.nc.f32 	%f4, [%rd28+4];
	setp.eq.s64 	%p5, %rd20, %rd19;
	mov.f32 	%f27, %f3;
	mov.f32 	%f28, %f4;
	@%p5 bra 	$L__BB15_7;
	ld.global.nc.f32 	%f27, [%rd5];
	ld.global.nc.f32 	%f28, [%rd5+4];
$L__BB15_7:
	mov.f32 	%f9, 0f00000000;
	sub.f32 	%f10, %f9, %f3;
	sub.f32 	%f11, %f9, %f4;
	sub.f32 	%f12, %f9, %f27;
	sub.f32 	%f13, %f9, %f28;
	mul.f32 	%f14, %f11, %f13;
	fma.rn.f32 	%f15, %f10, %f12, %f14;
	mul.f32 	%f16, %f15, 0f3F000000;
	mul.f32 	%f17, %f11, %f12;
	mul.f32 	%f18, %f10, %f13;
	sub.f32 	%f19, %f17, %f18;
	mul.f32 	%f20, %f19, 0f3F000000;
	ld.global.f32 	%f21, [%rd4];
	fma.rn.f32 	%f22, %f21, %f1, %f16;
	div.rn.f32 	%f23, %f22, %f2;
	st.global.f32 	[%rd4], %f23;
	ld.global.f32 	%f24, [%rd4+4];
	fma.rn.f32 	%f25, %f24, %f1, %f20;
	div.rn.f32 	%f26, %f25, %f2;
	st.global.f32 	[%rd4+4], %f26;
$L__BB15_8:
	ret;

}
	// .globl	_Z26MutualIntensExtract_KernelILi3ELb0ELb0ELi1ELi1EEvPKfS1_Pfllllll
.visible .entry _Z26MutualIntensExtract_KernelILi3ELb0ELb0ELi1ELi1EEvPKfS1_Pfllllll(
	.param .u64 .ptr .align 1 _Z26MutualIntensExtract_KernelILi3ELb0ELb0ELi1ELi1EEvPKfS1_Pfllllll_param_0,
	.param .u64 .ptr .align 1 _Z26MutualIntensExtract_KernelILi3ELb0ELb0ELi1ELi1EEvPKfS1_Pfllllll_param_1,
	.param .u64 .ptr .align 1 _Z26MutualIntensExtract_KernelILi3ELb0ELb0ELi1ELi1EEvPKfS1_Pfllllll_param_2,
	.param .u64 _Z26MutualIntensExtract_KernelILi3ELb0ELb0ELi1ELi1EEvPKfS1_Pfllllll_param_3,
	.param .u64 _Z26MutualIntensExtract_KernelILi3ELb0ELb0ELi1ELi1EEvPKfS1_Pfllllll_param_4,
	.param .u64 _Z26MutualIntensExtract_KernelILi3ELb0ELb0ELi1ELi1EEvPKfS1_Pfllllll_param_5,
	.param .u64 _Z26MutualIntensExtract_KernelILi3ELb0ELb0ELi1ELi1EEvPKfS1_Pfllllll_param_6,
	.param .u64 _Z26MutualIntensExtract_KernelILi3ELb0ELb0ELi1ELi1EEvPKfS1_Pfllllll_param_7,
	.param .u64 _Z26MutualIntensExtract_KernelILi3ELb0ELb0ELi1ELi1EEvPKfS1_Pfllllll_param_8
)
{
	.reg .pred 	%p<5>;
	.reg .b32 	%r<13>;
	.reg .b32 	%f<9>;
	.reg .b64 	%rd<22>;
	.reg .b64 	%fd<3>;

	ld.param.u64 	%rd4, [_Z26MutualIntensExtract_KernelILi3ELb0ELb0ELi1ELi1EEvPKfS1_Pfllllll_param_2];
	ld.param.u64 	%rd5, [_Z26MutualIntensExtract_KernelILi3ELb0ELb0ELi1ELi1EEvPKfS1_Pfllllll_param_3];
	ld.param.u64 	%rd6, [_Z26MutualIntensExtract_KernelILi3ELb0ELb0ELi1ELi1EEvPKfS1_Pfllllll_param_4];
	ld.param.u64 	%rd7, [_Z26MutualIntensExtract_KernelILi3ELb0ELb0ELi1ELi1EEvPKfS1_Pfllllll_param_5];
	ld.param.u64 	%rd8, [_Z26MutualIntensExtract_KernelILi3ELb0ELb0ELi1ELi1EEvPKfS1_Pfllllll_param_7];
	mov.u32 	%r5, %ctaid.x;
	mov.u32 	%r6, %ntid.x;
	mov.u32 	%r7, %tid.x;
	mad.lo.s32 	%r12, %r5, %r6, %r7;
	mov.u32 	%r8, %ctaid.y;
	mov.u32 	%r9, %ntid.y;
	mov.u32 	%r10, %tid.y;
	mad.lo.s32 	%r2, %r8, %r9, %r10;
	cvt.s64.s32 	%rd9, %r12;
	setp.lt.s64 	%p1, %rd5, %rd9;
	@%p1 bra 	$L__BB16_6;
	cvt.u64.u32 	%rd21, %r2;
	shr.u64 	%rd10, %rd5, 63;
	add.s64 	%rd11, %rd5, %rd10;
	shr.s64 	%rd12, %rd11, 1;
	setp.lt.s64 	%p2, %rd12, %rd21;
	@%p2 bra 	$L__BB16_6;
	cvt.rn.f32.s64 	%f1, %rd8;
	cvt.rn.f64.s64 	%fd1, %rd8;
	add.f64 	%fd2, %fd1, 0d3FF0000000000000;
	cvt.rn.f32.f64 	%f2, %fd2;
	setp.ge.s32 	%p3, %r2, %r12;
	@%p3 bra 	$L__BB16_4;
	not.b32 	%r11, %r2;
	cvt.s64.s32 	%rd13, %r11;
	add.s64 	%rd21, %rd5, %rd13;
	add.s32 	%r12, %r12, %r11;
$L__BB16_4:
	setp.ge.s64 	%p4, %rd21, %rd7;
	@%p4 bra 	$L__BB16_6;
	sub.s64 	%rd14, %rd21, %rd6;
	mul.lo.s64 	%rd15, %rd5, %rd14;
	cvta.to.global.u64 	%rd16, %rd4;
	shl.b64 	%rd17, %rd15, 3;
	add.s64 	%rd18, %rd16, %rd17;
	mul.wide.s32 	%rd19, %r12, 8;
	add.s64 	%rd20, %rd18, %rd19;
	ld.global.f32 	%f3, [%rd20];
	fma.rn.f32 	%f4, %f3, %f1, 0f00000000;
	div.rn.f32 	%f5, %f4, %f2;
	st.global.f32 	[%rd20], %f5;
	ld.global.f32 	%f6, [%rd20+4];
	fma.rn.f32 	%f7, %f6, %f1, 0f00000000;
	div.rn.f32 	%f8, %f7, %f2;
	st.global.f32 	[%rd20+4], %f8;
$L__BB16_6:
	ret;

}
	// .globl	_Z26MutualIntensExtract_KernelILi4ELb1ELb1ELi1ELi1EEvPKfS1_Pfllllll
.visible .entry _Z26MutualIntensExtract_KernelILi4ELb1ELb1ELi1ELi1EEvPKfS1_Pfllllll(
	.param .u64 .ptr .align 1 _Z26MutualIntensExtract_KernelILi4ELb1ELb1ELi1ELi1EEvPKfS1_Pfllllll_param_0,
	.param .u64 .ptr .align 1 _Z26MutualIntensExtract_KernelILi4ELb1ELb1ELi1ELi1EEvPKfS1_Pfllllll_param_1,
	.param .u64 .ptr .align 1 _Z26MutualIntensExtract_KernelILi4ELb1ELb1ELi1ELi1EEvPKfS1_Pfllllll_param_2,
	.param .u64 _Z26MutualIntensExtract_KernelILi4ELb1ELb1ELi1ELi1EEvPKfS1_Pfllllll_param_3,
	.param .u64 _Z26MutualIntensExtract_KernelILi4ELb1ELb1ELi1ELi1EEvPKfS1_Pfllllll_param_4,
	.param .u64 _Z26MutualIntensExtract_KernelILi4ELb1ELb1ELi1ELi1EEvPKfS1_Pfllllll_param_5,
	.param .u64 _Z26MutualIntensExtract_KernelILi4ELb1ELb1ELi1ELi1EEvPKfS1_Pfllllll_param_6,
	.param .u64 _Z26MutualIntensExtract_KernelILi4ELb1ELb1ELi1ELi1EEvPKfS1_Pfllllll_param_7,
	.param .u64 _Z26MutualIntensExtract_KernelILi4ELb1ELb1ELi1ELi1EEvPKfS1_Pfllllll_param_8
)
{
	.reg .pred 	%p<7>;
	.reg .b32 	%r<13>;
	.reg .b32 	%f<36>;
	.reg .b64 	%rd<36>;
	.reg .b64 	%fd<3>;

	ld.param.u64 	%rd10, [_Z26MutualIntensExtract_KernelILi4ELb1ELb1ELi1ELi1EEvPKfS1_Pfllllll_param_0];
	ld.param.u64 	%rd11, [_Z26MutualIntensExtract_KernelILi4ELb1ELb1ELi1ELi1EEvPKfS1_Pfllllll_param_1];
	ld.param.u64 	%rd12, [_Z26MutualIntensExtract_KernelILi4ELb1ELb1ELi1ELi1EEvPKfS1_Pfllllll_param_2];
	ld.param.u64 	%rd13, [_Z26MutualIntensExtract_KernelILi4ELb1ELb1ELi1ELi1EEvPKfS1_Pfllllll_param_3];
	ld.param.u64 	%rd14, [_Z26MutualIntensExtract_KernelILi4ELb1ELb1ELi1ELi1EEvPKfS1_Pfllllll_param_4];
	ld.param.u64 	%rd15, [_Z26MutualIntensExtract_KernelILi4ELb1ELb1ELi1ELi1EEvPKfS1_Pfllllll_param_5];
	ld.param.u64 	%rd16, [_Z26MutualIntensExtract_KernelILi4ELb1ELb1ELi1ELi1EEvPKfS1_Pfllllll_param_6];
	ld.param.u64 	%rd17, [_Z26MutualIntensExtract_KernelILi4ELb1ELb1ELi1ELi1EEvPKfS1_Pfllllll_param_7];
	mov.u32 	%r5, %ctaid.x;
	mov.u32 	%r6, %ntid.x;
	mov.u32 	%r7, %tid.x;
	mad.lo.s32 	%r12, %r5, %r6, %r7;
	mov.u32 	%r8, %ctaid.y;
	mov.u32 	%r9, %ntid.y;
	mov.u32 	%r10, %tid.y;
	mad.lo.s32 	%r2, %r8, %r9, %r10;
	cvt.s64.s32 	%rd18, %r12;
	setp.lt.s64 	%p1, %rd13, %rd18;
	@%p1 bra 	$L__BB17_10;
	cvt.u64.u32 	%rd35, %r2;
	shr.u64 	%rd19, %rd13, 63;
	add.s64 	%rd20, %rd13, %rd19;
	shr.s64 	%rd21, %rd20, 1;
	setp.lt.s64 	%p2, %rd21, %rd35;
	@%p2 bra 	$L__BB17_10;
	cvt.rn.f32.s64 	%f1, %rd17;
	cvt.rn.f64.s64 	%fd1, %rd17;
	add.f64 	%fd2, %fd1, 0d3FF0000000000000;
	cvt.rn.f32.f64 	%f2, %fd2;
	setp.ge.s32 	%p3, %r2, %r12;
	@%p3 bra 	$L__BB17_4;
	not.b32 	%r11, %r2;
	cvt.s64.s32 	%rd22, %r11;
	add.s64 	%rd35, %rd13, %rd22;
	add.s32 	%r12, %r12, %r11;
$L__BB17_4:
	setp.ge.s64 	%p4, %rd35, %rd15;
	@%p4 bra 	$L__BB17_10;
	cvta.to.global.u64 	%rd23, %rd11;
	cvta.to.global.u64 	%rd24, %rd10;
	cvt.s64.s32 	%rd4, %r12;
	sub.s64 	%rd5, %rd35, %rd14;
	mul.lo.s64 	%rd25, %rd13, %rd5;
	cvta.to.global.u64 	%rd26, %rd12;
	shl.b64 	%rd27, %rd25, 3;
	add.s64 	%rd28, %rd26, %rd27;
	mul.wide.s32 	%rd29, %r12, 8;
	add.s64 	%rd6, %rd28, %rd29;
	mul.lo.s64 	%rd30, %rd16, %rd4;
	shl.b64 	%rd31, %rd30, 2;
	add.s64 	%rd32, %rd24, %rd31;
	add.s64 	%rd7, %rd23, %rd31;
	mul.lo.s64 	%rd33, %rd5, %rd16;
	shl.b64 	%rd34, %rd33, 2;
	add.s64 	%rd8, %rd24, %rd34;
	add.s64 	%rd9, %rd23, %rd34;
	ld.global.nc.f32 	%f3, [%rd32];
	ld.global.nc.f32 	%f4, [%rd32+4];
	setp.eq.s64 	%p5, %rd5, %rd4;
	mov.f32 	%f32, %f3;
	mov.f32 	%f33, %f4;
	@%p5 bra 	$L__BB17_7;
	ld.global.nc.f32 	%f32, [%rd8];
	ld.global.nc.f32 	%f33, [%rd8+4];
$L__BB17_7:
	setp.eq.s64 	%p6, %rd5, %rd4;
	ld.global.nc.f32 	%f9, [%rd7];
	ld.global.nc.f32 	%f10, [%rd7+4];
	mov.f32 	%f34, %f9;
	mov.f32 	%f35, %f10;
	@%p6 bra 	$L__BB17_9;
	ld.global.nc.f32 	%f34, [%rd9];
	ld.global.nc.f32 	%f35, [%rd9+4];
$L__BB17_9:
	add.f32 	%f15, %f3, %f10;
	sub.f32 	%f16, %f4, %f9;
	add.f32 	%f17, %f32, %f35;
	sub.f32 	%f18, %f33, %f34;
	mul.f32 	%f19, %f15, %f17;
	fma.rn.f32 	%f20, %f16, %f18, %f19;
	mul.f32 	%f21, %f20, 0f3F000000;
	mul.f32 	%f22, %f16, %f17;
	mul.f32 	%f23, %f15, %f18;
	sub.f32 	%f24, %f22, %f23;
	mul.f32 	%f25, %f24, 0f3F000000;
	ld.global.f32 	%f26, [%rd6];
	fma.rn.f32 	%f27, %f26, %f1, %f21;
	div.rn.f32 	%f28, %f27, %f2;
	st.global.f32 	[%rd6], %f28;
	ld.global.f32 	%f29, [%rd6+4];
	fma.rn.f32 	%f30, %f29, %f1, %f25;
	div.rn.f32 	%f31, %f30, %f2;
	st.global.f32 	[%rd6+4], %f31;
$L__BB17_10:
	ret;

}
	// .globl	_Z26MutualIntensExtract_KernelILi4ELb1ELb0ELi1ELi1EEvPKfS1_Pfllllll
.visible .entry _Z26MutualIntensExtract_KernelILi4ELb1ELb0ELi1ELi1EEvPKfS1_Pfllllll(
	.param .u64 .ptr .align 1 _Z26MutualIntensExtract_KernelILi4ELb1ELb0ELi1ELi1EEvPKfS1_Pfllllll_param_0,
	.param .u64 .ptr .align 1 _Z26MutualIntensExtract_KernelILi4ELb1ELb0ELi1ELi1EEvPKfS1_Pfllllll_param_1,
	.param .u64 .ptr .align 1 _Z26MutualIntensExtract_KernelILi4ELb1ELb0ELi1ELi1EEvPKfS1_Pfllllll_param_2,
	.param .u64 _Z26MutualIntensExtract_KernelILi4ELb1ELb0ELi1ELi1EEvPKfS1_Pfllllll_param_3,
	.param .u64 _Z26MutualIntensExtract_KernelILi4ELb1ELb0ELi1ELi1EEvPKfS1_Pfllllll_param_4,
	.param .u64 _Z26MutualIntensExtract_KernelILi4ELb1ELb0ELi1ELi1EEvPKfS1_Pfllllll_param_5,
	.param .u64 _Z26MutualIntensExtract_KernelILi4ELb1ELb0ELi1ELi1EEvPKfS1_Pfllllll_param_6,
	.param .u64 _Z26MutualIntensExtract_KernelILi4ELb1ELb0ELi1ELi1EEvPKfS1_Pfllllll_param_7,
	.param .u64 _Z26MutualIntensExtract_KernelILi4ELb1ELb0ELi1ELi1EEvPKfS1_Pfllllll_param_8
)
{
	.reg .pred 	%p<6>;
	.reg .b32 	%r<13>;
	.reg .b32 	%f<26>;
	.reg .b64 	%rd<32>;
	.reg .b64 	%fd<3>;

	ld.param.u64 	%rd6, [_Z26MutualIntensExtract_KernelILi4ELb1ELb0ELi1ELi1EEvPKfS1_Pfllllll_param_0];
	ld.param.u64 	%rd7, [_Z26MutualIntensExtract_KernelILi4ELb1ELb0ELi1ELi1EEvPKfS1_Pfllllll_param_2];
	ld.param.u64 	%rd8, [_Z26MutualIntensExtract_KernelILi4ELb1ELb0ELi1ELi1EEvPKfS1_Pfllllll_param_3];
	ld.param.u64 	%rd9, [_Z26MutualIntensExtract_KernelILi4ELb1ELb0ELi1ELi1EEvPKfS1_Pfllllll_param_4];
	ld.param.u64 	%rd10, [_Z26MutualIntensExtract_KernelILi4ELb1ELb0ELi1ELi1EEvPKfS1_Pfllllll_param_5];
	ld.param.u64 	%rd11, [_Z26MutualIntensExtract_KernelILi4ELb1ELb0ELi1ELi1EEvPKfS1_Pfllllll_param_6];
	ld.param.u64 	%rd12, [_Z26MutualIntensExtract_KernelILi4ELb1ELb0ELi1ELi1EEvPKfS1_Pfllllll_param_7];
	mov.u32 	%r5, %ctaid.x;
	mov.u32 	%r6, %ntid.x;
	mov.u32 	%r7, %tid.x;
	mad.lo.s32 	%r12, %r5, %r6, %r7;
	mov.u32 	%r8, %ctaid.y;
	mov.u32 	%r9, %ntid.y;
	mov.u32 	%r10, %tid.y;
	mad.lo.s32 	%r2, %r8, %r9, %r10;
	cvt.s64.s32 	%rd13, %r12;
	setp.lt.s64 	%p1, %rd8, %rd13;
	@%p1 bra 	$L__BB18_8;
	cvt.u64.u32 	%rd31, %r2;
	shr.u64 	%rd14, %rd8, 63;
	add.s64 	%rd15, %rd8, %rd14;
	shr.s64 	%rd16, %rd15, 1;
	setp.lt.s64 	%p2, %rd16, %rd31;
	@%p2 bra 	$L__BB18_8;
	cvt.rn.f32.s64 	%f1, %rd12;
	cvt.rn.f64.s64 	%fd1, %rd12;
	add.f64 	%fd2, %fd1, 0d3FF0000000000000;
	cvt.rn.f32.f64 	%f2, %fd2;
	setp.ge.s32 	%p3, %r2, %r12;
	@%p3 bra 	$L__BB18_4;
	not.b32 	%r11, %r2;
	cvt.s64.s32 	%rd17, %r11;
	add.s64 	%rd31, %rd8, %rd17;
	add.s32 	%r12, %r12, %r11;
$L__BB18_4:
	setp.ge.s64 	%p4, %rd31, %rd10;
	@%p4 bra 	$L__BB18_8;
	cvta.to.global.u64 	%rd18, %rd6;
	cvt.s64.s32 	%rd19, %r12;
	sub.s64 	%rd20, %rd31, %rd9;
	mul.lo.s64 	%rd21, %rd8, %rd20;
	cvta.to.global.u64 	%rd22, %rd7;
	shl.b64 	%rd23, %rd21, 3;
	add.s64 	%rd24, %rd22, %rd23;
	mul.wide.s32 	%rd25, %r12, 8;
	add.s64 	%rd4, %rd24, %rd25;
	mul.lo.s64 	%rd26, %rd11, %rd19;
	shl.b64 	%rd27, %rd26, 2;
	add.s64 	%rd28, %rd18, %rd27;
	mul.lo.s64 	%rd29, %rd20, %rd11;
	shl.b64 	%rd30, %rd29, 2;
	add.s64 	%rd5, %rd18, %rd30;
	ld.global.nc.f32 	%f3, [%rd28];
	ld.global.nc.f32 	%f4, [%rd28+4];
	setp.eq.s64 	%p5, %rd20, %rd19;
	mov.f32 	%f24, %f3;
	mov.f32 	%f25, %f4;
	@%p5 bra 	$L__BB18_7;
	ld.global.nc.f32 	%f24, [%rd5];
	ld.global.nc.f32 	%f25, [%rd5+4];
$L__BB18_7:
	add.f32 	%f9, %f3, 0f00000000;
	add.f32 	%f10, %f24, 0f00000000;
	mul.f32 	%f11, %f4, %f25;
	fma.rn.f32 	%f12, %f9, %f10, %f11;
	mul.f32 	%f13, %f12, 0f3F000000;
	mul.f32 	%f14, %f4, %f10;
	mul.f32 	%f15, %f9, %f25;
	sub.f32 	%f16, %f14, %f15;
	ld.global.f32 	%f17, [%rd4];
	fma.rn.f32 	%f18, %f17, %f1, %f13;
	div.rn.f32 	%f19, %f18, %f2;
	st.global.f32 	[%rd4], %f19;
	ld.global.f32 	%f20, [%rd4+4];
	mul.f32 	%f21, %f20, %f1;
	fma.rn.f32 	%f22, %f16, 0f3F000000, %f21;
	div.rn.f32 	%f23, %f22, %f2;
	st.global.f32 	[%rd4+4], %f23;
$L__BB18_8:
	ret;

}
	// .globl	_Z26MutualIntensExtract_KernelILi4ELb0ELb1ELi1ELi1EEvPKfS1_Pfllllll
.visible .entry _Z26MutualIntensExtract_KernelILi4ELb0ELb1ELi1ELi1EEvPKfS1_Pfllllll(
	.param .u64 .ptr .align 1 _Z26MutualIntensExtract_KernelILi4ELb0ELb1ELi1ELi1EEvPKfS1_Pfllllll_param_0,
	.param .u64 .ptr .align 1 _Z26MutualIntensExtract_KernelILi4ELb0ELb1ELi1ELi1EEvPKfS1_Pfllllll_param_1,
	.param .u64 .ptr .align 1 _Z26MutualIntensExtract_KernelILi4ELb0ELb1ELi1ELi1EEvPKfS1_Pfllllll_param_2,
	.param .u64 _Z26MutualIntensExtract_KernelILi4ELb0ELb1ELi1ELi1EEvPKfS1_Pfllllll_param_3,
	.param .u64 _Z26MutualIntensExtract_KernelILi4ELb0ELb1ELi1ELi1EEvPKfS1_Pfllllll_param_4,
	.param .u64 _Z26MutualIntensExtract_KernelILi4ELb0ELb1ELi1ELi1EEvPKfS1_Pfllllll_param_5,
	.param .u64 _Z26MutualIntensExtract_KernelILi4ELb0ELb1ELi1ELi1EEvPKfS1_Pfllllll_param_6,
	.param .u64 _Z26MutualIntensExtract_KernelILi4ELb0ELb1ELi1ELi1EEvPKfS1_Pfllllll_param_7,
	.param .u64 _Z26MutualIntensExtract_KernelILi4ELb0ELb1ELi1ELi1EEvPKfS1_Pfllllll_param_8
)
{
	.reg .pred 	%p<6>;
	.reg .b32 	%r<13>;
	.reg .b32 	%f<29>;
	.reg .b64 	%rd<32>;
	.reg .b64 	%fd<3>;

	ld.param.u64 	%rd6, [_Z26MutualIntensExtract_KernelILi4ELb0ELb1ELi1ELi1EEvPKfS1_Pfllllll_param_1];
	ld.param.u64 	%rd7, [_Z26MutualIntensExtract_KernelILi4ELb0ELb1ELi1ELi1EEvPKfS1_Pfllllll_param_2];
	ld.param.u64 	%rd8, [_Z26MutualIntensExtract_KernelILi4ELb0ELb1ELi1ELi1EEvPKfS1_Pfllllll_param_3];
	ld.param.u64 	%rd9, [_Z26MutualIntensExtract_KernelILi4ELb0ELb1ELi1ELi1EEvPKfS1_Pfllllll_param_4];
	ld.param.u64 	%rd10, [_Z26MutualIntensExtract_KernelILi4ELb0ELb1ELi1ELi1EEvPKfS1_Pfllllll_param_5];
	ld.param.u64 	%rd11, [_Z26MutualIntensExtract_KernelILi4ELb0ELb1ELi1ELi1EEvPKfS1_Pfllllll_param_6];
	ld.param.u64 	%rd12, [_Z26MutualIntensExtract_KernelILi4ELb0ELb1ELi1ELi1EEvPKfS1_Pfllllll_param_7];
	mov.u32 	%r5, %ctaid.x;
	mov.u32 	%r6, %ntid.x;
	mov.u32 	%r7, %tid.x;
	mad.lo.s32 	%r12, %r5, %r6, %r7;
	mov.u32 	%r8, %ctaid.y;
	mov.u32 	%r9, %ntid.y;
	mov.u32 	%r10, %tid.y;
	mad.lo.s32 	%r2, %r8, %r9, %r10;
	cvt.s64.s32 	%rd13, %r12;
	setp.lt.s64 	%p1, %rd8, %rd13;
	@%p1 bra 	$L__BB19_8;
	cvt.u64.u32 	%rd31, %r2;
	shr.u64 	%rd14, %rd8, 63;
	add.s64 	%rd15, %rd8, %rd14;
	shr.s64 	%rd16, %rd15, 1;
	setp.lt.s64 	%p2, %rd16, %rd31;
	@%p2 bra 	$L__BB19_8;
	cvt.rn.f32.s64 	%f1, %rd12;
	cvt.rn.f64.s64 	%fd1, %rd12;
	add.f64 	%fd2, %fd1, 0d3FF0000000000000;
	cvt.rn.f32.f64 	%f2, %fd2;
	setp.ge.s32 	%p3, %r2, %r12;
	@%p3 bra 	$L__BB19_4;
	not.b32 	%r11, %r2;
	cvt.s64.s32 	%rd17, %r11;
	add.s64 	%rd31, %rd8, %rd17;
	add.s32 	%r12, %r12, %r11;
$L__BB19_4:
	setp.ge.s64 	%p4, %rd31, %rd10;
	@%p4 bra 	$L__BB19_8;
	cvta.to.global.u64 	%rd18, %rd6;
	cvt.s64.s32 	%rd19, %r12;
	sub.s64 	%rd20, %rd31, %rd9;
	mul.lo.s64 	%rd21, %rd8, %rd20;
	cvta.to.global.u64 	%rd22, %rd7;
	shl.b64 	%rd23, %rd21, 3;
	add.s64 	%rd24, %rd22, %rd23;
	mul.wide.s32 	%rd25, %r12, 8;
	add.s64 	%rd4, %rd24, %rd25;
	mul.lo.s64 	%rd26, %rd11, %rd19;
	shl.b64 	%rd27, %rd26, 2;
	add.s64 	%rd28, %rd18, %rd27;
	mul.lo.s64 	%rd29, %rd20, %rd11;
	shl.b64 	%rd30, %rd29, 2;
	add.s64 	%rd5, %rd18, %rd30;
	ld.global.nc.f32 	%f3, [%rd28];
	ld.global.nc.f32 	%f4, [%rd28+4];
	setp.eq.s64 	%p5, %rd20, %rd19;
	mov.f32 	%f27, %f3;
	mov.f32 	%f28, %f4;
	@%p5 bra 	$L__BB19_7;
	ld.global.nc.f32 	%f27, [%rd5];
	ld.global.nc.f32 	%f28, [%rd5+4];
$L__BB19_7:
	add.f32 	%f9, %f4, 0f00000000;
	mov.f32 	%f10, 0f00000000;
	sub.f32 	%f11, %f10, %f3;
	add.f32 	%f12, %f28, 0f00000000;
	sub.f32 	%f13, %f10, %f27;
	mul.f32 	%f14, %f9, %f12;
	fma.rn.f32 	%f15, %f11, %f13, %f14;
	mul.f32 	%f16, %f15, 0f3F000000;
	mul.f32 	%f17, %f11, %f12;
	mul.f32 	%f18, %f9, %f13;
	sub.f32 	%f19, %f17, %f18;
	mul.f32 	%f20, %f19, 0f3F000000;
	ld.global.f32 	%f21, [%rd4];
	fma.rn.f32 	%f22, %f21, %f1, %f16;
	div.rn.f32 	%f23, %f22, %f2;
	st.global.f32 	[%rd4], %f23;
	ld.global.f32 	%f24, [%rd4+4];
	fma.rn.f32 	%f25, %f24, %f1, %f20;
	div.rn.f32 	%f26, %f25, %f2;
	st.global.f32 	[%rd4+4], %f26;
$L__BB19_8:
	ret;

}
	// .globl	_Z26MutualIntensExtract_KernelILi4ELb0ELb0ELi1ELi1EEvPKfS1_Pfllllll
.visible .entry _Z26MutualIntensExtract_KernelILi4ELb0ELb0ELi1ELi1EEvPKfS1_Pfllllll(
	.param .u64 .ptr .align 1 _Z26MutualIntensExtract_KernelILi4ELb0ELb0ELi1ELi1EEvPKfS1_Pfllllll_param_0,
	.param .u64 .ptr .align 1 _Z26MutualIntensExtract_KernelILi4ELb0ELb0ELi1ELi1EEvPKfS1_Pfllllll_param_1,
	.param .u64 .ptr .align 1 _Z26MutualIntensExtract_KernelILi4ELb0ELb0ELi1ELi1EEvPKfS1_Pfllllll_param_2,
	.param .u64 _Z26MutualIntensExtract_KernelILi4ELb0ELb0ELi1ELi1EEvPKfS1_Pfllllll_param_3,
	.param .u64 _Z26MutualIntensExtract_KernelILi4ELb0ELb0ELi1ELi1EEvPKfS1_Pfllllll_param_4,
	.param .u64 _Z26MutualIntensExtract_KernelILi4ELb0ELb0ELi1ELi1EEvPKfS1_Pfllllll_param_5,
	.param .u64 _Z26MutualIntensExtract_KernelILi4ELb0ELb0ELi1ELi1EEvPKfS1_Pfllllll_param_6,
	.param .u64 _Z26MutualIntensExtract_KernelILi4ELb0ELb0ELi1ELi1EEvPKfS1_Pfllllll_param_7,
	.param .u64 _Z26MutualIntensExtract_KernelILi4ELb0ELb0ELi1ELi1EEvPKfS1_Pfllllll_param_8
)
{
	.reg .pred 	%p<5>;
	.reg .b32 	%r<13>;
	.reg .b32 	%f<9>;
	.reg .b64 	%rd<22>;
	.reg .b64 	%fd<3>;

	ld.param.u64 	%rd4, [_Z26MutualIntensExtract_KernelILi4ELb0ELb0ELi1ELi1EEvPKfS1_Pfllllll_param_2];
	ld.param.u64 	%rd5, [_Z26MutualIntensExtract_KernelILi4ELb0ELb0ELi1ELi1EEvPKfS1_Pfllllll_param_3];
	ld.param.u64 	%rd6, [_Z26MutualIntensExtract_KernelILi4ELb0ELb0ELi1ELi1EEvPKfS1_Pfllllll_param_4];
	ld.param.u64 	%rd7, [_Z26MutualIntensExtract_KernelILi4ELb0ELb0ELi1ELi1EEvPKfS1_Pfllllll_param_5];
	ld.param.u64 	%rd8, [_Z26MutualIntensExtract_KernelILi4ELb0ELb0ELi1ELi1EEvPKfS1_Pfllllll_param_7];
	mov.u32 	%r5, %ctaid.x;
	mov.u32 	%r6, %ntid.x;
	mov.u32 	%r7, %tid.x;
	mad.lo.s32 	%r12, %r5, %r6, %r7;
	mov.u32 	%r8, %ctaid.y;
	mov.u32 	%r9, %ntid.y;
	mov.u32 	%r10, %tid.y;
	mad.lo.s32 	%r2, %r8, %r9, %r10;
	cvt.s64.s32 	%rd9, %r12;
	setp.lt.s64 	%p1, %rd5, %rd9;
	@%p1 bra 	$L__BB20_6;
	cvt.u64.u32 	%rd21, %r2;
	shr.u64 	%rd10, %rd5, 63;
	add.s64 	%rd11, %rd5, %rd10;
	shr.s64 	%rd12, %rd11, 1;
	setp.lt.s64 	%p2, %rd12, %rd21;
	@%p2 bra 	$L__BB20_6;
	cvt.rn.f32.s64 	%f1, %rd8;
	cvt.rn.f64.s64 	%fd1, %rd8;
	add.f64 	%fd2, %fd1, 0d3FF0000000000000;
	cvt.rn.f32.f64 	%f2, %fd2;
	setp.ge.s32 	%p3, %r2, %r12;
	@%p3 bra 	$L__BB20_4;
	not.b32 	%r11, %r2;
	cvt.s64.s32 	%rd13, %r11;
	add.s64 	%rd21, %rd5, %rd13;
	add.s32 	%r12, %r12, %r11;
$L__BB20_4:
	setp.ge.s64 	%p4, %rd21, %rd7;
	@%p4 bra 	$L__BB20_6;
	sub.s64 	%rd14, %rd21, %rd6;
	mul.lo.s64 	%rd15, %rd5, %rd14;
	cvta.to.global.u64 	%rd16, %rd4;
	shl.b64 	%rd17, %rd15, 3;
	add.s64 	%rd18, %rd16, %rd17;
	mul.wide.s32 	%rd19, %r12, 8;
	add.s64 	%rd20, %rd18, %rd19;
	ld.global.f32 	%f3, [%rd20];
	fma.rn.f32 	%f4, %f3, %f1, 0f00000000;
	div.rn.f32 	%f5, %f4, %f2;
	st.global.f32 	[%rd20], %f5;
	ld.global.f32 	%f6, [%rd20+4];
	fma.rn.f32 	%f7, %f6, %f1, 0f00000000;
	div.rn.f32 	%f8, %f7, %f2;
	st.global.f32 	[%rd20+4], %f8;
$L__BB20_6:
	ret;

}
	// .globl	_Z26MutualIntensExtract_KernelILi5ELb1ELb1ELi1ELi1EEvPKfS1_Pfllllll
.visible .entry _Z26MutualIntensExtract_KernelILi5ELb1ELb1ELi1ELi1EEvPKfS1_Pfllllll(
	.param .u64 .ptr .align 1 _Z26MutualIntensExtract_KernelILi5ELb1ELb1ELi1ELi1EEvPKfS1_Pfllllll_param_0,
	.param .u64 .ptr .align 1 _Z26MutualIntensExtract_KernelILi5ELb1ELb1ELi1ELi1EEvPKfS1_Pfllllll_param_1,
	.param .u64 .ptr .align 1 _Z26MutualIntensExtract_KernelILi5ELb1ELb1ELi1ELi1EEvPKfS1_Pfllllll_param_2,
	.param .u64 _Z26MutualIntensExtract_KernelILi5ELb1ELb1ELi1ELi1EEvPKfS1_Pfllllll_param_3,
	.param .u64 _Z26MutualIntensExtract_KernelILi5ELb1ELb1ELi1ELi1EEvPKfS1_Pfllllll_param_4,
	.param .u64 _Z26MutualIntensExtract_KernelILi5ELb1ELb1ELi1ELi1EEvPKfS1_Pfllllll_param_5,
	.param .u64 _Z26MutualIntensExtract_KernelILi5ELb1ELb1ELi1ELi1EEvPKfS1_Pfllllll_param_6,
	.param .u64 _Z26MutualIntensExtract_KernelILi5ELb1ELb1ELi1ELi1EEvPKfS1_Pfllllll_param_7,
	.param .u64 _Z26MutualIntensExtract_KernelILi5ELb1ELb1ELi1ELi1EEvPKfS1_Pfllllll_param_8
)
{
	.reg .pred 	%p<7>;
	.reg .b32 	%r<13>;
	.reg .b32 	%f<36>;
	.reg .b64 	%rd<36>;
	.reg .b64 	%fd<3>;

	ld.param.u64 	%rd10, [_Z26MutualIntensExtract_KernelILi5ELb1ELb1ELi1ELi1EEvPKfS1_Pfllllll_param_0];
	ld.param.u64 	%rd11, [_Z26MutualIntensExtract_KernelILi5ELb1ELb1ELi1ELi1EEvPKfS1_Pfllllll_param_1];
	ld.param.u64 	%rd12, [_Z26MutualIntensExtract_KernelILi5ELb1ELb1ELi1ELi1EEvPKfS1_Pfllllll_param_2];
	ld.param.u64 	%rd13, [_Z26MutualIntensExtract_KernelILi5ELb1ELb1ELi1ELi1EEvPKfS1_Pfllllll_param_3];
	ld.param.u64 	%rd14, [_Z26MutualIntensExtract_KernelILi5ELb1ELb1ELi1ELi1EEvPKfS1_Pfllllll_param_4];
	ld.param.u64 	%rd15, [_Z26MutualIntensExtract_KernelILi5ELb1ELb1ELi1ELi1EEvPKfS1_Pfllllll_param_5];
	ld.param.u64 	%rd16, [_Z26MutualIntensExtract_KernelILi5ELb1ELb1ELi1ELi1EEvPKfS1_Pfllllll_param_6];
	ld.param.u64 	%rd17, [_Z26MutualIntensExtract_KernelILi5ELb1ELb1ELi1ELi1EEvPKfS1_Pfllllll_param_7];
	mov.u32 	%r5, %ctaid.x;
	mov.u32 	%r6, %ntid.x;
	mov.u32 	%r7, %tid.x;
	mad.lo.s32 	%r12, %r5, %r6, %r7;
	mov.u32 	%r8, %ctaid.y;
	mov.u32 	%r9, %ntid.y;
	mov.u32 	%r10, %tid.y;
	mad.lo.s32 	%r2, %r8, %r9, %r10;
	cvt.s64.s32 	%rd18, %r12;
	setp.lt.s64 	%p1, %rd13, %rd18;
	@%p1 bra 	$L__BB21_10;
	cvt.u64.u32 	%rd35, %r2;
	shr.u64 	%rd19, %rd13, 63;
	add.s64 	%rd20, %rd13, %rd19;
	shr.s64 	%rd21, %rd20, 1;
	setp.lt.s64 	%p2, %rd21, %rd35;
	@%p2 bra 	$L__BB21_10;
	cvt.rn.f32.s64 	%f1, %rd17;
	cvt.rn.f64.s64 	%fd1, %rd17;
	add.f64 	%fd2, %fd1, 0d3FF0000000000000;
	cvt.rn.f32.f64 	%f2, %fd2;
	setp.ge.s32 	%p3, %r2, %r12;
	@%p3 bra 	$L__BB21_4;
	not.b32 	%r11, %r2;
	cvt.s64.s32 	%rd22, %r11;
	add.s64 	%rd35, %rd13, %rd22;
	add.s32 	%r12, %r12, %r11;
$L__BB21_4:
	setp.ge.s64 	%p4, %rd35, %rd15;
	@%p4 bra 	$L__BB21_10;
	cvta.to.global.u64 	%rd23, %rd11;
	cvta.to.global.u64 	%rd24, %rd10;
	cvt.s64.s32 	%rd4, %r12;
	sub.s64 	%rd5, %rd35, %rd14;
	mul.lo.s64 	%rd25, %rd13, %rd5;
	cvta.to.global.u64 	%rd26, %rd12;
	shl.b64 	%rd27, %rd25, 3;
	add.s64 	%rd28, %rd26, %rd27;
	mul.wide.s32 	%rd29, %r12, 8;
	add.s64 	%rd6, %rd28, %rd29;
	mul.lo.s64 	%rd30, %rd16, %rd4;
	shl.b64 	%rd31, %rd30, 2;
	add.s64 	%rd32, %rd24, %rd31;
	add.s64 	%rd7, %rd23, %rd31;
	mul.lo.s64 	%rd33, %rd5, %rd16;
	shl.b64 	%rd34, %rd33, 2;
	add.s64 	%rd8, %rd24, %rd34;
	add.s64 	%rd9, %rd23, %rd34;
	ld.global.nc.f32 	%f3, [%rd32];
	ld.global.nc.f32 	%f4, [%rd32+4];
	setp.eq.s64 	%p5, %rd5, %rd4;
	mov.f32 	%f32, %f3;
	mov.f32 	%f33, %f4;
	@%p5 bra 	$L__BB21_7;
	ld.global.nc.f32 	%f32, [%rd8];
	ld.global.nc.f32 	%f33, [%rd8+4];
$L__BB21_7:
	setp.eq.s64 	%p6, %rd5, %rd4;
	ld.global.nc.f32 	%f9, [%rd7];
	ld.global.nc.f32 	%f10, [%rd7+4];
	mov.f32 	%f34, %f9;
	mov.f32 	%f35, %f10;
	@%p6 bra 	$L__BB21_9;
	ld.global.nc.f32 	%f34, [%rd9];
	ld.global.nc.f32 	%f35, [%rd9+4];
$L__BB21_9:
	sub.f32 	%f15, %f3, %f10;
	add.f32 	%f16, %f4, %f9;
	sub.f32 	%f17, %f32, %f35;
	add.f32 	%f18, %f33, %f34;
	mul.f32 	%f19, %f15, %f17;
	fma.rn.f32 	%f20, %f16, %f18, %f19;
	mul.f32 	%f21, %f20, 0f3F000000;
	mul.f32 	%f22, %f16, %f17;
	mul.f32 	%f23, %f15, %f18;
	sub.f32 	%f24, %f22, %f23;
	mul.f32 	%f25, %f24, 0f3F000000;
	ld.global.f32 	%f26, [%rd6];
	fma.rn.f32 	%f27, %f26, %f1, %f21;
	div.rn.f32 	%f28, %f27, %f2;
	st.global.f32 	[%rd6], %f28;
	ld.global.f32 	%f29, [%rd6+4];
	fma.rn.f32 	%f30, %f29, %f1, %f25;
	div.rn.f32 	%f31, %f30, %f2;
	st.global.f32 	[%rd6+4], %f31;
$L__BB21_10:
	ret;

}
	// .globl	_Z26MutualIntensExtract_KernelILi5ELb1ELb0ELi1ELi1EEvPKfS1_Pfllllll
.visible .entry _Z26MutualIntensExtract_KernelILi5ELb1ELb0ELi1ELi1EEvPKfS1_Pfllllll(
	.param .u64 .ptr .align 1 _Z26MutualIntensExtract_KernelILi5ELb1ELb0ELi1ELi1EEvPKfS1_Pfllllll_param_0,
	.param .u64 .ptr .align 1 _Z26MutualIntensExtract_KernelILi5ELb1ELb0ELi1ELi1EEvPKfS1_Pfllllll_param_1,
	.param .u64 .ptr .align 1 _Z26MutualIntensExtract_KernelILi5ELb1ELb0ELi1ELi1EEvPKfS1_Pfllllll_param_2,
	.param .u64 _Z26MutualIntensExtract_KernelILi5ELb1ELb0ELi1ELi1EEvPKfS1_Pfllllll_param_3,
	.param .u64 _Z26MutualIntensExtract_KernelILi5ELb1ELb0ELi1ELi1EEvPKfS1_Pfllllll_param_4,
	.param .u64 _Z26MutualIntensExtract_KernelILi5ELb1ELb0ELi1ELi1EEvPKfS1_Pfllllll_param_5,
	.param .u64 _Z26MutualIntensExtract_KernelILi5ELb1ELb0ELi1ELi1EEvPKfS1_Pfllllll_param_6,
	.param .u64 _Z26MutualIntensExtract_KernelILi5ELb1ELb0ELi1ELi1EEvPKfS1_Pfllllll_param_7,
	.param .u64 _Z26MutualIntensExtract_KernelILi5ELb1ELb0ELi1ELi1EEvPKfS1_Pfllllll_param_8
)
{
	.reg .pred 	%p<6>;
	.reg .b32 	%r<13>;
	.reg .b32 	%f<26>;
	.reg .b64 	%rd<32>;
	.reg .b64 	%fd<3>;

	ld.param.u64 	%rd6, [_Z26MutualIntensExtract_KernelILi5ELb1ELb0ELi1ELi1EEvPKfS1_Pfllllll_param_0];
	ld.param.u64 	%rd7, [_Z26MutualIntensExtract_KernelILi5ELb1ELb0ELi1ELi1EEvPKfS1_Pfllllll_param_2];
	ld.param.u64 	%rd8, [_Z26MutualIntensExtract_KernelILi5ELb1ELb0ELi1ELi1EEvPKfS1_Pfllllll_param_3];
	ld.param.u64 	%rd9, [_Z26MutualIntensExtract_KernelILi5ELb1ELb0ELi1ELi1EEvPKfS1_Pfllllll_param_4];
	ld.param.u64 	%rd10, [_Z26MutualIntensExtract_KernelILi5ELb1ELb0ELi1ELi1EEvPKfS1_Pfllllll_param_5];
	ld.param.u64 	%rd11, [_Z26MutualIntensExtract_KernelILi5ELb1ELb0ELi1ELi1EEvPKfS1_Pfllllll_param_6];
	ld.param.u64 	%rd12, [_Z26MutualIntensExtract_KernelILi5ELb1ELb0ELi1ELi1EEvPKfS1_Pfllllll_param_7];
	mov.u32 	%r5, %ctaid.x;
	mov.u32 	%r6, %ntid.x;
	mov.u32 	%r7, %tid.x;
	mad.lo.s32 	%r12, %r5, %r6, %r7;
	mov.u32 	%r8, %ctaid.y;
	mov.u32 	%r9, %ntid.y;
	mov.u32 	%r10, %tid.y;
	mad.lo.s32 	%r2, %r8, %r9, %r10;
	cvt.s64.s32 	%rd13, %r12;
	setp.lt.s64 	%p1, %rd8, %rd13;
	@%p1 bra 	$L__BB22_8;
	cvt.u64.u32 	%rd31, %r2;
	shr.u64 	%rd14, %rd8, 63;
	add.s64 	%rd15, %rd8, %rd14;
	shr.s64 	%rd16, %rd15, 1;
	setp.lt.s64 	%p2, %rd16, %rd31;
	@%p2 bra 	$L__BB22_8;
	cvt.rn.f32.s64 	%f1, %rd12;
	cvt.rn.f64.s64 	%fd1, %rd12;
	add.f64 	%fd2, %fd1, 0d3FF0000000000000;
	cvt.rn.f32.f64 	%f2, %fd2;
	setp.ge.s32 	%p3, %r2, %r12;
	@%p3 bra 	$L__BB22_4;
	not.b32 	%r11, %r2;
	cvt.s64.s32 	%rd17, %r11;
	add.s64 	%rd31, %rd8, %rd17;
	add.s32 	%r12, %r12, %r11;
$L__BB22_4:
	setp.ge.s64 	%p4, %rd31, %rd10;
	@%p4 bra 	$L__BB22_8;
	cvta.to.global.u64 	%rd18, %rd6;
	cvt.s64.s32 	%rd19, %r12;
	sub.s64 	%rd20, %rd31, %rd9;
	mul.lo.s64 	%rd21, %rd8, %rd20;
	cvta.to.global.u64 	%rd22, %rd7;
	shl.b64 	%rd23, %rd21, 3;
	add.s64 	%rd24, %rd22, %rd23;
	mul.wide.s32 	%rd25, %r12, 8;
	add.s64 	%rd4, %rd24, %rd25;
	mul.lo.s64 	%rd26, %rd11, %rd19;
	shl.b64 	%rd27, %rd26, 2;
	add.s64 	%rd28, %rd18, %rd27;
	mul.lo.s64 	%rd29, %rd20, %rd11;
	shl.b64 	%rd30, %rd29, 2;
	add.s64 	%rd5, %rd18, %rd30;
	ld.global.nc.f32 	%f3, [%rd28];
	ld.global.nc.f32 	%f4, [%rd28+4];
	setp.eq.s64 	%p5, %rd20, %rd19;
	mov.f32 	%f24, %f3;
	mov.f32 	%f25, %f4;
	@%p5 bra 	$L__BB22_7;
	ld.global.nc.f32 	%f24, [%rd5];
	ld.global.nc.f32 	%f25, [%rd5+4];
$L__BB22_7:
	add.f32 	%f9, %f4, 0f00000000;
	add.f32 	%f10, %f25, 0f00000000;
	mul.f32 	%f11, %f9, %f10;
	fma.rn.f32 	%f12, %f3, %f24, %f11;
	mul.f32 	%f13, %f12, 0f3F000000;
	mul.f32 	%f14, %f9, %f24;
	mul.f32 	%f15, %f3, %f10;
	sub.f32 	%f16, %f14, %f15;
	mul.f32 	%f17, %f16, 0f3F000000;
	ld.global.f32 	%f18, [%rd4];
	fma.rn.f32 	%f19, %f18, %f1, %f13;
	div.rn.f32 	%f20, %f19, %f2;
	st.global.f32 	[%rd4], %f20;
	ld.global.f32 	%f21, [%rd4+4];
	fma.rn.f32 	%f22, %f21, %f1, %f17;
	div.rn.f32 	%f23, %f22, %f2;
	st.global.f32 	[%rd4+4], %f23;
$L__BB22_8:
	ret;

}
	// .globl	_Z26MutualIntensExtract_KernelILi5ELb0ELb1ELi1ELi1EEvPKfS1_Pfllllll
.visible .entry _Z26MutualIntensExtract_KernelILi5ELb0ELb1ELi1ELi1EEvPKfS1_Pfllllll(
	.param .u64 .ptr .align 1 _Z26MutualIntensExtract_KernelILi5ELb0ELb1ELi1ELi1EEvPKfS1_Pfllllll_param_0,
	.param .u64 .ptr .align 1 _Z26MutualIntensExtract_KernelILi5ELb0ELb1ELi1ELi1EEvPKfS1_Pfllllll_param_1,
	.param .u64 .ptr .align 1 _Z26MutualIntensExtract_KernelILi5ELb0ELb1ELi1ELi1EEvPKfS1_Pfllllll_param_2,
	.param .u64 _Z26MutualIntensExtract_KernelILi5ELb0ELb1ELi1ELi1EEvPKfS1_Pfllllll_param_3,
	.param .u64 _Z26MutualIntensExtract_KernelILi5ELb0ELb1ELi1ELi1EEvPKfS1_Pfllllll_param_4,
	.param .u64 _Z26MutualIntensExtract_KernelILi5ELb0ELb1ELi1ELi1EEvPKfS1_Pfllllll_param_5,
	.param .u64 _Z26MutualIntensExtract_KernelILi5ELb0ELb1ELi1ELi1EEvPKfS1_Pfllllll_param_6,
	.param .u64 _Z26MutualIntensExtract_KernelILi5ELb0ELb1ELi1ELi1EEvPKfS1_Pfllllll_param_7,
	.param .u64 _Z26MutualIntensExtract_KernelILi5ELb0ELb1ELi1ELi1EEvPKfS1_Pfllllll_param_8
)
{
	.reg .pred 	%p<6>;
	.reg .b32 	%r<13>;
	.reg .b32 	%f<29>;
	.reg .b64 	%rd<32>;
	.reg .b64 	%fd<3>;

	ld.param.u64 	%rd6, [_Z26MutualIntensExtract_KernelILi5ELb0ELb1ELi1ELi1EEvPKfS1_Pfllllll_param_1];
	ld.param.u64 	%rd7, [_Z26MutualIntensExtract_KernelILi5ELb0ELb1ELi1ELi1EEvPKfS1_Pfllllll_param_2];
	ld.param.u64 	%rd8, [_Z26MutualIntensExtract_KernelILi5ELb0ELb1ELi1ELi1EEvPKfS1_Pfllllll_param_3];
	ld.param.u64 	%rd9, [_Z26MutualIntensExtract_KernelILi5ELb0ELb1ELi1ELi1EEvPKfS1_Pfllllll_param_4];
	ld.param.u64 	%rd10, [_Z26MutualIntensExtract_KernelILi5ELb0ELb1ELi1ELi1EEvPKfS1_Pfllllll_param_5];
	ld.param.u64 	%rd11, [_Z26MutualIntensExtract_KernelILi5ELb0ELb1ELi1ELi1EEvPKfS1_Pfllllll_param_6];
	ld.param.u64 	%rd12, [_Z26MutualIntensExtract_KernelILi5ELb0ELb1ELi1ELi1EEvPKfS1_Pfllllll_param_7];
	mov.u32 	%r5, %ctaid.x;
	mov.u32 	%r6, %ntid.x;
	mov.u32 	%r7, %tid.x;
	mad.lo.s32 	%r12, %r5, %r6, %r7;
	mov.u32 	%r8, %ctaid.y;
	mov.u32 	%r9, %ntid.y;
	mov.u32 	%r10, %tid.y;
	mad.lo.s32 	%r2, %r8, %r9, %r10;
	cvt.s64.s32 	%rd13, %r12;
	setp.lt.s64 	%p1, %rd8, %rd13;
	@%p1 bra 	$L__BB23_8;
	cvt.u64.u32 	%rd31, %r2;
	shr.u64 	%rd14, %rd8, 63;
	add.s64 	%rd15, %rd8, %rd14;
	shr.s64 	%rd16, %rd15, 1;
	setp.lt.s64 	%p2, %rd16, %rd31;
	@%p2 bra 	$L__BB23_8;
	cvt.rn.f32.s64 	%f1, %rd12;
	cvt.rn.f64.s64 	%fd1, %rd12;
	add.f64 	%fd2, %fd1, 0d3FF0000000000000;
	cvt.rn.f32.f64 	%f2, %fd2;
	setp.ge.s32 	%p3, %r2, %r12;
	@%p3 bra 	$L__BB23_4;
	not.b32 	%r11, %r2;
	cvt.s64.s32 	%rd17, %r11;
	add.s64 	%rd31, %rd8, %rd17;
	add.s32 	%r12, %r12, %r11;
$L__BB23_4:
	setp.ge.s64 	%p4, %rd31, %rd10;
	@%p4 bra 	$L__BB23_8;
	cvta.to.global.u64 	%rd18, %rd6;
	cvt.s64.s32 	%rd19, %r12;
	sub.s64 	%rd20, %rd31, %rd9;
	mul.lo.s64 	%rd21, %rd8, %rd20;
	cvta.to.global.u64 	%rd22, %rd7;
	shl.b64 	%rd23, %rd21, 3;
	add.s64 	%rd24, %rd22, %rd23;
	mul.wide.s32 	%rd25, %r12, 8;
	add.s64 	%rd4, %rd24, %rd25;
	mul.lo.s64 	%rd26, %rd11, %rd19;
	shl.b64 	%rd27, %rd26, 2;
	add.s64 	%rd28, %rd18, %rd27;
	mul.lo.s64 	%rd29, %rd20, %rd11;
	shl.b64 	%rd30, %rd29, 2;
	add.s64 	%rd5, %rd18, %rd30;
	ld.global.nc.f32 	%f3, [%rd28];
	ld.global.nc.f32 	%f4, [%rd28+4];
	setp.eq.s64 	%p5, %rd20, %rd19;
	mov.f32 	%f27, %f3;
	mov.f32 	%f28, %f4;
	@%p5 bra 	$L__BB23_7;
	ld.global.nc.f32 	%f27, [%rd5];
	ld.global.nc.f32 	%f28, [%rd5+4];
$L__BB23_7:
	mov.f32 	%f9, 0f00000000;
	sub.f32 	%f10, %f9, %f4;
	add.f32 	%f11, %f3, 0f00000000;
	sub.f32 	%f12, %f9, %f28;
	add.f32 	%f13, %f27, 0f00000000;
	mul.f32 	%f14, %f10, %f12;
	fma.rn.f32 	%f15, %f11, %f13, %f14;
	mul.f32 	%f16, %f15, 0f3F000000;
	mul.f32 	%f17, %f11, %f12;
	mul.f32 	%f18, %f10, %f13;
	sub.f32 	%f19, %f17, %f18;
	mul.f32 	%f20, %f19, 0f3F000000;
	ld.global.f32 	%f21, [%rd4];
	fma.rn.f32 	%f22, %f21, %f1, %f16;
	div.rn.f32 	%f23, %f22, %f2;
	st.global.f32 	[%rd4], %f23;
	ld.global.f32 	%f24, [%rd4+4];
	fma.rn.f32 	%f25, %f24, %f1, %f20;
	div.rn.f32 	%f26, %f25, %f2;
	st.global.f32 	[%rd4+4], %f26;
$L__BB23_8:
	ret;

}
	// .globl	_Z26MutualIntensExtract_KernelILi5ELb0ELb0ELi1ELi1EEvPKfS1_Pfllllll
.visible .entry _Z26MutualIntensExtract_KernelILi5ELb0ELb0ELi1ELi1EEvPKfS1_Pfllllll(
	.param .u64 .ptr .align 1 _Z26MutualIntensExtract_KernelILi5ELb0ELb0ELi1ELi1EEvPKfS1_Pfllllll_param_0,
	.param .u64 .ptr .align 1 _Z26MutualIntensExtract_KernelILi5ELb0ELb0ELi1ELi1EEvPKfS1_Pfllllll_param_1,
	.param .u64 .ptr .align 1 _Z26MutualIntensExtract_KernelILi5ELb0ELb0ELi1ELi1EEvPKfS1_Pfllllll_param_2,
	.param .u64 _Z26MutualIntensExtract_KernelILi5ELb0ELb0ELi1ELi1EEvPKfS1_Pfllllll_param_3,
	.param .u64 _Z26MutualIntensExtract_KernelILi5ELb0ELb0ELi1ELi1EEvPKfS1_Pfllllll_param_4,
	.param .u64 _Z26MutualIntensExtract_KernelILi5ELb0ELb0ELi1ELi1EEvPKfS1_Pfllllll_param_5,
	.param .u64 _Z26MutualIntensExtract_KernelILi5ELb0ELb0ELi1ELi1EEvPKfS1_Pfllllll_param_6,
	.param .u64 _Z26MutualIntensExtract_KernelILi5ELb0ELb0ELi1ELi1EEvPKfS1_Pfllllll_param_7,
	.param .u64 _Z26MutualIntensExtract_KernelILi5ELb0ELb0ELi1ELi1EEvPKfS1_Pfllllll_param_8
)
{
	.reg .pred 	%p<5>;
	.reg .b32 	%r<13>;
	.reg .b32 	%f<9>;
	.reg .b64 	%rd<22>;
	.reg .b64 	%fd<3>;

	ld.param.u64 	%rd4, [_Z26MutualIntensExtract_KernelILi5ELb0ELb0ELi1ELi1EEvPKfS1_Pfllllll_param_2];
	ld.param.u64 	%rd5, [_Z26MutualIntensExtract_KernelILi5ELb0ELb0ELi1ELi1EEvPKfS1_Pfllllll_param_3];
	ld.param.u64 	%rd6, [_Z26MutualIntensExtract_KernelILi5ELb0ELb0ELi1ELi1EEvPKfS1_Pfllllll_param_4];
	ld.param.u64 	%rd7, [_Z26MutualIntensExtract_KernelILi5ELb0ELb0ELi1ELi1EEvPKfS1_Pfllllll_param_5];
	ld.param.u64 	%rd8, [_Z26MutualIntensExtract_KernelILi5ELb0ELb0ELi1ELi1EEvPKfS1_Pfllllll_param_7];
	mov.u32 	%r5, %ctaid.x;
	mov.u32 	%r6, %ntid.x;
	mov.u32 	%r7, %tid.x;
	mad.lo.s32 	%r12, %r5, %r6, %r7;
	mov.u32 	%r8, %ctaid.y;
	mov.u32 	%r9, %ntid.y;
	mov.u32 	%r10, %tid.y;
	mad.lo.s32 	%r2, %r8, %r9, %r10;
	cvt.s64.s32 	%rd9, %r12;
	setp.lt.s64 	%p1, %rd5, %rd9;
	@%p1 bra 	$L__BB24_6;
	cvt.u64.u32 	%rd21, %r2;
	shr.u64 	%rd10, %rd5, 63;
	add.s64 	%rd11, %rd5, %rd10;
	shr.s64 	%rd12, %rd11, 1;
	setp.lt.s64 	%p2, %rd12, %rd21;
	@%p2 bra 	$L__BB24_6;
	cvt.rn.f32.s64 	%f1, %rd8;
	cvt.rn.f64.s64 	%fd1, %rd8;
	add.f64 	%fd2, %fd1, 0d3FF0000000000000;
	cvt.rn.f32.f64 	%f2, %fd2;
	setp.ge.s32 	%p3, %r2, %r12;
	@%p3 bra 	$L__BB24_4;
	not.b32 	%r11, %r2;
	cvt.s64.s32 	%rd13, %r11;
	add.s64 	%rd21, %rd5, %rd13;
	add.s32 	%r12, %r12, %r11;
$L__BB24_4:
	setp.ge.s64 	%p4, %rd21, %rd7;
	@%p4 bra 	$L__BB24_6;
	sub.s64 	%rd14, %rd21, %rd6;
	mul.lo.s64 	%rd15, %rd5, %rd14;
	cvta.to.global.u64 	%rd16, %rd4;
	shl.b64 	%rd17, %rd15, 3;
	add.s64 	%rd18, %rd16, %rd17;
	mul.wide.s32 	%rd19, %r12, 8;
	add.s64 	%rd20, %rd18, %rd19;
	ld.global.f32 	%f3, [%rd20];
	fma.rn.f32 	%f4, %f3, %f1, 0f00000000;
	div.rn.f32 	%f5, %f4, %f2;
	st.global.f32 	[%rd20], %f5;
	ld.global.f32 	%f6, [%rd20+4];
	fma.rn.f32 	%f7, %f6, %f1, 0f00000000;
	div.rn.f32 	%f8, %f7, %f2;
	st.global.f32 	[%rd20+4], %f8;
$L__BB24_6:
	ret;

}
	// .globl	_Z26MutualIntensExtract_KernelILin1ELb1ELb1ELi1ELi1EEvPKfS1_Pfllllll
.visible .entry _Z26MutualIntensExtract_KernelILin1ELb1ELb1ELi1ELi1EEvPKfS1_Pfllllll(
	.param .u64 .ptr .align 1 _Z26MutualIntensExtract_KernelILin1ELb1ELb1ELi1ELi1EEvPKfS1_Pfllllll_param_0,
	.param .u64 .ptr .align 1 _Z26MutualIntensExtract_KernelILin1ELb1ELb1ELi1ELi1EEvPKfS1_Pfllllll_param_1,
	.param .u64 .ptr .align 1 _Z26MutualIntensExtract_KernelILin1ELb1ELb1ELi1ELi1EEvPKfS1_Pfllllll_param_2,
	.param .u64 _Z26MutualIntensExtract_KernelILin1ELb1ELb1ELi1ELi1EEvPKfS1_Pfllllll_param_3,
	.param .u64 _Z26MutualIntensExtract_KernelILin1ELb1ELb1ELi1ELi1EEvPKfS1_Pfllllll_param_4,
	.param .u64 _Z26MutualIntensExtract_KernelILin1ELb1ELb1ELi1ELi1EEvPKfS1_Pfllllll_param_5,
	.param .u64 _Z26MutualIntensExtract_KernelILin1ELb1ELb1ELi1ELi1EEvPKfS1_Pfllllll_param_6,
	.param .u64 _Z26MutualIntensExtract_KernelILin1ELb1ELb1ELi1ELi1EEvPKfS1_Pfllllll_param_7,
	.param .u64 _Z26MutualIntensExtract_KernelILin1ELb1ELb1ELi1ELi1EEvPKfS1_Pfllllll_param_8
)
{
	.reg .pred 	%p<7>;
	.reg .b32 	%r<13>;
	.reg .b32 	%f<35>;
	.reg .b64 	%rd<36>;
	.reg .b64 	%fd<3>;

	ld.param.u64 	%rd10, [_Z26MutualIntensExtract_KernelILin1ELb1ELb1ELi1ELi1EEvPKfS1_Pfllllll_param_0];
	ld.param.u64 	%rd11, [_Z26MutualIntensExtract_KernelILin1ELb1ELb1ELi1ELi1EEvPKfS1_Pfllllll_param_1];
	ld.param.u64 	%rd12, [_Z26MutualIntensExtract_KernelILin1ELb1ELb1ELi1ELi1EEvPKfS1_Pfllllll_param_2];
	ld.param.u64 	%rd13, [_Z26MutualIntensExtract_KernelILin1ELb1ELb1ELi1ELi1EEvPKfS1_Pfllllll_param_3];
	ld.param.u64 	%rd14, [_Z26MutualIntensExtract_KernelILin1ELb1ELb1ELi1ELi1EEvPKfS1_Pfllllll_param_4];
	ld.param.u64 	%rd15, [_Z26MutualIntensExtract_KernelILin1ELb1ELb1ELi1ELi1EEvPKfS1_Pfllllll_param_5];
	ld.param.u64 	%rd16, [_Z26MutualIntensExtract_KernelILin1ELb1ELb1ELi1ELi1EEvPKfS1_Pfllllll_param_6];
	ld.param.u64 	%rd17, [_Z26MutualIntensExtract_KernelILin1ELb1ELb1ELi1ELi1EEvPKfS1_Pfllllll_param_7];
	mov.u32 	%r5, %ctaid.x;
	mov.u32 	%r6, %ntid.x;
	mov.u32 	%r7, %tid.x;
	mad.lo.s32 	%r12, %r5, %r6, %r7;
	mov.u32 	%r8, %ctaid.y;
	mov.u32 	%r9, %ntid.y;
	mov.u32 	%r10, %tid.y;
	mad.lo.s32 	%r2, %r8, %r9, %r10;
	cvt.s64.s32 	%rd18, %r12;
	setp.lt.s64 	%p1, %rd13, %rd18;
	@%p1 bra 	$L__BB25_10;
	cvt.u64.u32 	%rd35, %r2;
	shr.u64 	%rd19, %rd13, 63;
	add.s64 	%rd20, %rd13, %rd19;
	shr.s64 	%rd21, %rd20, 1;
	setp.lt.s64 	%p2, %rd21, %rd35;
	@%p2 bra 	$L__BB25_10;
	cvt.rn.f32.s64 	%f1, %rd17;
	cvt.rn.f64.s64 	%fd1, %rd17;
	add.f64 	%fd2, %fd1, 0d3FF0000000000000;
	cvt.rn.f32.f64 	%f2, %fd2;
	setp.ge.s32 	%p3, %r2, %r12;
	@%p3 bra 	$L__BB25_4;
	not.b32 	%r11, %r2;
	cvt.s64.s32 	%rd22, %r11;
	add.s64 	%rd35, %rd13, %rd22;
	add.s32 	%r12, %r12, %r11;
$L__BB25_4:
	setp.ge.s64 	%p4, %rd35, %rd15;
	@%p4 bra 	$L__BB25_10;
	cvta.to.global.u64 	%rd23, %rd11;
	cvta.to.global.u64 	%rd24, %rd10;
	cvt.s64.s32 	%rd4, %r12;
	sub.s64 	%rd5, %rd35, %rd14;
	mul.lo.s64 	%rd25, %rd13, %rd5;
	cvta.to.global.u64 	%rd26, %rd12;
	shl.b64 	%rd27, %rd25, 3;
	add.s64 	%rd28, %rd26, %rd27;
	mul.wide.s32 	%rd29, %r12, 8;
	add.s64 	%rd6, %rd28, %rd29;
	mul.lo.s64 	%rd30, %rd16, %rd4;
	shl.b64 	%rd31, %rd30, 2;
	add.s64 	%rd32, %rd24, %rd31;
	add.s64 	%rd7, %rd23, %rd31;
	mul.lo.s64 	%rd33, %rd5, %rd16;
	shl.b64 	%rd34, %rd33, 2;
	add.s64 	%rd8, %rd24, %rd34;
	add.s64 	%rd9, %rd23, %rd34;
	ld.global.nc.f32 	%f3, [%rd32];
	ld.global.nc.f32 	%f4, [%rd32+4];
	setp.eq.s64 	%p5, %rd5, %rd4;
	mov.f32 	%f31, %f3;
	mov.f32 	%f32, %f4;
	@%p5 bra 	$L__BB25_7;
	ld.global.nc.f32 	%f31, [%rd8];
	ld.global.nc.f32 	%f32, [%rd8+4];
$L__BB25_7:
	setp.eq.s64 	%p6, %rd5, %rd4;
	ld.global.nc.f32 	%f9, [%rd7];
	ld.global.nc.f32 	%f10, [%rd7+4];
	mov.f32 	%f33, %f9;
	mov.f32 	%f34, %f10;
	@%p6 bra 	$L__BB25_9;
	ld.global.nc.f32 	%f33, [%rd9];
	ld.global.nc.f32 	%f34, [%rd9+4];
$L__BB25_9:
	mul.f32 	%f15, %f4, %f32;
	fma.rn.f32 	%f16, %f3, %f31, %f15;
	fma.rn.f32 	%f17, %f9, %f33, %f16;
	fma.rn.f32 	%f18, %f10, %f34, %f17;
	mul.f32 	%f19, %f4, %f31;
	mul.f32 	%f20, %f3, %f32;
	sub.f32 	%f21, %f19, %f20;
	fma.rn.f32 	%f22, %f10, %f33, %f21;
	mul.f32 	%f23, %f9, %f34;
	sub.f32 	%f24, %f22, %f23;
	ld.global.f32 	%f25, [%rd6];
	fma.rn.f32 	%f26, %f25, %f1, %f18;
	div.rn.f32 	%f27, %f26, %f2;
	st.global.f32 	[%rd6], %f27;
	ld.global.f32 	%f28, [%rd6+4];
	fma.rn.f32 	%f29, %f28, %f1, %f24;
	div.rn.f32 	%f30, %f29, %f2;
	st.global.f32 	[%rd6+4], %f30;
$L__BB25_10:
	ret;

}
	// .globl	_Z26MutualIntensExtract_KernelILin1ELb1ELb0ELi1ELi1EEvPKfS1_Pfllllll
.visible .entry _Z26MutualIntensExtract_KernelILin1ELb1ELb0ELi1ELi1EEvPKfS1_Pfllllll(
	.param .u64 .ptr .align 1 _Z26MutualIntensExtract_KernelILin1ELb1ELb0ELi1ELi1EEvPKfS1_Pfllllll_param_0,
	.param .u64 .ptr .align 1 _Z26MutualIntensExtract_KernelILin1ELb1ELb0ELi1ELi1EEvPKfS1_Pfllllll_param_1,
	.param .u64 .ptr .align 1 _Z26MutualIntensExtract_KernelILin1ELb1ELb0ELi1ELi1EEvPKfS1_Pfllllll_param_2,
	.param .u64 _Z26MutualIntensExtract_KernelILin1ELb1ELb0ELi1ELi1EEvPKfS1_Pfllllll_param_3,
	.param .u64 _Z26MutualIntensExtract_KernelILin1ELb1ELb0ELi1ELi1EEvPKfS1_Pfllllll_param_4,
	.param .u64 _Z26MutualIntensExtract_KernelILin1ELb1ELb0ELi1ELi1EEvPKfS1_Pfllllll_param_5,
	.param .u64 _Z26MutualIntensExtract_KernelILin1ELb1ELb0ELi1ELi1EEvPKfS1_Pfllllll_param_6,
	.param .u64 _Z26MutualIntensExtract_KernelILin1ELb1ELb0ELi1ELi1EEvPKfS1_Pfllllll_param_7,
	.param .u64 _Z26MutualIntensExtract_KernelILin1ELb1ELb0ELi1ELi1EEvPKfS1_Pfllllll_param_8
)
{
	.reg .pred 	%p<6>;
	.reg .b32 	%r<13>;
	.reg .b32 	%f<25>;
	.reg .b64 	%rd<32>;
	.reg .b64 	%fd<3>;

	ld.param.u64 	%rd6, [_Z26MutualIntensExtract_KernelILin1ELb1ELb0ELi1ELi1EEvPKfS1_Pfllllll_param_0];
	ld.param.u64 	%rd7, [_Z26MutualIntensExtract_KernelILin1ELb1ELb0ELi1ELi1EEvPKfS1_Pfllllll_param_2];
	ld.param.u64 	%rd8, [_Z26MutualIntensExtract_KernelILin1ELb1ELb0ELi1ELi1EEvPKfS1_Pfllllll_param_3];
	ld.param.u64 	%rd9, [_Z26MutualIntensExtract_KernelILin1ELb1ELb0ELi1ELi1EEvPKfS1_Pfllllll_param_4];
	ld.param.u64 	%rd10, [_Z26MutualIntensExtract_KernelILin1ELb1ELb0ELi1ELi1EEvPKfS1_Pfllllll_param_5];
	ld.param.u64 	%rd11, [_Z26MutualIntensExtract_KernelILin1ELb1ELb0ELi1ELi1EEvPKfS1_Pfllllll_param_6];
	ld.param.u64 	%rd12, [_Z26MutualIntensExtract_KernelILin1ELb1ELb0ELi1ELi1EEvPKfS1_Pfllllll_param_7];
	mov.u32 	%r5, %ctaid.x;
	mov.u32 	%r6, %ntid.x;
	mov.u32 	%r7, %tid.x;
	mad.lo.s32 	%r12, %r5, %r6, %r7;
	mov.u32 	%r8, %ctaid.y;
	mov.u32 	%r9, %ntid.y;
	mov.u32 	%r10, %tid.y;
	mad.lo.s32 	%r2, %r8, %r9, %r10;
	cvt.s64.s32 	%rd13, %r12;
	setp.lt.s64 	%p1, %rd8, %rd13;
	@%p1 bra 	$L__BB26_8;
	cvt.u64.u32 	%rd31, %r2;
	shr.u64 	%rd14, %rd8, 63;
	add.s64 	%rd15, %rd8, %rd14;
	shr.s64 	%rd16, %rd15, 1;
	setp.lt.s64 	%p2, %rd16, %rd31;
	@%p2 bra 	$L__BB26_8;
	cvt.rn.f32.s64 	%f1, %rd12;
	cvt.rn.f64.s64 	%fd1, %rd12;
	add.f64 	%fd2, %fd1, 0d3FF0000000000000;
	cvt.rn.f32.f64 	%f2, %fd2;
	setp.ge.s32 	%p3, %r2, %r12;
	@%p3 bra 	$L__BB26_4;
	not.b32 	%r11, %r2;
	cvt.s64.s32 	%rd17, %r11;
	add.s64 	%rd31, %rd8, %rd17;
	add.s32 	%r12, %r12, %r11;
$L__BB26_4:
	setp.ge.s64 	%p4, %rd31, %rd10;
	@%p4 bra 	$L__BB26_8;
	cvta.to.global.u64 	%rd18, %rd6;
	cvt.s64.s32 	%rd19, %r12;
	sub.s64 	%rd20, %rd31, %rd9;
	mul.lo.s64 	%rd21, %rd8, %rd20;
	cvta.to.global.u64 	%rd22, %rd7;
	shl.b64 	%rd23, %rd21, 3;
	add.s64 	%rd24, %rd22, %rd23;
	mul.wide.s32 	%rd25, %r12, 8;
	add.s64 	%rd4, %rd24, %rd25;
	mul.lo.s64 	%rd26, %rd11, %rd19;
	shl.b64 	%rd27, %rd26, 2;
	add.s64 	%rd28, %rd18, %rd27;
	mul.lo.s64 	%rd29, %rd20, %rd11;
	shl.b64 	%rd30, %rd29, 2;
	add.s64 	%rd5, %rd18, %rd30;
	ld.global.nc.f32 	%f3, [%rd28];
	ld.global.nc.f32 	%f4, [%rd28+4];
	setp.eq.s64 	%p5, %rd20, %rd19;
	mov.f32 	%f23, %f3;
	mov.f32 	%f24, %f4;
	@%p5 bra 	$L__BB26_7;
	ld.global.nc.f32 	%f23, [%rd5];
	ld.global.nc.f32 	%f24, [%rd5+4];
$L__BB26_7:
	mul.f32 	%f9, %f4, %f24;
	fma.rn.f32 	%f10, %f3, %f23, %f9;
	add.f32 	%f11, %f10, 0f00000000;
	add.f32 	%f12, %f11, 0f00000000;
	mul.f32 	%f13, %f4, %f23;
	mul.f32 	%f14, %f3, %f24;
	sub.f32 	%f15, %f13, %f14;
	add.f32 	%f16, %f15, 0f00000000;
	ld.global.f32 	%f17, [%rd4];
	fma.rn.f32 	%f18, %f17, %f1, %f12;
	div.rn.f32 	%f19, %f18, %f2;
	st.global.f32 	[%rd4], %f19;
	ld.global.f32 	%f20, [%rd4+4];
	fma.rn.f32 	%f21, %f20, %f1, %f16;
	div.rn.f32 	%f22, %f21, %f2;
	st.global.f32 	[%rd4+4], %f22;
$L__BB26_8:
	ret;

}
	// .globl	_Z26MutualIntensExtract_KernelILin1ELb0ELb1ELi1ELi1EEvPKfS1_Pfllllll
.visible .entry _Z26MutualIntensExtract_KernelILin1ELb0ELb1ELi1ELi1EEvPKfS1_Pfllllll(
	.param .u64 .ptr .align 1 _Z26MutualIntensExtract_KernelILin1ELb0ELb1ELi1ELi1EEvPKfS1_Pfllllll_param_0,
	.param .u64 .ptr .align 1 _Z26MutualIntensExtract_KernelILin1ELb0ELb1ELi1ELi1EEvPKfS1_Pfllllll_param_1,
	.param .u64 .ptr .align 1 _Z26MutualIntensExtract_KernelILin1ELb0ELb1ELi1ELi1EEvPKfS1_Pfllllll_param_2,
	.param .u64 _Z26MutualIntensExtract_KernelILin1ELb0ELb1ELi1ELi1EEvPKfS1_Pfllllll_param_3,
	.param .u64 _Z26MutualIntensExtract_KernelILin1ELb0ELb1ELi1ELi1EEvPKfS1_Pfllllll_param_4,
	.param .u64 _Z26MutualIntensExtract_KernelILin1ELb0ELb1ELi1ELi1EEvPKfS1_Pfllllll_param_5,
	.param .u64 _Z26MutualIntensExtract_KernelILin1ELb0ELb1ELi1ELi1EEvPKfS1_Pfllllll_param_6,
	.param .u64 _Z26MutualIntensExtract_KernelILin1ELb0ELb1ELi1ELi1EEvPKfS1_Pfllllll_param_7,
	.param .u64 _Z26MutualIntensExtract_KernelILin1ELb0ELb1ELi1ELi1EEvPKfS1_Pfllllll_param_8
)
{
	.reg .pred 	%p<6>;
	.reg .b32 	%r<13>;
	.reg .b32 	%f<22>;
	.reg .b64 	%rd<32>;
	.reg .b64 	%fd<3>;

	ld.param.u64 	%rd6, [_Z26MutualIntensExtract_KernelILin1ELb0ELb1ELi1ELi1EEvPKfS1_Pfllllll_param_1];
	ld.param.u64 	%rd7, [_Z26MutualIntensExtract_KernelILin1ELb0ELb1ELi1ELi1EEvPKfS1_Pfllllll_param_2];
	ld.param.u64 	%rd8, [_Z26MutualIntensExtract_KernelILin1ELb0ELb1ELi1ELi1EEvPKfS1_Pfllllll_param_3];
	ld.param.u64 	%rd9, [_Z26MutualIntensExtract_KernelILin1ELb0ELb1ELi1ELi1EEvPKfS1_Pfllllll_param_4];
	ld.param.u64 	%rd10, [_Z26MutualIntensExtract_KernelILin1ELb0ELb1ELi1ELi1EEvPKfS1_Pfllllll_param_5];
	ld.param.u64 	%rd11, [_Z26MutualIntensExtract_KernelILin1ELb0ELb1ELi1ELi1EEvPKfS1_Pfllllll_param_6];
	ld.param.u64 	%rd12, [_Z26MutualIntensExtract_KernelILin1ELb0ELb1ELi1ELi1EEvPKfS1_Pfllllll_param_7];
	mov.u32 	%r5, %ctaid.x;
	mov.u32 	%r6, %ntid.x;
	mov.u32 	%r7, %tid.x;
	mad.lo.s32 	%r12, %r5, %r6, %r7;
	mov.u32 	%r8, %ctaid.y;
	mov.u32 	%r9, %ntid.y;
	mov.u32 	%r10, %tid.y;
	mad.lo.s32 	%r2, %r8, %r9, %r10;
	cvt.s64.s32 	%rd13, %r12;
	setp.lt.s64 	%p1, %rd8, %rd13;
	@%p1 bra 	$L__BB27_8;
	cvt.u64.u32 	%rd31, %r2;
	shr.u64 	%rd14, %rd8, 63;
	add.s64 	%rd15, %rd8, %rd14;
	shr.s64 	%rd16, %rd15, 1;
	setp.lt.s64 	%p2, %rd16, %rd31;
	@%p2 bra 	$L__BB27_8;
	cvt.rn.f32.s64 	%f1, %rd12;
	cvt.rn.f64.s64 	%fd1, %rd12;
	add.f64 	%fd2, %fd1, 0d3FF0000000000000;
	cvt.rn.f32.f64 	%f2, %fd2;
	setp.ge.s32 	%p3, %r2, %r12;
	@%p3 bra 	$L__BB27_4;
	not.b32 	%r11, %r2;
	cvt.s64.s32 	%rd17, %r11;
	add.s64 	%rd31, %rd8, %rd17;
	add.s32 	%r12, %r12, %r11;
$L__BB27_4:
	setp.ge.s64 	%p4, %rd31, %rd10;
	@%p4 bra 	$L__BB27_8;
	cvta.to.global.u64 	%rd18, %rd6;
	cvt.s64.s32 	%rd19, %r12;
	sub.s64 	%rd20, %rd31, %rd9;
	mul.lo.s64 	%rd21, %rd8, %rd20;
	cvta.to.global.u64 	%rd22, %rd7;
	shl.b64 	%rd23, %rd21, 3;
	add.s64 	%rd24, %rd22, %rd23;
	mul.wide.s32 	%rd25, %r12, 8;
	add.s64 	%rd4, %rd24, %rd25;
	mul.lo.s64 	%rd26, %rd11, %rd19;
	shl.b64 	%rd27, %rd26, 2;
	add.s64 	%rd28, %rd18, %rd27;
	mul.lo.s64 	%rd29, %rd20, %rd11;
	shl.b64 	%rd30, %rd29, 2;
	add.s64 	%rd5, %rd18, %rd30;
	ld.global.nc.f32 	%f3, [%rd28];
	ld.global.nc.f32 	%f4, [%rd28+4];
	setp.eq.s64 	%p5, %rd20, %rd19;
	mov.f32 	%f20, %f3;
	mov.f32 	%f21, %f4;
	@%p5 bra 	$L__BB27_7;
	ld.global.nc.f32 	%f20, [%rd5];
	ld.global.nc.f32 	%f21, [%rd5+4];
$L__BB27_7:
	fma.rn.f32 	%f9, %f3, %f20, 0f00000000;
	fma.rn.f32 	%f10, %f4, %f21, %f9;
	fma.rn.f32 	%f11, %f4, %f20, 0f00000000;
	mul.f32 	%f12, %f3, %f21;
	sub.f32 	%f13, %f11, %f12;
	ld.global.f32 	%f14, [%rd4];
	fma.rn.f32 	%f15, %f14, %f1, %f10;
	div.rn.f32 	%f16, %f15, %f2;
	st.global.f32 	[%rd4], %f16;
	ld.global.f32 	%f17, [%rd4+4];
	fma.rn.f32 	%f18, %f17, %f1, %f13;
	div.rn.f32 	%f19, %f18, %f2;
	st.global.f32 	[%rd4+4], %f19;
$L__BB27_8:
	ret;

}
	// .globl	_Z26MutualIntensExtract_KernelILin1ELb0ELb0ELi1ELi1EEvPKfS1_Pfllllll
.visible .entry _Z26MutualIntensExtract_KernelILin1ELb0ELb0ELi1ELi1EEvPKfS1_Pfllllll(
	.param .u64 .ptr .align 1 _Z26MutualIntensExtract_KernelILin1ELb0ELb0ELi1ELi1EEvPKfS1_Pfllllll_param_0,
	.param .u64 .ptr .align 1 _Z26MutualIntensExtract_KernelILin1ELb0ELb0ELi1ELi1EEvPKfS1_Pfllllll_param_1,
	.param .u64 .ptr .align 1 _Z26MutualIntensExtract_KernelILin1ELb0ELb0ELi1ELi1EEvPKfS1_Pfllllll_param_2,
	.param .u64 _Z26MutualIntensExtract_KernelILin1ELb0ELb0ELi1ELi1EEvPKfS1_Pfllllll_param_3,
	.param .u64 _Z26MutualIntensExtract_KernelILin1ELb0ELb0ELi1ELi1EEvPKfS1_Pfllllll_param_4,
	.param .u64 _Z26MutualIntensExtract_KernelILin1ELb0ELb0ELi1ELi1EEvPKfS1_Pfllllll_param_5,
	.param .u64 _Z26MutualIntensExtract_KernelILin1ELb0ELb0ELi1ELi1EEvPKfS1_Pfllllll_param_6,
	.param .u64 _Z26MutualIntensExtract_KernelILin1ELb0ELb0ELi1ELi1EEvPKfS1_Pfllllll_param_7,
	.param .u64 _Z26MutualIntensExtract_KernelILin1ELb0ELb0ELi1ELi1EEvPKfS1_Pfllllll_param_8
)
{
	.reg .pred 	%p<5>;
	.reg .b32 	%r<13>;
	.reg .b32 	%f<9>;
	.reg .b64 	%rd<22>;
	.reg .b64 	%fd<3>;

	ld.param.u64 	%rd4, [_Z26MutualIntensExtract_KernelILin1ELb0ELb0ELi1ELi1EEvPKfS1_Pfllllll_param_2];
	ld.param.u64 	%rd5, [_Z26MutualIntensExtract_KernelILin1ELb0ELb0ELi1ELi1EEvPKfS1_Pfllllll_param_3];
	ld.param.u64 	%rd6, [_Z26MutualIntensExtract_KernelILin1ELb0ELb0ELi1ELi1EEvPKfS1_Pfllllll_param_4];
	ld.param.u64 	%rd7, [_Z26MutualIntensExtract_KernelILin1ELb0ELb0ELi1ELi1EEvPKfS1_Pfllllll_param_5];
	ld.param.u64 	%rd8, [_Z26MutualIntensExtract_KernelILin1ELb0ELb0ELi1ELi1EEvPKfS1_Pfllllll_param_7];
	mov.u32 	%r5, %ctaid.x;
	mov.u32 	%r6, %ntid.x;
	mov.u32 	%r7, %tid.x;
	mad.lo.s32 	%r12, %r5, %r6, %r7;
	mov.u32 	%r8, %ctaid.y;
	mov.u32 	%r9, %ntid.y;
	mov.u32 	%r10, %tid.y;
	mad.lo.s32 	%r2, %r8, %r9, %r10;
	cvt.s64.s32 	%rd9, %r12;
	setp.lt.s64 	%p1, %rd5, %rd9;
	@%p1 bra 	$L__BB28_6;
	cvt.u64.u32 	%rd21, %r2;
	shr.u64 	%rd10, %rd5, 63;
	add.s64 	%rd11, %rd5, %rd10;
	shr.s64 	%rd12, %rd11, 1;
	setp.lt.s64 	%p2, %rd12, %rd21;
	@%p2 bra 	$L__BB28_6;
	cvt.rn.f32.s64 	%f1, %rd8;
	cvt.rn.f64.s64 	%fd1, %rd8;
	add.f64 	%fd2, %fd1, 0d3FF0000000000000;
	cvt.rn.f32.f64 	%f2, %fd2;
	setp.ge.s32 	%p3, %r2, %r12;
	@%p3 bra 	$L__BB28_4;
	not.b32 	%r11, %r2;
	cvt.s64.s32 	%rd13, %r11;
	add.s64 	%rd21, %rd5, %rd13;
	add.s32 	%r12, %r12, %r11;
$L__BB28_4:
	setp.ge.s64 	%p4, %rd21, %rd7;
	@%p4 bra 	$L__BB28_6;
	sub.s64 	%rd14, %rd21, %rd6;
	mul.lo.s64 	%rd15, %rd5, %rd14;
	cvta.to.global.u64 	%rd16, %rd4;
	shl.b64 	%rd17, %rd15, 3;
	add.s64 	%rd18, %rd16, %rd17;
	mul.wide.s32 	%rd19, %r12, 8;
	add.s64 	%rd20, %rd18, %rd19;
	ld.global.f32 	%f3, [%rd20];
	fma.rn.f32 	%f4, %f3, %f1, 0f00000000;
	div.rn.f32 	%f5, %f4, %f2;
	st.global.f32 	[%rd20], %f5;
	ld.global.f32 	%f6, [%rd20+4];
	fma.rn.f32 	%f7, %f6, %f1, 0f00000000;
	div.rn.f32 	%f8, %f7, %f2;
	st.global.f32 	[%rd20+4], %f8;
$L__BB28_6:
	ret;

}
	// .globl	_Z26MutualIntensExtract_KernelILin2ELb1ELb1ELi1ELi1EEvPKfS1_Pfllllll
.visible .entry _Z26MutualIntensExtract_KernelILin2ELb1ELb1ELi1ELi1EEvPKfS1_Pfllllll(
	.param .u64 .ptr .align 1 _Z26MutualIntensExtract_KernelILin2ELb1ELb1ELi1ELi1EEvPKfS1_Pfllllll_param_0,
	.param .u64 .ptr .align 1 _Z26MutualIntensExtract_KernelILin2ELb1ELb1ELi1ELi1EEvPKfS1_Pfllllll_param_1,
	.param .u64 .ptr .align 1 _Z26MutualIntensExtract_KernelILin2ELb1ELb1ELi1ELi1EEvPKfS1_Pfllllll_param_2,
	.param .u64 _Z26MutualIntensExtract_KernelILin2ELb1ELb1ELi1ELi1EEvPKfS1_Pfllllll_param_3,
	.param .u64 _Z26MutualIntensExtract_KernelILin2ELb1ELb1ELi1ELi1EEvPKfS1_Pfllllll_param_4,
	.param .u64 _Z26MutualIntensExtract_KernelILin2ELb1ELb1ELi1ELi1EEvPKfS1_Pfllllll_param_5,
	.param .u64 _Z26MutualIntensExtract_KernelILin2ELb1ELb1ELi1ELi1EEvPKfS1_Pfllllll_param_6,
	.param .u64 _Z26MutualIntensExtract_KernelILin2ELb1ELb1ELi1ELi1EEvPKfS1_Pfllllll_param_7,
	.param .u64 _Z26MutualIntensExtract_KernelILin2ELb1ELb1ELi1ELi1EEvPKfS1_Pfllllll_param_8
)
{
	.reg .pred 	%p<7>;
	.reg .b32 	%r<13>;
	.reg .b32 	%f<37>;
	.reg .b64 	%rd<36>;
	.reg .b64 	%fd<3>;

	ld.param.u64 	%rd10, [_Z26MutualIntensExtract_KernelILin2ELb1ELb1ELi1ELi1EEvPKfS1_Pfllllll_param_0];
	ld.param.u64 	%rd11, [_Z26MutualIntensExtract_KernelILin2ELb1ELb1ELi1ELi1EEvPKfS1_Pfllllll_param_1];
	ld.param.u64 	%rd12, [_Z26MutualIntensExtract_KernelILin2ELb1ELb1ELi1ELi1EEvPKfS1_Pfllllll_param_2];
	ld.param.u64 	%rd13, [_Z26MutualIntensExtract_KernelILin2ELb1ELb1ELi1ELi1EEvPKfS1_Pfllllll_param_3];
	ld.param.u64 	%rd14, [_Z26MutualIntensExtract_KernelILin2ELb1ELb1ELi1ELi1EEvPKfS1_Pfllllll_param_4];
	ld.param.u64 	%rd15, [_Z26MutualIntensExtract_KernelILin2ELb1ELb1ELi1ELi1EEvPKfS1_Pfllllll_param_5];
	ld.param.u64 	%rd16, [_Z26MutualIntensExtract_KernelILin2ELb1ELb1ELi1ELi1EEvPKfS1_Pfllllll_param_6];
	ld.param.u64 	%rd17, [_Z26MutualIntensExtract_KernelILin2ELb1ELb1ELi1ELi1EEvPKfS1_Pfllllll_param_7];
	mov.u32 	%r5, %ctaid.x;
	mov.u32 	%r6, %ntid.x;
	mov.u32 	%r7, %tid.x;
	mad.lo.s32 	%r12, %r5, %r6, %r7;
	mov.u32 	%r8, %ctaid.y;
	mov.u32 	%r9, %ntid.y;
	mov.u32 	%r10, %tid.y;
	mad.lo.s32 	%r2, %r8, %r9, %r10;
	cvt.s64.s32 	%rd18, %r12;
	setp.lt.s64 	%p1, %rd13, %rd18;
	@%p1 bra 	$L__BB29_10;
	cvt.u64.u32 	%rd35, %r2;
	shr.u64 	%rd19, %rd13, 63;
	add.s64 	%rd20, %rd13, %rd19;
	shr.s64 	%rd21, %rd20, 1;
	setp.lt.s64 	%p2, %rd21, %rd35;
	@%p2 bra 	$L__BB29_10;
	cvt.rn.f32.s64 	%f1, %rd17;
	cvt.rn.f64.s64 	%fd1, %rd17;
	add.f64 	%fd2, %fd1, 0d3FF0000000000000;
	cvt.rn.f32.f64 	%f2, %fd2;
	setp.ge.s32 	%p3, %r2, %r12;
	@%p3 bra 	$L__BB29_4;
	not.b32 	%r11, %r2;
	cvt.s64.s32 	%rd22, %r11;
	add.s64 	%rd35, %rd13, %rd22;
	add.s32 	%r12, %r12, %r11;
$L__BB29_4:
	setp.ge.s64 	%p4, %rd35, %rd15;
	@%p4 bra 	$L__BB29_10;
	cvta.to.global.u64 	%rd23, %rd11;
	cvta.to.global.u64 	%rd24, %rd10;
	cvt.s64.s32 	%rd4, %r12;
	sub.s64 	%rd5, %rd35, %rd14;
	mul.lo.s64 	%rd25, %rd13, %rd5;
	cvta.to.global.u64 	%rd26, %rd12;
	shl.b64 	%rd27, %rd25, 3;
	add.s64 	%rd28, %rd26, %rd27;
	mul.wide.s32 	%rd29, %r12, 8;
	add.s64 	%rd6, %rd28, %rd29;
	mul.lo.s64 	%rd30, %rd16, %rd4;
	shl.b64 	%rd31, %rd30, 2;
	add.s64 	%rd32, %rd24, %rd31;
	add.s64 	%rd7, %rd23, %rd31;
	mul.lo.s64 	%rd33, %rd5, %rd16;
	shl.b64 	%rd34, %rd33, 2;
	add.s64 	%rd8, %rd24, %rd34;
	add.s64 	%rd9, %rd23, %rd34;
	ld.global.nc.f32 	%f3, [%rd32];
	ld.global.nc.f32 	%f4, [%rd32+4];
	setp.eq.s64 	%p5, %rd5, %rd4;
	mov.f32 	%f33, %f3;
	mov.f32 	%f34, %f4;
	@%p5 bra 	$L__BB29_7;
	ld.global.nc.f32 	%f33, [%rd8];
	ld.global.nc.f32 	%f34, [%rd8+4];
$L__BB29_7:
	setp.eq.s64 	%p6, %rd5, %rd4;
	ld.global.nc.f32 	%f9, [%rd7];
	ld.global.nc.f32 	%f10, [%rd7+4];
	mov.f32 	%f35, %f9;
	mov.f32 	%f36, %f10;
	@%p6 bra 	$L__BB29_9;
	ld.global.nc.f32 	%f35, [%rd9];
	ld.global.nc.f32 	%f36, [%rd9+4];
$L__BB29_9:
	mul.f32 	%f15, %f4, %f34;
	fma.rn.f32 	%f16, %f3, %f33, %f15;
	mul.f32 	%f17, %f10, %f36;
	fma.rn.f32 	%f18, %f9, %f35, %f17;
	sub.f32 	%f19, %f16, %f18;
	mul.f32 	%f20, %f4, %f33;
	mul.f32 	%f21, %f3, %f34;
	sub.f32 	%f22, %f20, %f21;
	mul.f32 	%f23, %f10, %f35;
	mul.f32 	%f24, %f9, %f36;
	sub.f32 	%f25, %f23, %f24;
	sub.f32 	%f26, %f22, %f25;
	ld.global.f32 	%f27, [%rd6];
	fma.rn.f32 	%f28, %f27, %f1, %f19;
	div.rn.f32 	%f29, %f28, %f2;
	st.global.f32 	[%rd6], %f29;
	ld.global.f32 	%f30, [%rd6+4];
	fma.rn.f32 	%f31, %f30, %f1, %f26;
	div.rn.f32 	%f32, %f31, %f2;
	st.global.f32 	[%rd6+4], %f32;
$L__BB29_10:
	ret;

}
	// .globl	_Z26MutualIntensExtract_KernelILin2ELb1ELb0ELi1ELi1EEvPKfS1_Pfllllll
.visible .entry _Z26MutualIntensExtract_KernelILin2ELb1ELb0ELi1ELi1EEvPKfS1_Pfllllll(
	.param .u64 .ptr .align 1 _Z26MutualIntensExtract_KernelILin2ELb1ELb0ELi1ELi1EEvPKfS1_Pfllllll_param_0,
	.param .u64 .ptr .align 1 _Z26MutualIntensExtract_KernelILin2ELb1ELb0ELi1ELi1EEvPKfS1_Pfllllll_param_1,
	.param .u64 .ptr .align 1 _Z26MutualIntensExtract_KernelILin2ELb1ELb0ELi1ELi1EEvPKfS1_Pfllllll_param_2,
	.param .u64 _Z26MutualIntensExtract_KernelILin2ELb1ELb0ELi1ELi1EEvPKfS1_Pfllllll_param_3,
	.param .u64 _Z26MutualIntensExtract_KernelILin2ELb1ELb0ELi1ELi1EEvPKfS1_Pfllllll_param_4,
	.param .u64 _Z26MutualIntensExtract_KernelILin2ELb1ELb0ELi1ELi1EEvPKfS1_Pfllllll_param_5,
	.param .u64 _Z26MutualIntensExtract_KernelILin2ELb1ELb0ELi1ELi1EEvPKfS1_Pfllllll_param_6,
	.param .u64 _Z26MutualIntensExtract_KernelILin2ELb1ELb0ELi1ELi1EEvPKfS1_Pfllllll_param_7,
	.param .u64 _Z26MutualIntensExtract_KernelILin2ELb1ELb0ELi1ELi1EEvPKfS1_Pfllllll_param_8
)
{
	.reg .pred 	%p<6>;
	.reg .b32 	%r<13>;
	.reg .b32 	%f<22>;
	.reg .b64 	%rd<32>;
	.reg .b64 	%fd<3>;

	ld.param.u64 	%rd6, [_Z26MutualIntensExtract_KernelILin2ELb1ELb0ELi1ELi1EEvPKfS1_Pfllllll_param_0];
	ld.param.u64 	%rd7, [_Z26MutualIntensExtract_KernelILin2ELb1ELb0ELi1ELi1EEvPKfS1_Pfllllll_param_2];
	ld.param.u64 	%rd8, [_Z26MutualIntensExtract_KernelILin2ELb1ELb0ELi1ELi1EEvPKfS1_Pfllllll_param_3];
	ld.param.u64 	%rd9, [_Z26MutualIntensExtract_KernelILin2ELb1ELb0ELi1ELi1EEvPKfS1_Pfllllll_param_4];
	ld.param.u64 	%rd10, [_Z26MutualIntensExtract_KernelILin2ELb1ELb0ELi1ELi1EEvPKfS1_Pfllllll_param_5];
	ld.param.u64 	%rd11, [_Z26MutualIntensExtract_KernelILin2ELb1ELb0ELi1ELi1EEvPKfS1_Pfllllll_param_6];
	ld.param.u64 	%rd12, [_Z26MutualIntensExtract_KernelILin2ELb1ELb0ELi1ELi1EEvPKfS1_Pfllllll_param_7];
	mov.u32 	%r5, %ctaid.x;
	mov.u32 	%r6, %ntid.x;
	mov.u32 	%r7, %tid.x;
	mad.lo.s32 	%r12, %r5, %r6, %r7;
	mov.u32 	%r8, %ctaid.y;
	mov.u32 	%r9, %ntid.y;
	mov.u32 	%r10, %tid.y;
	mad.lo.s32 	%r2, %r8, %r9, %r10;
	cvt.s64.s32 	%rd13, %r12;
	setp.lt.s64 	%p1, %rd8, %rd13;
	@%p1 bra 	$L__BB30_8;
	cvt.u64.u32 	%rd31, %r2;
	shr.u64 	%rd14, %rd8, 63;
	add.s64 	%rd15, %rd8, %rd14;
	shr.s64 	%rd16, %rd15, 1;
	setp.lt.s64 	%p2, %rd16, %rd31;
	@%p2 bra 	$L__BB30_8;
	cvt.rn.f32.s64 	%f1, %rd12;
	cvt.rn.f64.s64 	%fd1, %rd12;
	add.f64 	%fd2, %fd1, 0d3FF0000000000000;
	cvt.rn.f32.f64 	%f2, %fd2;
	setp.ge.s32 	%p3, %r2, %r12;
	@%p3 bra 	$L__BB30_4;
	not.b32 	%r11, %r2;
	cvt.s64.s32 	%rd17, %r11;
	add.s64 	%rd31, %rd8, %rd17;
	add.s32 	%r12, %r12, %r11;
$L__BB30_4:
	setp.ge.s64 	%p4, %rd31, %rd10;
	@%p4 bra 	$L__BB30_8;
	cvta.to.global.u64 	%rd18, %rd6;
	cvt.s64.s32 	%rd19, %r12;
	sub.s64 	%rd20, %rd31, %rd9;
	mul.lo.s64 	%rd21, %rd8, %rd20;
	cvta.to.global.u64 	%rd22, %rd7;
	shl.b64 	%rd23, %rd21, 3;
	add.s64 	%rd24, %rd22, %rd23;
	mul.wide.s32 	%rd25, %r12, 8;
	add.s64 	%rd4, %rd24, %rd25;
	mul.lo.s64 	%rd26, %rd11, %rd19;
	shl.b64 	%rd27, %rd26, 2;
	add.s64 	%rd28, %rd18, %rd27;
	mul.lo.s64 	%rd29, %rd20, %rd11;
	shl.b64 	%rd30, %rd29, 2;
	add.s64 	%rd5, %rd18, %rd30;
	ld.global.nc.f32 	%f3, [%rd28];
	ld.global.nc.f32 	%f4, [%rd28+4];
	setp.eq.s64 	%p5, %rd20, %rd19;
	mov.f32 	%f20, %f3;
	mov.f32 	%f21, %f4;
	@%p5 bra 	$L__BB30_7;
	ld.global.nc.f32 	%f20, [%rd5];
	ld.global.nc.f32 	%f21, [%rd5+4];
$L__BB30_7:
	mul.f32 	%f9, %f4, %f21;
	fma.rn.f32 	%f10, %f3, %f20, %f9;
	mul.f32 	%f11, %f4, %f20;
	mul.f32 	%f12, %f3, %f21;
	sub.f32 	%f13, %f11, %f12;
	ld.global.f32 	%f14, [%rd4];
	fma.rn.f32 	%f15, %f14, %f1, %f10;
	div.rn.f32 	%f16, %f15, %f2;
	st.global.f32 	[%rd4], %f16;
	ld.global.f32 	%f17, [%rd4+4];
	fma.rn.f32 	%f18, %f17, %f1, %f13;
	div.rn.f32 	%f19, %f18, %f2;
	st.global.f32 	[%rd4+4], %f19;
$L__BB30_8:
	ret;

}
	// .globl	_Z26MutualIntensExtract_KernelILin2ELb0ELb1ELi1ELi1EEvPKfS1_Pfllllll
.visible .entry _Z26MutualIntensExtract_KernelILin2ELb0ELb1ELi1ELi1EEvPKfS1_Pfllllll(
	.param .u64 .ptr .align 1 _Z26MutualIntensExtract_KernelILin2ELb0ELb1ELi1ELi1EEvPKfS1_Pfllllll_param_0,
	.param .u64 .ptr .align 1 _Z26MutualIntensExtract_KernelILin2ELb0ELb1ELi1ELi1EEvPKfS1_Pfllllll_param_1,
	.param .u64 .ptr .align 1 _Z26MutualIntensExtract_KernelILin2ELb0ELb1ELi1ELi1EEvPKfS1_Pfllllll_param_2,
	.param .u64 _Z26MutualIntensExtract_KernelILin2ELb0ELb1ELi1ELi1EEvPKfS1_Pfllllll_param_3,
	.param .u64 _Z26MutualIntensExtract_KernelILin2ELb0ELb1ELi1ELi1EEvPKfS1_Pfllllll_param_4,
	.param .u64 _Z26MutualIntensExtract_KernelILin2ELb0ELb1ELi1ELi1EEvPKfS1_Pfllllll_param_5,
	.param .u64 _Z26MutualIntensExtract_KernelILin2ELb0ELb1ELi1ELi1EEvPKfS1_Pfllllll_param_6,
	.param .u64 _Z26MutualIntensExtract_KernelILin2ELb0ELb1ELi1ELi1EEvPKfS1_Pfllllll_param_7,
	.param .u64 _Z26MutualIntensExtract_KernelILin2ELb0ELb1ELi1ELi1EEvPKfS1_Pfllllll_param_8
)
{
	.reg .pred 	%p<6>;
	.reg .b32 	%r<13>;
	.reg .b32 	%f<25>;
	.reg .b64 	%rd<32>;
	.reg .b64 	%fd<3>;

	ld.param.u64 	%rd6, [_Z26MutualIntensExtract_KernelILin2ELb0ELb1ELi1ELi1EEvPKfS1_Pfllllll_param_1];
	ld.param.u64 	%rd7, [_Z26MutualIntensExtract_KernelILin2ELb0ELb1ELi1ELi1EEvPKfS1_Pfllllll_param_2];
	ld.param.u64 	%rd8, [_Z26MutualIntensExtract_KernelILin2ELb0ELb1ELi1ELi1EEvPKfS1_Pfllllll_param_3];
	ld.param.u64 	%rd9, [_Z26MutualIntensExtract_KernelILin2ELb0ELb1ELi1ELi1EEvPKfS1_Pfllllll_param_4];
	ld.param.u64 	%rd10, [_Z26MutualIntensExtract_KernelILin2ELb0ELb1ELi1ELi1EEvPKfS1_Pfllllll_param_5];
	ld.param.u64 	%rd11, [_Z26MutualIntensExtract_KernelILin2ELb0ELb1ELi1ELi1EEvPKfS1_Pfllllll_param_6];
	ld.param.u64 	%rd12, [_Z26MutualIntensExtract_KernelILin2ELb0ELb1ELi1ELi1EEvPKfS1_Pfllllll_param_7];
	mov.u32 	%r5, %ctaid.x;
	mov.u32 	%r6, %ntid.x;
	mov.u32 	%r7, %tid.x;
	mad.lo.s32 	%r12, %r5, %r6, %r7;
	mov.u32 	%r8, %ctaid.y;
	mov.u32 	%r9, %ntid.y;
	mov.u32 	%r10, %tid.y;
	mad.lo.s32 	%r2, %r8, %r9, %r10;
	cvt.s64.s32 	%rd13, %r12;
	setp.lt.s64 	%p1, %rd8, %rd13;
	@%p1 bra 	$L__BB31_8;
	cvt.u64.u32 	%rd31, %r2;
	shr.u64 	%rd14, %rd8, 63;
	add.s64 	%rd15, %rd8, %rd14;
	shr.s64 	%rd16, %rd15, 1;
	setp.lt.s64 	%p2, %rd16, %rd31;
	@%p2 bra 	$L__BB31_8;
	cvt.rn.f32.s64 	%f1, %rd12;
	cvt.rn.f64.s64 	%fd1, %rd12;
	add.f64 	%fd2, %fd1, 0d3FF0000000000000;
	cvt.rn.f32.f64 	%f2, %fd2;
	setp.ge.s32 	%p3, %r2, %r12;
	@%p3 bra 	$L__BB31_4;
	not.b32 	%r11, %r2;
	cvt.s64.s32 	%rd17, %r11;
	add.s64 	%rd31, %rd8, %rd17;
	add.s32 	%r12, %r12, %r11;
$L__BB31_4:
	setp.ge.s64 	%p4, %rd31, %rd10;
	@%p4 bra 	$L__BB31_8;
	cvta.to.global.u64 	%rd18, %rd6;
	cvt.s64.s32 	%rd19, %r12;
	sub.s64 	%rd20, %rd31, %rd9;
	mul.lo.s64 	%rd21, %rd8, %rd20;
	cvta.to.global.u64 	%rd22, %rd7;
	shl.b64 	%rd23, %rd21, 3;
	add.s64 	%rd24, %rd22, %rd23;
	mul.wide.s32 	%rd25, %r12, 8;
	add.s64 	%rd4, %rd24, %rd25;
	mul.lo.s64 	%rd26, %rd11, %rd19;
	shl.b64 	%rd27, %rd26, 2;
	add.s64 	%rd28, %rd18, %rd27;
	mul.lo.s64 	%rd29, %rd20, %rd11;
	shl.b64 	%rd30, %rd29, 2;
	add.s64 	%rd5, %rd18, %rd30;
	ld.global.nc.f32 	%f3, [%rd28];
	ld.global.nc.f32 	%f4, [%rd28+4];
	setp.eq.s64 	%p5, %rd20, %rd19;
	mov.f32 	%f23, %f3;
	mov.f32 	%f24, %f4;
	@%p5 bra 	$L__BB31_7;
	ld.global.nc.f32 	%f23, [%rd5];
	ld.global.nc.f32 	%f24, [%rd5+4];
$L__BB31_7:
	mul.f32 	%f9, %f4, %f24;
	fma.rn.f32 	%f10, %f3, %f23, %f9;
	mov.f32 	%f11, 0f00000000;
	sub.f32 	%f12, %f11, %f10;
	mul.f32 	%f13, %f4, %f23;
	mul.f32 	%f14, %f3, %f24;
	sub.f32 	%f15, %f14, %f13;
	add.f32 	%f16, %f15, 0f00000000;
	ld.global.f32 	%f17, [%rd4];
	fma.rn.f32 	%f18, %f17, %f1, %f12;
	div.rn.f32 	%f19, %f18, %f2;
	st.global.f32 	[%rd4], %f19;
	ld.global.f32 	%f20, [%rd4+4];
	fma.rn.f32 	%f21, %f20, %f1, %f16;
	div.rn.f32 	%f22, %f21, %f2;
	st.global.f32 	[%rd4+4], %f22;
$L__BB31_8:
	ret;

}
	// .globl	_Z26MutualIntensExtract_KernelILin2ELb0ELb0ELi1ELi1EEvPKfS1_Pfllllll
.visible .entry _Z26MutualIntensExtract_KernelILin2ELb0ELb0ELi1ELi1EEvPKfS1_Pfllllll(
	.param .u64 .ptr .align 1 _Z26MutualIntensExtract_KernelILin2ELb0ELb0ELi1ELi1EEvPKfS1_Pfllllll_param_0,
	.param .u64 .ptr .align 1 _Z26MutualIntensExtract_KernelILin2ELb0ELb0ELi1ELi1EEvPKfS1_Pfllllll_param_1,
	.param .u64 .ptr .align 1 _Z26MutualIntensExtract_KernelILin2ELb0ELb0ELi1ELi1EEvPKfS1_Pfllllll_param_2,
	.param .u64 _Z26MutualIntensExtract_KernelILin2ELb0ELb0ELi1ELi1EEvPKfS1_Pfllllll_param_3,
	.param .u64 _Z26MutualIntensExtract_KernelILin2ELb0ELb0ELi1ELi1EEvPKfS1_Pfllllll_param_4,
	.param .u64 _Z26MutualIntensExtract_KernelILin2ELb0ELb0ELi1ELi1EEvPKfS1_Pfllllll_param_5,
	.param .u64 _Z26MutualIntensExtract_KernelILin2ELb0ELb0ELi1ELi1EEvPKfS1_Pfllllll_param_6,
	.param .u64 _Z26MutualIntensExtract_KernelILin2ELb0ELb0ELi1ELi1EEvPKfS1_Pfllllll_param_7,
	.param .u64 _Z26MutualIntensExtract_KernelILin2ELb0ELb0ELi1ELi1EEvPKfS1_Pfllllll_param_8
)
{
	.reg .pred 	%p<5>;
	.reg .b32 	%r<13>;
	.reg .b32 	%f<9>;
	.reg .b64 	%rd<22>;
	.reg .b64 	%fd<3>;

	ld.param.u64 	%rd4, [_Z26MutualIntensExtract_KernelILin2ELb0ELb0ELi1ELi1EEvPKfS1_Pfllllll_param_2];
	ld.param.u64 	%rd5, [_Z26MutualIntensExtract_KernelILin2ELb0ELb0ELi1ELi1EEvPKfS1_Pfllllll_param_3];
	ld.param.u64 	%rd6, [_Z26MutualIntensExtract_KernelILin2ELb0ELb0ELi1ELi1EEvPKfS1_Pfllllll_param_4];
	ld.param.u64 	%rd7, [_Z26MutualIntensExtract_KernelILin2ELb0ELb0ELi1ELi1EEvPKfS1_Pfllllll_param_5];
	ld.param.u64 	%rd8, [_Z26MutualIntensExtract_KernelILin2ELb0ELb0ELi1ELi1EEvPKfS1_Pfllllll_param_7];
	mov.u32 	%r5, %ctaid.x;
	mov.u32 	%r6, %ntid.x;
	mov.u32 	%r7, %tid.x;
	mad.lo.s32 	%r12, %r5, %r6, %r7;
	mov.u32 	%r8, %ctaid.y;
	mov.u32 	%r9, %ntid.y;
	mov.u32 	%r10, %tid.y;
	mad.lo.s32 	%r2, %r8, %r9, %r10;
	cvt.s64.s32 	%rd9, %r12;
	setp.lt.s64 	%p1, %rd5, %rd9;
	@%p1 bra 	$L__BB32_6;
	cvt.u64.u32 	%rd21, %r2;
	shr.u64 	%rd10, %rd5, 63;
	add.s64 	%rd11, %rd5, %rd10;
	shr.s64 	%rd12, %rd11, 1;
	setp.lt.s64 	%p2, %rd12, %rd21;
	@%p2 bra 	$L__BB32_6;
	cvt.rn.f32.s64 	%f1, %rd8;
	cvt.rn.f64.s64 	%fd1, %rd8;
	add.f64 	%fd2, %fd1, 0d3FF0000000000000;
	cvt.rn.f32.f64 	%f2, %fd2;
	setp.ge.s32 	%p3, %r2, %r12;
	@%p3 bra 	$L__BB32_4;
	not.b32 	%r11, %r2;
	cvt.s64.s32 	%rd13, %r11;
	add.s64 	%rd21, %rd5, %rd13;
	add.s32 	%r12, %r12, %r11;
$L__BB32_4:
	setp.ge.s64 	%p4, %rd21, %rd7;
	@%p4 bra 	$L__BB32_6;
	sub.s64 	%rd14, %rd21, %rd6;
	mul.lo.s64 	%rd15, %rd5, %rd14;
	cvta.to.global.u64 	%rd16, %rd4;
	shl.b64 	%rd17, %rd15, 3;
	add.s64 	%rd18, %rd16, %rd17;
	mul.wide.s32 	%rd19, %r12, 8;
	add.s64 	%rd20, %rd18, %rd19;
	ld.global.f32 	%f3, [%rd20];
	fma.rn.f32 	%f4, %f3, %f1, 0f00000000;
	div.rn.f32 	%f5, %f4, %f2;
	st.global.f32 	[%rd20], %f5;
	ld.global.f32 	%f6, [%rd20+4];
	fma.rn.f32 	%f7, %f6, %f1, 0f00000000;
	div.rn.f32 	%f8, %f7, %f2;
	st.global.f32 	[%rd20+4], %f8;
$L__BB32_6:
	ret;

}
	// .globl	_Z26MutualIntensExtract_KernelILin3ELb1ELb1ELi1ELi1EEvPKfS1_Pfllllll
.visible .entry _Z26MutualIntensExtract_KernelILin3ELb1ELb1ELi1ELi1EEvPKfS1_Pfllllll(
	.param .u64 .ptr .align 1 _Z26MutualIntensExtract_KernelILin3ELb1ELb1ELi1ELi1EEvPKfS1_Pfllllll_param_0,
	.param .u64 .ptr .align 1 _Z26MutualIntensExtract_KernelILin3ELb1ELb1ELi1ELi1EEvPKfS1_Pfllllll_param_1,
	.param .u64 .ptr .align 1 _Z26MutualIntensExtract_KernelILin3ELb1ELb1ELi1ELi1EEvPKfS1_Pfllllll_param_2,
	.param .u64 _Z26MutualIntensExtract_KernelILin3ELb1ELb1ELi1ELi1EEvPKfS1_Pfllllll_param_3,
	.param .u64 _Z26MutualIntensExtract_KernelILin3ELb1ELb1ELi1ELi1EEvPKfS1_Pfllllll_param_4,
	.param .u64 _Z26MutualIntensExtract_KernelILin3ELb1ELb1ELi1ELi1EEvPKfS1_Pfllllll_param_5,
	.param .u64 _Z26MutualIntensExtract_KernelILin3ELb1ELb1ELi1ELi1EEvPKfS1_Pfllllll_param_6,
	.param .u64 _Z26MutualIntensExtract_KernelILin3ELb1ELb1ELi1ELi1EEvPKfS1_Pfllllll_param_7,
	.param .u64 _Z26MutualIntensExtract_KernelILin3ELb1ELb1ELi1ELi1EEvPKfS1_Pfllllll_param_8
)
{
	.reg .pred 	%p<7>;
	.reg .b32 	%r<13>;
	.reg .b32 	%f<35>;
	.reg .b64 	%rd<36>;
	.reg .b64 	%fd<3>;

	ld.param.u64 	%rd10, [_Z26MutualIntensExtract_KernelILin3ELb1ELb1ELi1ELi1EEvPKfS1_Pfllllll_param_0];
	ld.param.u64 	%rd11, [_Z26MutualIntensExtract_KernelILin3ELb1ELb1ELi1ELi1EEvPKfS1_Pfllllll_param_1];
	ld.param.u64 	%rd12, [_Z26MutualIntensExtract_KernelILin3ELb1ELb1ELi1ELi1EEvPKfS1_Pfllllll_param_2];
	ld.param.u64 	%rd13, [_Z26MutualIntensExtract_KernelILin3ELb1ELb1ELi1ELi1EEvPKfS1_Pfllllll_param_3];
	ld.param.u64 	%rd14, [_Z26MutualIntensExtract_KernelILin3ELb1ELb1ELi1ELi1EEvPKfS1_Pfllllll_param_4];
	ld.param.u64 	%rd15, [_Z26MutualIntensExtract_KernelILin3ELb1ELb1ELi1ELi1EEvPKfS1_Pfllllll_param_5];
	ld.param.u64 	%rd16, [_Z26MutualIntensExtract_KernelILin3ELb1ELb1ELi1ELi1EEvPKfS1_Pfllllll_param_6];
	ld.param.u64 	%rd17, [_Z26MutualIntensExtract_KernelILin3ELb1ELb1ELi1ELi1EEvPKfS1_Pfllllll_param_7];
	mov.u32 	%r5, %ctaid.x;
	mov.u32 	%r6, %ntid.x;
	mov.u32 	%r7, %tid.x;
	mad.lo.s32 	%r12, %r5, %r6, %r7;
	mov.u32 	%r8, %ctaid.y;
	mov.u32 	%r9, %ntid.y;
	mov.u32 	%r10, %tid.y;
	mad.lo.s32 	%r2, %r8, %r9, %r10;
	cvt.s64.s32 	%rd18, %r12;
	setp.lt.s64 	%p1, %rd13, %rd18;
	@%p1 bra 	$L__BB33_10;
	cvt.u64.u32 	%rd35, %r2;
	shr.u64 	%rd19, %rd13, 63;
	add.s64 	%rd20, %rd13, %rd19;
	shr.s64 	%rd21, %rd20, 1;
	setp.lt.s64 	%p2, %rd21, %rd35;
	@%p2 bra 	$L__BB33_10;
	cvt.rn.f32.s64 	%f1, %rd17;
	cvt.rn.f64.s64 	%fd1, %rd17;
	add.f64 	%fd2, %fd1, 0d3FF0000000000000;
	cvt.rn.f32.f64 	%f2, %fd2;
	setp.ge.s32 	%p3, %r2, %r12;
	@%p3 bra 	$L__BB33_4;
	not.b32 	%r11, %r2;
	cvt.s64.s32 	%rd22, %r11;
	add.s64 	%rd35, %rd13, %rd22;
	add.s32 	%r12, %r12, %r11;
$L__BB33_4:
	setp.ge.s64 	%p4, %rd35, %rd15;
	@%p4 bra 	$L__BB33_10;
	cvta.to.global.u64 	%rd23, %rd11;
	cvta.to.global.u64 	%rd24, %rd10;
	cvt.s64.s32 	%rd4, %r12;
	sub.s64 	%rd5, %rd35, %rd14;
	mul.lo.s64 	%rd25, %rd13, %rd5;
	cvta.to.global.u64 	%rd26, %rd12;
	shl.b64 	%rd27, %rd25, 3;
	add.s64 	%rd28, %rd26, %rd27;
	mul.wide.s32 	%rd29, %r12, 8;
	add.s64 	%rd6, %rd28, %rd29;
	mul.lo.s64 	%rd30, %rd16, %rd4;
	shl.b64 	%rd31, %rd30, 2;
	add.s64 	%rd32, %rd24, %rd31;
	add.s64 	%rd7, %rd23, %rd31;
	mul.lo.s64 	%rd33, %rd5, %rd16;
	shl.b64 	%rd34, %rd33, 2;
	add.s64 	%rd8, %rd24, %rd34;
	add.s64 	%rd9, %rd23, %rd34;
	ld.global.nc.f32 	%f3, [%rd32];
	ld.global.nc.f32 	%f4, [%rd32+4];
	setp.eq.s64 	%p5, %rd5, %rd4;
	mov.f32 	%f31, %f3;
	mov.f32 	%f32, %f4;
	@%p5 bra 	$L__BB33_7;
	ld.global.nc.f32 	%f31, [%rd8];
	ld.global.nc.f32 	%f32, [%rd8+4];
$L__BB33_7:
	setp.eq.s64 	%p6, %rd5, %rd4;
	ld.global.nc.f32 	%f9, [%rd7];
	ld.global.nc.f32 	%f10, [%rd7+4];
	mov.f32 	%f33, %f9;
	mov.f32 	%f34, %f10;
	@%p6 bra 	$L__BB33_9;
	ld.global.nc.f32 	%f33, [%rd9];
	ld.global.nc.f32 	%f34, [%rd9+4];
$L__BB33_9:
	mul.f32 	%f15, %f4, %f34;
	fma.rn.f32 	%f16, %f32, %f10, %f15;
	fma.rn.f32 	%f17, %f31, %f9, %f16;
	fma.rn.f32 	%f18, %f3, %f33, %f17;
	mul.f32 	%f19, %f31, %f10;
	mul.f32 	%f20, %f3, %f34;
	sub.f32 	%f21, %f19, %f20;
	mul.f32 	%f22, %f32, %f9;
	sub.f32 	%f23, %f21, %f22;
	fma.rn.f32 	%f24, %f4, %f33, %f23;
	ld.global.f32 	%f25, [%rd6];
	fma.rn.f32 	%f26, %f25, %f1, %f18;
	div.rn.f32 	%f27, %f26, %f2;
	st.global.f32 	[%rd6], %f27;
	ld.global.f32 	%f28, [%rd6+4];
	fma.rn.f32 	%f29, %f28, %f1, %f24;
	div.rn.f32 	%f30, %f29, %f2;
	st.global.f32 	[%rd6+4], %f30;
$L__BB33_10:
	ret;

}
	// .globl	_Z26MutualIntensExtract_KernelILin3ELb1ELb0ELi1ELi1EEvPKfS1_Pfllllll
.visible .entry _Z26MutualIntensExtract_KernelILin3ELb1ELb0ELi1ELi1EEvPKfS1_Pfllllll(
	.param .u64 .ptr .align 1 _Z26MutualIntensExtract_KernelILin3ELb1ELb0ELi1ELi1EEvPKfS1_Pfllllll_param_0,
	.param .u64 .ptr .align 1 _Z26MutualIntensExtract_KernelILin3ELb1ELb0ELi1ELi1EEvPKfS1_Pfllllll_param_1,
	.param .u64 .ptr .align 1 _Z26MutualIntensExtract_KernelILin3ELb1ELb0ELi1ELi1EEvPKfS1_Pfllllll_param_2,
	.param .u64 _Z26MutualIntensExtract_KernelILin3ELb1ELb0ELi1ELi1EEvPKfS1_Pfllllll_param_3,
	.param .u64 _Z26MutualIntensExtract_KernelILin3ELb1ELb0ELi1ELi1EEvPKfS1_Pfllllll_param_4,
	.param .u64 _Z26MutualIntensExtract_KernelILin3ELb1ELb0ELi1ELi1EEvPKfS1_Pfllllll_param_5,
	.param .u64 _Z26MutualIntensExtract_KernelILin3ELb1ELb0ELi1ELi1EEvPKfS1_Pfllllll_param_6,
	.param .u64 _Z26MutualIntensExtract_KernelILin3ELb1ELb0ELi1ELi1EEvPKfS1_Pfllllll_param_7,
	.param .u64 _Z26MutualIntensExtract_KernelILin3ELb1ELb0ELi1ELi1EEvPKfS1_Pfllllll_param_8
)
{
	.reg .pred 	%p<6>;
	.reg .b32 	%r<13>;
	.reg .b32 	%f<26>;
	.reg .b64 	%rd<32>;
	.reg .b64 	%fd<3>;

	ld.param.u64 	%rd6, [_Z26MutualIntensExtract_KernelILin3ELb1ELb0ELi1ELi1EEvPKfS1_Pfllllll_param_0];
	ld.param.u64 	%rd7, [_Z26MutualIntensExtract_KernelILin3ELb1ELb0ELi1ELi1EEvPKfS1_Pfllllll_param_2];
	ld.param.u64 	%rd8, [_Z26MutualIntensExtract_KernelILin3ELb1ELb0ELi1ELi1EEvPKfS1_Pfllllll_param_3];
	ld.param.u64 	%rd9, [_Z26MutualIntensExtract_KernelILin3ELb1ELb0ELi1ELi1EEvPKfS1_Pfllllll_param_4];
	ld.param.u64 	%rd10, [_Z26MutualIntensExtract_KernelILin3ELb1ELb0ELi1ELi1EEvPKfS1_Pfllllll_param_5];
	ld.param.u64 	%rd11, [_Z26MutualIntensExtract_KernelILin3ELb1ELb0ELi1ELi1EEvPKfS1_Pfllllll_param_6];
	ld.param.u64 	%rd12, [_Z26MutualIntensExtract_KernelILin3ELb1ELb0ELi1ELi1EEvPKfS1_Pfllllll_param_7];
	mov.u32 	%r5, %ctaid.x;
	mov.u32 	%r6, %ntid.x;
	mov.u32 	%r7, %tid.x;
	mad.lo.s32 	%r12, %r5, %r6, %r7;
	mov.u32 	%r8, %ctaid.y;
	mov.u32 	%r9, %ntid.y;
	mov.u32 	%r10, %tid.y;
	mad.lo.s32 	%r2, %r8, %r9, %r10;
	cvt.s64.s32 	%rd13, %r12;
	setp.lt.s64 	%p1, %rd8, %rd13;
	@%p1 bra 	$L__BB34_8;
	cvt.u64.u32 	%rd31, %r2;
	shr.u64 	%rd14, %rd8, 63;
	add.s64 	%rd15, %rd8, %rd14;
	shr.s64 	%rd16, %rd15, 1;
	setp.lt.s64 	%p2, %rd16, %rd31;
	@%p2 bra 	$L__BB34_8;
	cvt.rn.f32.s64 	%f1, %rd12;
	cvt.rn.f64.s64 	%fd1, %rd12;
	add.f64 	%fd2, %fd1, 0d3FF0000000000000;
	cvt.rn.f32.f64 	%f2, %fd2;
	setp.ge.s32 	%p3, %r2, %r12;
	@%p3 bra 	$L__BB34_4;
	not.b32 	%r11, %r2;
	cvt.s64.s32 	%rd17, %r11;
	add.s64 	%rd31, %rd8, %rd17;
	add.s32 	%r12, %r12, %r11;
$L__BB34_4:
	setp.ge.s64 	%p4, %rd31, %rd10;
	@%p4 bra 	$L__BB34_8;
	cvta.to.global.u64 	%rd18, %rd6;
	cvt.s64.s32 	%rd19, %r12;
	sub.s64 	%rd20, %rd31, %rd9;
	mul.lo.s64 	%rd21, %rd8, %rd20;
	cvta.to.global.u64 	%rd22, %rd7;
	shl.b64 	%rd23, %rd21, 3;
	add.s64 	%rd24, %rd22, %rd23;
	mul.wide.s32 	%rd25, %r12, 8;
	add.s64 	%rd4, %rd24, %rd25;
	mul.lo.s64 	%rd26, %rd11, %rd19;
	shl.b64 	%rd27, %rd26, 2;
	add.s64 	%rd28, %rd18, %rd27;
	mul.lo.s64 	%rd29, %rd20, %rd11;
	shl.b64 	%rd30, %rd29, 2;
	add.s64 	%rd5, %rd18, %rd30;
	ld.global.nc.f32 	%f3, [%rd28];
	ld.global.nc.f32 	%f4, [%rd28+4];
	setp.eq.s64 	%p5, %rd20, %rd19;
	mov.f32 	%f24, %f3;
	mov.f32 	%f25, %f4;
	@%p5 bra 	$L__BB34_7;
	ld.global.nc.f32 	%f24, [%rd5];
	ld.global.nc.f32 	%f25, [%rd5+4];
$L__BB34_7:
	mul.f32 	%f9, %f25, 0f00000000;
	fma.rn.f32 	%f10, %f4, 0f00000000, %f9;
	mul.f32 	%f11, %f24, 0f00000000;
	add.f32 	%f12, %f11, %f10;
	mul.f32 	%f13, %f3, 0f00000000;
	add.f32 	%f14, %f13, %f12;
	sub.f32 	%f15, %f11, %f13;
	sub.f32 	%f16, %f15, %f9;
	fma.rn.f32 	%f17, %f4, 0f00000000, %f16;
	ld.global.f32 	%f18, [%rd4];
	fma.rn.f32 	%f19, %f18, %f1, %f14;
	div.rn.f32 	%f20, %f19, %f2;
	st.global.f32 	[%rd4], %f20;
	ld.global.f32 	%f21, [%rd4+4];
	fma.rn.f32 	%f22, %f21, %f1, %f17;
	div.rn.f32 	%f23, %f22, %f2;
	st.global.f32 	[%rd4+4], %f23;
$L__BB34_8:
	ret;

}
	// .globl	_Z26MutualIntensExtract_KernelILin3ELb0ELb1ELi1ELi1EEvPKfS1_Pfllllll
.visible .entry _Z26MutualIntensExtract_KernelILin3ELb0ELb1ELi1ELi1EEvPKfS1_Pfllllll(
	.param .u64 .ptr .align 1 _Z26MutualIntensExtract_KernelILin3ELb0ELb1ELi1ELi1EEvPKfS1_Pfllllll_param_0,
	.param .u64 .ptr .align 1 _Z26MutualIntensExtract_KernelILin3ELb0ELb1ELi1ELi1EEvPKfS1_Pfllllll_param_1,
	.param .u64 .ptr .align 1 _Z26MutualIntensExtract_KernelILin3ELb0ELb1ELi1ELi1EEvPKfS1_Pfllllll_param_2,
	.param .u64 _Z26MutualIntensExtract_KernelILin3ELb0ELb1ELi1ELi1EEvPKfS1_Pfllllll_param_3,
	.param .u64 _Z26MutualIntensExtract_KernelILin3ELb0ELb1ELi1ELi1EEvPKfS1_Pfllllll_param_4,
	.param .u64 _Z26MutualIntensExtract_KernelILin3ELb0ELb1ELi1ELi1EEvPKfS1_Pfllllll_param_5,
	.param .u64 _Z26MutualIntensExtract_KernelILin3ELb0ELb1ELi1ELi1EEvPKfS1_Pfllllll_param_6,
	.param .u64 _Z26MutualIntensExtract_KernelILin3ELb0ELb1ELi1ELi1EEvPKfS1_Pfllllll_param_7,
	.param .u64 _Z26MutualIntensExtract_KernelILin3ELb0ELb1ELi1ELi1EEvPKfS1_Pfllllll_param_8
)
{
	.reg .pred 	%p<6>;
	.reg .b32 	%r<13>;
	.reg .b32 	%f<26>;
	.reg .b64 	%rd<32>;
	.reg .b64 	%fd<3>;

	ld.param.u64 	%rd6, [_Z26MutualIntensExtract_KernelILin3ELb0ELb1ELi1ELi1EEvPKfS1_Pfllllll_param_1];
	ld.param.u64 	%rd7, [_Z26MutualIntensExtract_KernelILin3ELb0ELb1ELi1ELi1EEvPKfS1_Pfllllll_param_2];
	ld.param.u64 	%rd8, [_Z26MutualIntensExtract_KernelILin3ELb0ELb1ELi1ELi1EEvPKfS1_Pfllllll_param_3];
	ld.param.u64 	%rd9, [_Z26MutualIntensExtract_KernelILin3ELb0ELb1ELi1ELi1EEvPKfS1_Pfllllll_param_4];
	ld.param.u64 	%rd10, [_Z26MutualIntensExtract_KernelILin3ELb0ELb1ELi1ELi1EEvPKfS1_Pfllllll_param_5];
	ld.param.u64 	%rd11, [_Z26MutualIntensExtract_KernelILin3ELb0ELb1ELi1ELi1EEvPKfS1_Pfllllll_param_6];
	ld.param.u64 	%rd12, [_Z26MutualIntensExtract_KernelILin3ELb0ELb1ELi1ELi1EEvPKfS1_Pfllllll_param_7];
	mov.u32 	%r5, %ctaid.x;
	mov.u32 	%r6, %ntid.x;
	mov.u32 	%r7, %tid.x;
	mad.lo.s32 	%r12, %r5, %r6, %r7;
	mov.u32 	%r8, %ctaid.y;
	mov.u32 	%r9, %ntid.y;
	mov.u32 	%r10, %tid.y;
	mad.lo.s32 	%r2, %r8, %r9, %r10;
	cvt.s64.s32 	%rd13, %r12;
	setp.lt.s64 	%p1, %rd8, %rd13;
	@%p1 bra 	$L__BB35_8;
	cvt.u64.u32 	%rd31, %r2;
	shr.u64 	%rd14, %rd8, 63;
	add.s64 	%rd15, %rd8, %rd14;
	shr.s64 	%rd16, %rd15, 1;
	setp.lt.s64 	%p2, %rd16, %rd31;
	@%p2 bra 	$L__BB35_8;
	cvt.rn.f32.s64 	%f1, %rd12;
	cvt.rn.f64.s64 	%fd1, %rd12;
	add.f64 	%fd2, %fd1, 0d3FF0000000000000;
	cvt.rn.f32.f64 	%f2, %fd2;
	setp.ge.s32 	%p3, %r2, %r12;
	@%p3 bra 	$L__BB35_4;
	not.b32 	%r11, %r2;
	cvt.s64.s32 	%rd17, %r11;
	add.s64 	%rd31, %rd8, %rd17;
	add.s32 	%r12, %r12, %r11;
$L__BB35_4:
	setp.ge.s64 	%p4, %rd31, %rd10;
	@%p4 bra 	$L__BB35_8;
	cvta.to.global.u64 	%rd18, %rd6;
	cvt.s64.s32 	%rd19, %r12;
	sub.s64 	%rd20, %rd31, %rd9;
	mul.lo.s64 	%rd21, %rd8, %rd20;
	cvta.to.global.u64 	%rd22, %rd7;
	shl.b64 	%rd23, %rd21, 3;
	add.s64 	%rd24, %rd22, %rd23;
	mul.wide.s32 	%rd25, %r12, 8;
	add.s64 	%rd4, %rd24, %rd25;
	mul.lo.s64 	%rd26, %rd11, %rd19;
	shl.b64 	%rd27, %rd26, 2;
	add.s64 	%rd28, %rd18, %rd27;
	mul.lo.s64 	%rd29, %rd20, %rd11;
	shl.b64 	%rd30, %rd29, 2;
	add.s64 	%rd5, %rd18, %rd30;
	ld.global.nc.f32 	%f3, [%rd28];
	ld.global.nc.f32 	%f4, [%rd28+4];
	setp.eq.s64 	%p5, %rd20, %rd19;
	mov.f32 	%f24, %f3;
	mov.f32 	%f25, %f4;
	@%p5 bra 	$L__BB35_7;
	ld.global.nc.f32 	%f24, [%rd5];
	ld.global.nc.f32 	%f25, [%rd5+4];
$L__BB35_7:
	mul.f32 	%f9, %f4, 0f00000000;
	mul.f32 	%f10, %f25, 0f00000000;
	add.f32 	%f11, %f9, %f10;
	mul.f32 	%f12, %f3, 0f00000000;
	add.f32 	%f13, %f12, %f11;
	fma.rn.f32 	%f14, %f24, 0f00000000, %f13;
	sub.f32 	%f15, %f9, %f10;
	sub.f32 	%f16, %f15, %f12;
	fma.rn.f32 	%f17, %f24, 0f00000000, %f16;
	ld.global.f32 	%f18, [%rd4];
	fma.rn.f32 	%f19, %f18, %f1, %f14;
	div.rn.f32 	%f20, %f19, %f2;
	st.global.f32 	[%rd4], %f20;
	ld.global.f32 	%f21, [%rd4+4];
	fma.rn.f32 	%f22, %f21, %f1, %f17;
	div.rn.f32 	%f23, %f22, %f2;
	st.global.f32 	[%rd4+4], %f23;
$L__BB35_8:
	ret;

}
	// .globl	_Z26MutualIntensExtract_KernelILin3ELb0ELb0ELi1ELi1EEvPKfS1_Pfllllll
.visible .entry _Z26MutualIntensExtract_KernelILin3ELb0ELb0ELi1ELi1EEvPKfS1_Pfllllll(
	.param .u64 .ptr .align 1 _Z26MutualIntensExtract_KernelILin3ELb0ELb0ELi1ELi1EEvPKfS1_Pfllllll_param_0,
	.param .u64 .ptr .align 1 _Z26MutualIntensExtract_KernelILin3ELb0ELb0ELi1ELi1EEvPKfS1_Pfllllll_param_1,
	.param .u64 .ptr .align 1 _Z26MutualIntensExtract_KernelILin3ELb0ELb0ELi1ELi1EEvPKfS1_Pfllllll_param_2,
	.param .u64 _Z26MutualIntensExtract_KernelILin3ELb0ELb0ELi1ELi1EEvPKfS1_Pfllllll_param_3,
	.param .u64 _Z26MutualIntensExtract_KernelILin3ELb0ELb0ELi1ELi1EEvPKfS1_Pfllllll_param_4,
	.param .u64 _Z26MutualIntensExtract_KernelILin3ELb0ELb0ELi1ELi1EEvPKfS1_Pfllllll_param_5,
	.param .u64 _Z26MutualIntensExtract_KernelILin3ELb0ELb0ELi1ELi1EEvPKfS1_Pfllllll_param_6,
	.param .u64 _Z26MutualIntensExtract_KernelILin3ELb0ELb0ELi1ELi1EEvPKfS1_Pfllllll_param_7,
	.param .u64 _Z26MutualIntensExtract_KernelILin3ELb0ELb0ELi1ELi1EEvPKfS1_Pfllllll_param_8
)
{
	.reg .pred 	%p<5>;
	.reg .b32 	%r<13>;
	.reg .b32 	%f<9>;
	.reg .b64 	%rd<22>;
	.reg .b64 	%fd<3>;

	ld.param.u64 	%rd4, [_Z26MutualIntensExtract_KernelILin3ELb0ELb0ELi1ELi1EEvPKfS1_Pfllllll_param_2];
	ld.param.u64 	%rd5, [_Z26MutualIntensExtract_KernelILin3ELb0ELb0ELi1ELi1EEvPKfS1_Pfllllll_param_3];
	ld.param.u64 	%rd6, [_Z26MutualIntensExtract_KernelILin3ELb0ELb0ELi1ELi1EEvPKfS1_Pfllllll_param_4];
	ld.param.u64 	%rd7, [_Z26MutualIntensExtract_KernelILin3ELb0ELb0ELi1ELi1EEvPKfS1_Pfllllll_param_5];
	ld.param.u64 	%rd8, [_Z26MutualIntensExtract_KernelILin3ELb0ELb0ELi1ELi1EEvPKfS1_Pfllllll_param_7];
	mov.u32 	%r5, %ctaid.x;
	mov.u32 	%r6, %ntid.x;
	mov.u32 	%r7, %tid.x;
	mad.lo.s32 	%r12, %r5, %r6, %r7;
	mov.u32 	%r8, %ctaid.y;
	mov.u32 	%r9, %ntid.y;
	mov.u32 	%r10, %tid.y;
	mad.lo.s32 	%r2, %r8, %r9, %r10;
	cvt.s64.s32 	%rd9, %r12;
	setp.lt.s64 	%p1, %rd5, %rd9;
	@%p1 bra 	$L__BB36_6;
	cvt.u64.u32 	%rd21, %r2;
	shr.u64 	%rd10, %rd5, 63;
	add.s64 	%rd11, %rd5, %rd10;
	shr.s64 	%rd12, %rd11, 1;
	setp.lt.s64 	%p2, %rd12, %rd21;
	@%p2 bra 	$L__BB36_6;
	cvt.rn.f32.s64 	%f1, %rd8;
	cvt.rn.f64.s64 	%fd1, %rd8;
	add.f64 	%fd2, %fd1, 0d3FF0000000000000;
	cvt.rn.f32.f64 	%f2, %fd2;
	setp.ge.s32 	%p3, %r2, %r12;
	@%p3 bra 	$L__BB36_4;
	not.b32 	%r11, %r2;
	cvt.s64.s32 	%rd13, %r11;
	add.s64 	%rd21, %rd5, %rd13;
	add.s32 	%r12, %r12, %r11;
$L__BB36_4:
	setp.ge.s64 	%p4, %rd21, %rd7;
	@%p4 bra 	$L__BB36_6;
	sub.s64 	%rd14, %rd21, %rd6;
	mul.lo.s64 	%rd15, %rd5, %rd14;
	cvta.to.global.u64 	%rd16, %rd4;
	shl.b64 	%rd17, %rd15, 3;
	add.s64 	%rd18, %rd16, %rd17;
	mul.wide.s32 	%rd19, %r12, 8;
	add.s64 	%rd20, %rd18, %rd19;
	ld.global.f32 	%f3, [%rd20];
	fma.rn.f32 	%f4, %f3, %f1, 0f00000000;
	div.rn.f32 	%f5, %f4, %f2;
	st.global.f32 	[%rd20], %f5;
	ld.global.f32 	%f6, [%rd20+4];
	fma.rn.f32 	%f7, %f6, %f1, 0f00000000;
	div.rn.f32 	%f8, %f7, %f2;
	st.global.f32 	[%rd20+4], %f8;
$L__BB36_6:
	ret;

}
	// .globl	_Z26MutualIntensExtract_KernelILin4ELb1ELb1ELi1ELi1EEvPKfS1_Pfllllll
.visible .entry _Z26MutualIntensExtract_KernelILin4ELb1ELb1ELi1ELi1EEvPKfS1_Pfllllll(
	.param .u64 .ptr .align 1 _Z26MutualIntensExtract_KernelILin4ELb1ELb1ELi1ELi1EEvPKfS1_Pfllllll_param_0,
	.param .u64 .ptr .align 1 _Z26MutualIntensExtract_KernelILin4ELb1ELb1ELi1ELi1EEvPKfS1_Pfllllll_param_1,
	.param .u64 .ptr .align 1 _Z26MutualIntensExtract_KernelILin4ELb1ELb1ELi1ELi1EEvPKfS1_Pfllllll_param_2,
	.param .u64 _Z26MutualIntensExtract_KernelILin4ELb1ELb1ELi1ELi1EEvPKfS1_Pfllllll_param_3,
	.param .u64 _Z26MutualIntensExtract_KernelILin4ELb1ELb1ELi1ELi1EEvPKfS1_Pfllllll_param_4,
	.param .u64 _Z26MutualIntensExtract_KernelILin4ELb1ELb1ELi1ELi1EEvPKfS1_Pfllllll_param_5,
	.param .u64 _Z26MutualIntensExtract_KernelILin4ELb1ELb1ELi1ELi1EEvPKfS1_Pfllllll_param_6,
	.param .u64 _Z26MutualIntensExtract_KernelILin4ELb1ELb1ELi1ELi1EEvPKfS1_Pfllllll_param_7,
	.param .u64 _Z26MutualIntensExtract_KernelILin4ELb1ELb1ELi1ELi1EEvPKfS1_Pfllllll_param_8
)
{
	.reg .pred 	%p<7>;
	.reg .b32 	%r<13>;
	.reg .b32 	%f<37>;
	.reg .b64 	%rd<36>;
	.reg .b64 	%fd<3>;

	ld.param.u64 	%rd10, [_Z26MutualIntensExtract_KernelILin4ELb1ELb1ELi1ELi1EEvPKfS1_Pfllllll_param_0];
	ld.param.u64 	%rd11, [_Z26MutualIntensExtract_KernelILin4ELb1ELb1ELi1ELi1EEvPKfS1_Pfllllll_param_1];
	ld.param.u64 	%rd12, [_Z26MutualIntensExtract_KernelILin4ELb1ELb1ELi1ELi1EEvPKfS1_Pfllllll_param_2];
	ld.param.u64 	%rd13, [_Z26MutualIntensExtract_KernelILin4ELb1ELb1ELi1ELi1EEvPKfS1_Pfllllll_param_3];
	ld.param.u64 	%rd14, [_Z26MutualIntensExtract_KernelILin4ELb1ELb1ELi1ELi1EEvPKfS1_Pfllllll_param_4];
	ld.param.u64 	%rd15, [_Z26MutualIntensExtract_KernelILin4ELb1ELb1ELi1ELi1EEvPKfS1_Pfllllll_param_5];
	ld.param.u64 	%rd16, [_Z26MutualIntensExtract_KernelILin4ELb1ELb1ELi1ELi1EEvPKfS1_Pfllllll_param_6];
	ld.param.u64 	%rd17, [_Z26MutualIntensExtract_KernelILin4ELb1ELb1ELi1ELi1EEvPKfS1_Pfllllll_param_7];
	mov.u32 	%r5, %ctaid.x;
	mov.u32 	%r6, %ntid.x;
	mov.u32 	%r7, %tid.x;
	mad.lo.s32 	%r12, %r5, %r6, %r7;
	mov.u32 	%r8, %ctaid.y;
	mov.u32 	%r9, %ntid.y;
	mov.u32 	%r10, %tid.y;
	mad.lo.s32 	%r2, %r8, %r9, %r10;
	cvt.s64.s32 	%rd18, %r12;
	setp.lt.s64 	%p1, %rd13, %rd18;
	@%p1 bra 	$L__BB37_10;
	cvt.u64.u32 	%rd35, %r2;
	shr.u64 	%rd19, %rd13, 63;
	add.s64 	%rd20, %rd13, %rd19;
	shr.s64 	%rd21, %rd20, 1;
	setp.lt.s64 	%p2, %rd21, %rd35;
	@%p2 bra 	$L__BB37_10;
	cvt.rn.f32.s64 	%f1, %rd17;
	cvt.rn.f64.s64 	%fd1, %rd17;
	add.f64 	%fd2, %fd1, 0d3FF0000000000000;
	cvt.rn.f32.f64 	%f2, %fd2;
	setp.ge.s32 	%p3, %r2, %r12;
	@%p3 bra 	$L__BB37_4;
	not.b32 	%r11, %r2;
	cvt.s64.s32 	%rd22, %r11;
	add.s64 	%rd35, %rd13, %rd22;
	add.s32 	%r12, %r12, %r11;
$L__BB37_4:
	setp.ge.s64 	%p4, %rd35, %rd15;
	@%p4 bra 	$L__BB37_10;
	cvta.to.global.u64 	%rd23, %rd11;
	cvta.to.global.u64 	%rd24, %rd10;
	cvt.s64.s32 	%rd4, %r12;
	sub.s64 	%rd5, %rd35, %rd14;
	mul.lo.s64 	%rd25, %rd13, %rd5;
	cvta.to.global.u64 	%rd26, %rd12;
	shl.b64 	%rd27, %rd25, 3;
	add.s64 	%rd28, %rd26, %rd27;
	mul.wide.s32 	%rd29, %r12, 8;
	add.s64 	%rd6, %rd28, %rd29;
	mul.lo.s64 	%rd30, %rd16, %rd4;
	shl.b64 	%rd31, %rd30, 2;
	add.s64 	%rd32, %rd24, %rd31;
	add.s64 	%rd7, %rd23, %rd31;
	mul.lo.s64 	%rd33, %rd5, %rd16;
	shl.b64 	%rd34, %rd33, 2;
	add.s64 	%rd8, %rd24, %rd34;
	add.s64 	%rd9, %rd23, %rd34;
	ld.global.nc.f32 	%f3, [%rd32];
	ld.global.nc.f32 	%f4, [%rd32+4];
	setp.eq.s64 	%p5, %rd5, %rd4;
	mov.f32 	%f33, %f3;
	mov.f32 	%f34, %f4;
	@%p5 bra 	$L__BB37_7;
	ld.global.nc.f32 	%f33, [%rd8];
	ld.global.nc.f32 	%f34, [%rd8+4];
$L__BB37_7:
	setp.eq.s64 	%p6, %rd5, %rd4;
	ld.global.nc.f32 	%f9, [%rd7];
	ld.global.nc.f32 	%f10, [%rd7+4];
	mov.f32 	%f35, %f9;
	mov.f32 	%f36, %f10;
	@%p6 bra 	$L__BB37_9;
	ld.global.nc.f32 	%f35, [%rd9];
	ld.global.nc.f32 	%f36, [%rd9+4];
$L__BB37_9:
	mul.f32 	%f15, %f3, %f36;
	fma.rn.f32 	%f16, %f33, %f10, %f15;
	mul.f32 	%f17, %f34, %f9;
	sub.f32 	%f18, %f16, %f17;
	mul.f32 	%f19, %f4, %f35;
	sub.f32 	%f20, %f18, %f19;
	mul.f32 	%f21, %f4, %f36;
	mul.f32 	%f22, %f34, %f10;
	sub.f32 	%f23, %f21, %f22;
	mul.f32 	%f24, %f33, %f9;
	sub.f32 	%f25, %f23, %f24;
	fma.rn.f32 	%f26, %f3, %f35, %f25;
	ld.global.f32 	%f27, [%rd6];
	fma.rn.f32 	%f28, %f27, %f1, %f20;
	div.rn.f32 	%f29, %f28, %f2;
	st.global.f32 	[%rd6], %f29;
	ld.global.f32 	%f30, [%rd6+4];
	fma.rn.f32 	%f31, %f30, %f1, %f26;
	div.rn.f32 	%f32, %f31, %f2;
	st.global.f32 	[%rd6+4], %f32;
$L__BB37_10:
	ret;

}
	// .globl	_Z26MutualIntensExtract_KernelILin4ELb1ELb0ELi1ELi1EEvPKfS1_Pfllllll
.visible .entry _Z26MutualIntensExtract_KernelILin4ELb1ELb0ELi1ELi1EEvPKfS1_Pfllllll(
	.param .u64 .ptr .align 1 _Z26MutualIntensExtract_KernelILin4ELb1ELb0ELi1ELi1EEvPKfS1_Pfllllll_param_0,
	.param .u64 .ptr .align 1 _Z26MutualIntensExtract_KernelILin4ELb1ELb0ELi1ELi1EEvPKfS1_Pfllllll_param_1,
	.param .u64 .ptr .align 1 _Z26MutualIntensExtract_KernelILin4ELb1ELb0ELi1ELi1EEvPKfS1_Pfllllll_param_2,
	.param .u64 _Z26MutualIntensExtract_KernelILin4ELb1ELb0ELi1ELi1EEvPKfS1_Pfllllll_param_3,
	.param .u64 _Z26MutualIntensExtract_KernelILin4ELb1ELb0ELi1ELi1EEvPKfS1_Pfllllll_param_4,
	.param .u64 _Z26MutualIntensExtract_KernelILin4ELb1ELb0ELi1ELi1EEvPKfS1_Pfllllll_param_5,
	.param .u64 _Z26MutualIntensExtract_KernelILin4ELb1ELb0ELi1ELi1EEvPKfS1_Pfllllll_param_6,
	.param .u64 _Z26MutualIntensExtract_KernelILin4ELb1ELb0ELi1ELi1EEvPKfS1_Pfllllll_param_7,
	.param .u64 _Z26MutualIntensExtract_KernelILin4ELb1ELb0ELi1ELi1EEvPKfS1_Pfllllll_param_8
)
{
	.reg .pred 	%p<6>;
	.reg .b32 	%r<13>;
	.reg .b32 	%f<26>;
	.reg .b64 	%rd<32>;
	.reg .b64 	%fd<3>;

	ld.param.u64 	%rd6, [_Z26MutualIntensExtract_KernelILin4ELb1ELb0ELi1ELi1EEvPKfS1_Pfllllll_param_0];
	ld.param.u64 	%rd7, [_Z26MutualIntensExtract_KernelILin4ELb1ELb0ELi1ELi1EEvPKfS1_Pfllllll_param_2];
	ld.param.u64 	%rd8, [_Z26MutualIntensExtract_KernelILin4ELb1ELb0ELi1ELi1EEvPKfS1_Pfllllll_param_3];
	ld.param.u64 	%rd9, [_Z26MutualIntensExtract_KernelILin4ELb1ELb0ELi1ELi1EEvPKfS1_Pfllllll_param_4];
	ld.param.u64 	%rd10, [_Z26MutualIntensExtract_KernelILin4ELb1ELb0ELi1ELi1EEvPKfS1_Pfllllll_param_5];
	ld.param.u64 	%rd11, [_Z26MutualIntensExtract_KernelILin4ELb1ELb0ELi1ELi1EEvPKfS1_Pfllllll_param_6];
	ld.param.u64 	%rd12, [_Z26MutualIntensExtract_KernelILin4ELb1ELb0ELi1ELi1EEvPKfS1_Pfllllll_param_7];
	mov.u32 	%r5, %ctaid.x;
	mov.u32 	%r6, %ntid.x;
	mov.u32 	%r7, %tid.x;
	mad.lo.s32 	%r12, %r5, %r6, %r7;
	mov.u32 	%r8, %ctaid.y;
	mov.u32 	%r9, %ntid.y;
	mov.u32 	%r10, %tid.y;
	mad.lo.s32 	%r2, %r8, %r9, %r10;
	cvt.s64.s32 	%rd13, %r12;
	setp.lt.s64 	%p1, %rd8, %rd13;
	@%p1 bra 	$L__BB38_8;
	cvt.u64.u32 	%rd31, %r2;
	shr.u64 	%rd14, %rd8, 63;
	add.s64 	%rd15, %rd8, %rd14;
	shr.s64 	%rd16, %rd15, 1;
	setp.lt.s64 	%p2, %rd16, %rd31;
	@%p2 bra 	$L__BB38_8;
	cvt.rn.f32.s64 	%f1, %rd12;
	cvt.rn.f64.s64 	%fd1, %rd12;
	add.f64 	%fd2, %fd1, 0d3FF0000000000000;
	cvt.rn.f32.f64 	%f2, %fd2;
	setp.ge.s32 	%p3, %r2, %r12;
	@%p3 bra 	$L__BB38_4;
	not.b32 	%r11, %r2;
	cvt.s64.s32 	%rd17, %r11;
	add.s64 	%rd31, %rd8, %rd17;
	add.s32 	%r12, %r12, %r11;
$L__BB38_4:
	setp.ge.s64 	%p4, %rd31, %rd10;
	@%p4 bra 	$L__BB38_8;
	cvta.to.global.u64 	%rd18, %rd6;
	cvt.s64.s32 	%rd19, %r12;
	sub.s64 	%rd20, %rd31, %rd9;
	mul.lo.s64 	%rd21, %rd8, %rd20;
	cvta.to.global.u64 	%rd22, %rd7;
	shl.b64 	%rd23, %rd21, 3;
	add.s64 	%rd24, %rd22, %rd23;
	mul.wide.s32 	%rd25, %r12, 8;
	add.s64 	%rd4, %rd24, %rd25;
	mul.lo.s64 	%rd26, %rd11, %rd19;
	shl.b64 	%rd27, %rd26, 2;
	add.s64 	%rd28, %rd18, %rd27;
	mul.lo.s64 	%rd29, %rd20, %rd11;
	shl.b64 	%rd30, %rd29, 2;
	add.s64 	%rd5, %rd18, %rd30;
	ld.global.nc.f32 	%f3, [%rd28];
	ld.global.nc.f32 	%f4, [%rd28+4];
	setp.eq.s64 	%p5, %rd20, %rd19;
	mov.f32 	%f24, %f3;
	mov.f32 	%f25, %f4;
	@%p5 bra 	$L__BB38_7;
	ld.global.nc.f32 	%f24, [%rd5];
	ld.global.nc.f32 	%f25, [%rd5+4];
$L__BB38_7:
	mul.f32 	%f9, %f24, 0f00000000;
	fma.rn.f32 	%f10, %f3, 0f00000000, %f9;
	mul.f32 	%f11, %f25, 0f00000000;
	sub.f32 	%f12, %f10, %f11;
	mul.f32 	%f13, %f4, 0f00000000;
	sub.f32 	%f14, %f12, %f13;
	sub.f32 	%f15, %f13, %f11;
	sub.f32 	%f16, %f15, %f9;
	fma.rn.f32 	%f17, %f3, 0f00000000, %f16;
	ld.global.f32 	%f18, [%rd4];
	fma.rn.f32 	%f19, %f18, %f1, %f14;
	div.rn.f32 	%f20, %f19, %f2;
	st.global.f32 	[%rd4], %f20;
	ld.global.f32 	%f21, [%rd4+4];
	fma.rn.f32 	%f22, %f21, %f1, %f17;
	div.rn.f32 	%f23, %f22, %f2;
	st.global.f32 	[%rd4+4], %f23;
$L__BB38_8:
	ret;

}
	// .globl	_Z26MutualIntensExtract_KernelILin4ELb0ELb1ELi1ELi1EEvPKfS1_Pfllllll
.visible .entry _Z26MutualIntensExtract_KernelILin4ELb0ELb1ELi1ELi1EEvPKfS1_Pfllllll(
	.param .u64 .ptr .align 1 _Z26MutualIntensExtract_KernelILin4ELb0ELb1ELi1ELi1EEvPKfS1_Pfllllll_param_0,
	.param .u64 .ptr .align 1 _Z26MutualIntensExtract_KernelILin4ELb0ELb1ELi1ELi1EEvPKfS1_Pfllllll_param_1,
	.param .u64 .ptr .align 1 _Z26MutualIntensExtract_KernelILin4ELb0ELb1ELi1ELi1EEvPKfS1_Pfllllll_param_2,
	.param .u64 _Z26MutualIntensExtract_KernelILin4ELb0ELb1ELi1ELi1EEvPKfS1_Pfllllll_param_3,
	.param .u64 _Z26MutualIntensExtract_KernelILin4ELb0ELb1ELi1ELi1EEvPKfS1_Pfllllll_param_4,
	.param .u64 _Z26MutualIntensExtract_KernelILin4ELb0ELb1ELi1ELi1EEvPKfS1_Pfllllll_param_5,
	.param .u64 _Z26MutualIntensExtract_KernelILin4ELb0ELb1ELi1ELi1EEvPKfS1_Pfllllll_param_6,
	.param .u64 _Z26MutualIntensExtract_KernelILin4ELb0ELb1ELi1ELi1EEvPKfS1_Pfllllll_param_7,
	.param .u64 _Z26MutualIntensExtract_KernelILin4ELb0ELb1ELi1ELi1EEvPKfS1_Pfllllll_param_8
)
{
	.reg .pred 	%p<6>;
	.reg .b32 	%r<13>;
	.reg .b32 	%f<27>;
	.reg .b64 	%rd<32>;
	.reg .b64 	%fd<3>;

	ld.param.u64 	%rd6, [_Z26MutualIntensExtract_KernelILin4ELb0ELb1ELi1ELi1EEvPKfS1_Pfllllll_param_1];
	ld.param.u64 	%rd7, [_Z26MutualIntensExtract_KernelILin4ELb0ELb1ELi1ELi1EEvPKfS1_Pfllllll_param_2];
	ld.param.u64 	%rd8, [_Z26MutualIntensExtract_KernelILin4ELb0ELb1ELi1ELi1EEvPKfS1_Pfllllll_param_3];
	ld.param.u64 	%rd9, [_Z26MutualIntensExtract_KernelILin4ELb0ELb1ELi1ELi1EEvPKfS1_Pfllllll_param_4];
	ld.param.u64 	%rd10, [_Z26MutualIntensExtract_KernelILin4ELb0ELb1ELi1ELi1EEvPKfS1_Pfllllll_param_5];
	ld.param.u64 	%rd11, [_Z26MutualIntensExtract_KernelILin4ELb0ELb1ELi1ELi1EEvPKfS1_Pfllllll_param_6];
	ld.param.u64 	%rd12, [_Z26MutualIntensExtract_KernelILin4ELb0ELb1ELi1ELi1EEvPKfS1_Pfllllll_param_7];
	mov.u32 	%r5, %ctaid.x;
	mov.u32 	%r6, %ntid.x;
	mov.u32 	%r7, %tid.x;
	mad.lo.s32 	%r12, %r5, %r6, %r7;
	mov.u32 	%r8, %ctaid.y;
	mov.u32 	%r9, %ntid.y;
	mov.u32 	%r10, %tid.y;
	mad.lo.s32 	%r2, %r8, %r9, %r10;
	cvt.s64.s32 	%rd13, %r12;
	setp.lt.s64 	%p1, %rd8, %rd13;
	@%p1 bra 	$L__BB39_8;
	cvt.u64.u32 	%rd31, %r2;
	shr.u64 	%rd14, %rd8, 63;
	add.s64 	%rd15, %rd8, %rd14;
	shr.s64 	%rd16, %rd15, 1;
	setp.lt.s64 	%p2, %rd16, %rd31;
	@%p2 bra 	$L__BB39_8;
	cvt.rn.f32.s64 	%f1, %rd12;
	cvt.rn.f64.s64 	%fd1, %rd12;
	add.f64 	%fd2, %fd1, 0d3FF0000000000000;
	cvt.rn.f32.f64 	%f2, %fd2;
	setp.ge.s32 	%p3, %r2, %r12;
	@%p3 bra 	$L__BB39_4;
	not.b32 	%r11, %r2;
	cvt.s64.s32 	%rd17, %r11;
	add.s64 	%rd31, %rd8, %rd17;
	add.s32 	%r12, %r12, %r11;
$L__BB39_4:
	setp.ge.s64 	%p4, %rd31, %rd10;
	@%p4 bra 	$L__BB39_8;
	cvta.to.global.u64 	%rd18, %rd6;
	cvt.s64.s32 	%rd19, %r12;
	sub.s64 	%rd20, %rd31, %rd9;
	mul.lo.s64 	%rd21, %rd8, %rd20;
	cvta.to.global.u64 	%rd22, %rd7;
	shl.b64 	%rd23, %rd21, 3;
	add.s64 	%rd24, %rd22, %rd23;
	mul.wide.s32 	%rd25, %r12, 8;
	add.s64 	%rd4, %rd24, %rd25;
	mul.lo.s64 	%rd26, %rd11, %rd19;
	shl.b64 	%rd27, %rd26, 2;
	add.s64 	%rd28, %rd18, %rd27;
	mul.lo.s64 	%rd29, %rd20, %rd11;
	shl.b64 	%rd30, %rd29, 2;
	add.s64 	%rd5, %rd18, %rd30;
	ld.global.nc.f32 	%f3, [%rd28];
	ld.global.nc.f32 	%f4, [%rd28+4];
	setp.eq.s64 	%p5, %rd20, %rd19;
	mov.f32 	%f25, %f3;
	mov.f32 	%f26, %f4;
	@%p5 bra 	$L__BB39_7;
	ld.global.nc.f32 	%f25, [%rd5];
	ld.global.nc.f32 	%f26, [%rd5+4];
$L__BB39_7:
	mul.f32 	%f9, %f4, 0f00000000;
	mul.f32 	%f10, %f26, 0f00000000;
	add.f32 	%f11, %f9, %f10;
	mul.f32 	%f12, %f3, 0f00000000;
	sub.f32 	%f13, %f11, %f12;
	mul.f32 	%f14, %f25, 0f00000000;
	sub.f32 	%f15, %f13, %f14;
	sub.f32 	%f16, %f10, %f9;
	sub.f32 	%f17, %f16, %f12;
	add.f32 	%f18, %f14, %f17;
	ld.global.f32 	%f19, [%rd4];
	fma.rn.f32 	%f20, %f19, %f1, %f15;
	div.rn.f32 	%f21, %f20, %f2;
	st.global.f32 	[%rd4], %f21;
	ld.global.f32 	%f22, [%rd4+4];
	fma.rn.f32 	%f23, %f22, %f1, %f18;
	div.rn.f32 	%f24, %f23, %f2;
	st.global.f32 	[%rd4+4], %f24;
$L__BB39_8:
	ret;

}
	// .globl	_Z26MutualIntensExtract_KernelILin4ELb0ELb0ELi1ELi1EEvPKfS1_Pfllllll
.visible .entry _Z26MutualIntensExtract_KernelILin4ELb0ELb0ELi1ELi1EEvPKfS1_Pfllllll(
	.param .u64 .ptr .align 1 _Z26MutualIntensExtract_KernelILin4ELb0ELb0ELi1ELi1EEvPKfS1_Pfllllll_param_0,
	.param .u64 .ptr .align 1 _Z26MutualIntensExtract_KernelILin4ELb0ELb0ELi1ELi1EEvPKfS1_Pfllllll_param_1,
	.param .u64 .ptr .align 1 _Z26MutualIntensExtract_KernelILin4ELb0ELb0ELi1ELi1EEvPKfS1_Pfllllll_param_2,
	.param .u64 _Z26MutualIntensExtract_KernelILin4ELb0ELb0ELi1ELi1EEvPKfS1_Pfllllll_param_3,
	.param .u64 _Z26MutualIntensExtract_KernelILin4ELb0ELb0ELi1ELi1EEvPKfS1_Pfllllll_param_4,
	.param .u64 _Z26MutualIntensExtract_KernelILin4ELb0ELb0ELi1ELi1EEvPKfS1_Pfllllll_param_5,
	.param .u64 _Z26MutualIntensExtract_KernelILin4ELb0ELb0ELi1ELi1EEvPKfS1_Pfllllll_param_6,
	.param .u64 _Z26MutualIntensExtract_KernelILin4ELb0ELb0ELi1ELi1EEvPKfS1_Pfllllll_param_7,
	.param .u64 _Z26MutualIntensExtract_KernelILin4ELb0ELb0ELi1ELi1EEvPKfS1_Pfllllll_param_8
)
{
	.reg .pred 	%p<5>;
	.reg .b32 	%r<13>;
	.reg .b32 	%f<9>;
	.reg .b64 	%rd<22>;
	.reg .b64 	%fd<3>;

	ld.param.u64 	%rd4, [_Z26MutualIntensExtract_KernelILin4ELb0ELb0ELi1ELi1EEvPKfS1_Pfllllll_param_2];
	ld.param.u64 	%rd5, [_Z26MutualIntensExtract_KernelILin4ELb0ELb0ELi1ELi1EEvPKfS1_Pfllllll_param_3];
	ld.param.u64 	%rd6, [_Z26MutualIntensExtract_KernelILin4ELb0ELb0ELi1ELi1EEvPKfS1_Pfllllll_param_4];
	ld.param.u64 	%rd7, [_Z26MutualIntensExtract_KernelILin4ELb0ELb0ELi1ELi1EEvPKfS1_Pfllllll_param_5];
	ld.param.u64 	%rd8, [_Z26MutualIntensExtract_KernelILin4ELb0ELb0ELi1ELi1EEvPKfS1_Pfllllll_param_7];
	mov.u32 	%r5, %ctaid.x;
	mov.u32 	%r6, %ntid.x;
	mov.u32 	%r7, %tid.x;
	mad.lo.s32 	%r12, %r5, %r6, %r7;
	mov.u32 	%r8, %ctaid.y;
	mov.u32 	%r9, %ntid.y;
	mov.u32 	%r10, %tid.y;
	mad.lo.s32 	%r2, %r8, %r9, %r10;
	cvt.s64.s32 	%rd9, %r12;
	setp.lt.s64 	%p1, %rd5, %rd9;
	@%p1 bra 	$L__BB40_6;
	cvt.u64.u32 	%rd21, %r2;
	shr.u64 	%rd10, %rd5, 63;
	add.s64 	%rd11, %rd5, %rd10;
	shr.s64 	%rd12, %rd11, 1;
	setp.lt.s64 	%p2, %rd12, %rd21;
	@%p2 bra 	$L__BB40_6;
	cvt.rn.f32.s64 	%f1, %rd8;
	cvt.rn.f64.s64 	%fd1, %rd8;
	add.f64 	%fd2, %fd1, 0d3FF0000000000000;
	cvt.rn.f32.f64 	%f2, %fd2;
	setp.ge.s32 	%p3, %r2, %r12;
	@%p3 bra 	$L__BB40_4;
	not.b32 	%r11, %r2;
	cvt.s64.s32 	%rd13, %r11;
	add.s64 	%rd21, %rd5, %rd13;
	add.s32 	%r12, %r12, %r11;
$L__BB40_4:
	setp.ge.s64 	%p4, %rd21, %rd7;
	@%p4 bra 	$L__BB40_6;
	sub.s64 	%rd14, %rd21, %rd6;
	mul.lo.s64 	%rd15, %rd5, %rd14;
	cvta.to.global.u64 	%rd16, %rd4;
	shl.b64 	%rd17, %rd15, 3;
	add.s64 	%rd18, %rd16, %rd17;
	mul.wide.s32 	%rd19, %r12, 8;
	add.s64 	%rd20, %rd18, %rd19;
	ld.global.f32 	%f3, [%rd20];
	fma.rn.f32 	%f4, %f3, %f1, 0f00000000;
	div.rn.f32 	%f5, %f4, %f2;
	st.global.f32 	[%rd20], %f5;
	ld.global.f32 	%f6, [%rd20+4];
	fma.rn.f32 	%f7, %f6, %f1, 0f00000000;
	div.rn.f32 	%f8, %f7, %f2;
	st.global.f32 	[%rd20+4], %f8;
$L__BB40_6:
	ret;

}
	// .globl	_Z26MutualIntensExtract_KernelILin5ELb1ELb1ELi1ELi1EEvPKfS1_Pfllllll
.visible .entry _Z26MutualIntensExtract_KernelILin5ELb1ELb1ELi1ELi1EEvPKfS1_Pfllllll(
	.param .u64 .ptr .align 1 _Z26MutualIntensExtract_KernelILin5ELb1ELb1ELi1ELi1EEvPKfS1_Pfllllll_param_0,
	.param .u64 .ptr .align 1 _Z26MutualIntensExtract_KernelILin5ELb1ELb1ELi1ELi1EEvPKfS1_Pfllllll_param_1,
	.param .u64 .ptr .align 1 _Z26MutualIntensExtract_KernelILin5ELb1ELb1ELi1ELi1EEvPKfS1_Pfllllll_param_2,
	.param .u64 _Z26MutualIntensExtract_KernelILin5ELb1ELb1ELi1ELi1EEvPKfS1_Pfllllll_param_3,
	.param .u64 _Z26MutualIntensExtract_KernelILin5ELb1ELb1ELi1ELi1EEvPKfS1_Pfllllll_param_4,
	.param .u64 _Z26MutualIntensExtract_KernelILin5ELb1ELb1ELi1ELi1EEvPKfS1_Pfllllll_param_5,
	.param .u64 _Z26MutualIntensExtract_KernelILin5ELb1ELb1ELi1ELi1EEvPKfS1_Pfllllll_param_6,
	.param .u64 _Z26MutualIntensExtract_KernelILin5ELb1ELb1ELi1ELi1EEvPKfS1_Pfllllll_param_7,
	.param .u64 _Z26MutualIntensExtract_KernelILin5ELb1ELb1ELi1ELi1EEvPKfS1_Pfllllll_param_8
)
{
	.reg .pred 	%p<7>;
	.reg .b32 	%r<13>;
	.reg .b32 	%f<35>;
	.reg .b64 	%rd<36>;
	.reg .b64 	%fd<3>;

	ld.param.u64 	%rd10, [_Z26MutualIntensExtract_KernelILin5ELb1ELb1ELi1ELi1EEvPKfS1_Pfllllll_param_0];
	ld.param.u64 	%rd11, [_Z26MutualIntensExtract_KernelILin5ELb1ELb1ELi1ELi1EEvPKfS1_Pfllllll_param_1];
	ld.param.u64 	%rd12, [_Z26MutualIntensExtract_KernelILin5ELb1ELb1ELi1ELi1EEvPKfS1_Pfllllll_param_2];
	ld.param.u64 	%rd13, [_Z26MutualIntensExtract_KernelILin5ELb1ELb1ELi1ELi1EEvPKfS1_Pfllllll_param_3];
	ld.param.u64 	%rd14, [_Z26MutualIntensExtract_KernelILin5ELb1ELb1ELi1ELi1EEvPKfS1_Pfllllll_param_4];
	ld.param.u64 	%rd15, [_Z26MutualIntensExtract_KernelILin5ELb1ELb1ELi1ELi1EEvPKfS1_Pfllllll_param_5];
	ld.param.u64 	%rd16, [_Z26MutualIntensExtract_KernelILin5ELb1ELb1ELi1ELi1EEvPKfS1_Pfllllll_param_6];
	ld.param.u64 	%rd17, [_Z26MutualIntensExtract_KernelILin5ELb1ELb1ELi1ELi1EEvPKfS1_Pfllllll_param_7];
	mov.u32 	%r5, %ctaid.x;
	mov.u32 	%r6, %ntid.x;
	mov.u32 	%r7, %tid.x;
	mad.lo.s32 	%r12, %r5, %r6, %r7;
	mov.u32 	%r8, %ctaid.y;
	mov.u32 	%r9, %ntid.y;
	mov.u32 	%r10, %tid.y;
	mad.lo.s32 	%r2, %r8, %r9, %r10;
	cvt.s64.s32 	%rd18, %r12;
	setp.lt.s64 	%p1, %rd13, %rd18;
	@%p1 bra 	$L__BB41_10;
	cvt.u64.u32 	%rd35, %r2;
	shr.u64 	%rd19, %rd13, 63;
	add.s64 	%rd20, %rd13, %rd19;
	shr.s64 	%rd21, %rd20, 1;
	setp.lt.s64 	%p2, %rd21, %rd35;
	@%p2 bra 	$L__BB41_10;
	cvt.rn.f32.s64 	%f1, %rd17;
	cvt.rn.f64.s64 	%fd1, %rd17;
	add.f64 	%fd2, %fd1, 0d3FF0000000000000;
	cvt.rn.f32.f64 	%f2, %fd2;
	setp.ge.s32 	%p3, %r2, %r12;
	@%p3 bra 	$L__BB41_4;
	not.b32 	%r11, %r2;
	cvt.s64.s32 	%rd22, %r11;
	add.s64 	%rd35, %rd13, %rd22;
	add.s32 	%r12, %r12, %r11;
$L__BB41_4:
	setp.ge.s64 	%p4, %rd35, %rd15;
	@%p4 bra 	$L__BB41_10;
	cvta.to.global.u64 	%rd23, %rd11;
	cvta.to.global.u64 	%rd24, %rd10;
	cvt.s64.s32 	%rd4, %r12;
	sub.s64 	%rd5, %rd35, %rd14;
	mul.lo.s64 	%rd25, %rd13, %rd5;
	cvta.to.global.u64 	%rd26, %rd12;
	shl.b64 	%rd27, %rd25, 3;
	add.s64 	%rd28, %rd26, %rd27;
	mul.wide.s32 	%rd29, %r12, 8;
	add.s64 	%rd6, %rd28, %rd29;
	mul.lo.s64 	%rd30, %rd16, %rd4;
	shl.b64 	%rd31, %rd30, 2;
	add.s64 	%rd32, %rd24, %rd31;
	add.s64 	%rd7, %rd23, %rd31;
	mul.lo.s64 	%rd33, %rd5, %rd16;
	shl.b64 	%rd34, %rd33, 2;
	add.s64 	%rd8, %rd24, %rd34;
	add.s64 	%rd9, %rd23, %rd34;
	ld.global.nc.f32 	%f3, [%rd32];
	ld.global.nc.f32 	%f4, [%rd32+4];
	setp.eq.s64 	%p5, %rd5, %rd4;
	mov.f32 	%f31, %f3;
	mov.f32 	%f32, %f4;
	@%p5 bra 	$L__BB41_7;
	ld.global.nc.f32 	%f31, [%rd8];
	ld.global.nc.f32 	%f32, [%rd8+4];
$L__BB41_7:
	setp.eq.s64 	%p6, %rd5, %rd4;
	ld.global.nc.f32 	%f9, [%rd7];
	ld.global.nc.f32 	%f10, [%rd7+4];
	mov.f32 	%f33, %f9;
	mov.f32 	%f34, %f10;
	@%p6 bra 	$L__BB41_9;
	ld.global.nc.f32 	%f33, [%rd9];
	ld.global.nc.f32 	%f34, [%rd9+4];
$L__BB41_9:
	mul.f32 	%f15, %f4, %f32;
	fma.rn.f32 	%f16, %f3, %f31, %f15;
	fma.rn.f32 	%f17, %f9, %f33, %f16;
	fma.rn.f32 	%f18, %f10, %f34, %f17;
	mul.f32 	%f19, %f4, %f31;
	mul.f32 	%f20, %f3, %f32;
	sub.f32 	%f21, %f19, %f20;
	fma.rn.f32 	%f22, %f10, %f33, %f21;
	mul.f32 	%f23, %f9, %f34;
	sub.f32 	%f24, %f22, %f23;
	ld.global.f32 	%f25, [%rd6];
	fma.rn.f32 	%f26, %f25, %f1, %f18;
	div.rn.f32 	%f27, %f26, %f2;
	st.global.f32 	[%rd6], %f27;
	ld.global.f32 	%f28, [%rd6+4];
	fma.rn.f32 	%f29, %f28, %f1, %f24;
	div.rn.f32 	%f30, %f29, %f2;
	st.global.f32 	[%rd6+4], %f30;
$L__BB41_10:
	ret;

}
	// .globl	_Z26MutualIntensExtract_KernelILin5ELb1ELb0ELi1ELi1EEvPKfS1_Pfllllll
.visible .entry _Z26MutualIntensExtract_KernelILin5ELb1ELb0ELi1ELi1EEvPKfS1_Pfllllll(
	.param .u64 .ptr .align 1 _Z26MutualIntensExtract_KernelILin5ELb1ELb0ELi1ELi1EEvPKfS1_Pfllllll_param_0,
	.param .u64 .ptr .align 1 _Z26MutualIntensExtract_KernelILin5ELb1ELb0ELi1ELi1EEvPKfS1_Pfllllll_param_1,
	.param .u64 .ptr .align 1 _Z26MutualIntensExtract_KernelILin5ELb1ELb0ELi1ELi1EEvPKfS1_Pfllllll_param_2,
	.param .u64 _Z26MutualIntensExtract_KernelILin5ELb1ELb0ELi1ELi1EEvPKfS1_Pfllllll_param_3,
	.param .u64 _Z26MutualIntensExtract_KernelILin5ELb1ELb0ELi1ELi1EEvPKfS1_Pfllllll_param_4,
	.param .u64 _Z26MutualIntensExtract_KernelILin5ELb1ELb0ELi1ELi1EEvPKfS1_Pfllllll_param_5,
	.param .u64 _Z26MutualIntensExtract_KernelILin5ELb1ELb0ELi1ELi1EEvPKfS1_Pfllllll_param_6,
	.param .u64 _Z26MutualIntensExtract_KernelILin5ELb1ELb0ELi1ELi1EEvPKfS1_Pfllllll_param_7,
	.param .u64 _Z26MutualIntensExtract_KernelILin5ELb1ELb0ELi1ELi1EEvPKfS1_Pfllllll_param_8
)
{
	.reg .pred 	%p<6>;
	.reg .b32 	%r<13>;
	.reg .b32 	%f<25>;
	.reg .b64 	%rd<32>;
	.reg .b64 	%fd<3>;

	ld.param.u64 	%rd6, [_Z26MutualIntensExtract_KernelILin5ELb1ELb0ELi1ELi1EEvPKfS1_Pfllllll_param_0];
	ld.param.u64 	%rd7, [_Z26MutualIntensExtract_KernelILin5ELb1ELb0ELi1ELi1EEvPKfS1_Pfllllll_param_2];
	ld.param.u64 	%rd8, [_Z26MutualIntensExtract_KernelILin5ELb1ELb0ELi1ELi1EEvPKfS1_Pfllllll_param_3];
	ld.param.u64 	%rd9, [_Z26MutualIntensExtract_KernelILin5ELb1ELb0ELi1ELi1EEvPKfS1_Pfllllll_param_4];
	ld.param.u64 	%rd10, [_Z26MutualIntensExtract_KernelILin5ELb1ELb0ELi1ELi1EEvPKfS1_Pfllllll_param_5];
	ld.param.u64 	%rd11, [_Z26MutualIntensExtract_KernelILin5ELb1ELb0ELi1ELi1EEvPKfS1_Pfllllll_param_6];
	ld.param.u64 	%rd12, [_Z26MutualIntensExtract_KernelILin5ELb1ELb0ELi1ELi1EEvPKfS1_Pfllllll_param_7];
	mov.u32 	%r5, %ctaid.x;
	mov.u32 	%r6, %ntid.x;
	mov.u32 	%r7, %tid.x;
	mad.lo.s32 	%r12, %r5, %r6, %r7;
	mov.u32 	%r8, %ctaid.y;
	mov.u32 	%r9, %ntid.y;
	mov.u32 	%r10, %tid.y;
	mad.lo.s32 	%r2, %r8, %r9, %r10;
	cvt.s64.s32 	%rd13, %r12;
	setp.lt.s64 	%p1, %rd8, %rd13;
	@%p1 bra 	$L__BB42_8;
	cvt.u64.u32 	%rd31, %r2;
	shr.u64 	%rd14, %rd8, 63;
	add.s64 	%rd15, %rd8, %rd14;
	shr.s64 	%rd16, %rd15, 1;
	setp.lt.s64 	%p2, %rd16, %rd31;
	@%p2 bra 	$L__BB42_8;
	cvt.rn.f32.s64 	%f1, %rd12;
	cvt.rn.f64.s64 	%fd1, %rd12;
	add.f64 	%fd2, %fd1, 0d3FF0000000000000;
	cvt.rn.f32.f64 	%f2, %fd2;
	setp.ge.s32 	%p3, %r2, %r12;
	@%p3 bra 	$L__BB42_4;
	not.b32 	%r11, %r2;
	cvt.s64.s32 	%rd17, %r11;
	add.s64 	%rd31, %rd8, %rd17;
	add.s32 	%r12, %r12, %r11;
$L__BB42_4:
	setp.ge.s64 	%p4, %rd31, %rd10;
	@%p4 bra 	$L__BB42_8;
	cvta.to.global.u64 	%rd18, %rd6;
	cvt.s64.s32 	%rd19, %r12;
	sub.s64 	%rd20, %rd31, %rd9;
	mul.lo.s64 	%rd21, %rd8, %rd20;
	cvta.to.global.u64 	%rd22, %rd7;
	shl.b64 	%rd23, %rd21, 3;
	add.s64 	%rd24, %rd22, %rd23;
	mul.wide.s32 	%rd25, %r12, 8;
	add.s64 	%rd4, %rd24, %rd25;
	mul.lo.s64 	%rd26, %rd11, %rd19;
	shl.b64 	%rd27, %rd26, 2;
	add.s64 	%rd28, %rd18, %rd27;
	mul.lo.s64 	%rd29, %rd20, %rd11;
	shl.b64 	%rd30, %rd29, 2;
	add.s64 	%rd5, %rd18, %rd30;
	ld.global.nc.f32 	%f3, [%rd28];
	ld.global.nc.f32 	%f4, [%rd28+4];
	setp.eq.s64 	%p5, %rd20, %rd19;
	mov.f32 	%f23, %f3;
	mov.f32 	%f24, %f4;
	@%p5 bra 	$L__BB42_7;
	ld.global.nc.f32 	%f23, [%rd5];
	ld.global.nc.f32 	%f24, [%rd5+4];
$L__BB42_7:
	mul.f32 	%f9, %f4, %f24;
	fma.rn.f32 	%f10, %f3, %f23, %f9;
	add.f32 	%f11, %f10, 0f00000000;
	add.f32 	%f12, %f11, 0f00000000;
	mul.f32 	%f13, %f4, %f23;
	mul.f32 	%f14, %f3, %f24;
	sub.f32 	%f15, %f13, %f14;
	add.f32 	%f16, %f15, 0f00000000;
	ld.global.f32 	%f17, [%rd4];
	fma.rn.f32 	%f18, %f17, %f1, %f12;
	div.rn.f32 	%f19, %f18, %f2;
	st.global.f32 	[%rd4], %f19;
	ld.global.f32 	%f20, [%rd4+4];
	fma.rn.f32 	%f21, %f20, %f1, %f16;
	div.rn.f32 	%f22, %f21, %f2;
	st.global.f32 	[%rd4+4], %f22;
$L__BB42_8:
	ret;

}
	// .globl	_Z26MutualIntensExtract_KernelILin5ELb0ELb1ELi1ELi1EEvPKfS1_Pfllllll
.visible .entry _Z26MutualIntensExtract_KernelILin5ELb0ELb1ELi1ELi1EEvPKfS1_Pfllllll(
	.param .u64 .ptr .align 1 _Z26MutualIntensExtract_KernelILin5ELb0ELb1ELi1ELi1EEvPKfS1_Pfllllll_param_0,
	.param .u64 .ptr .align 1 _Z26MutualIntensExtract_KernelILin5ELb0ELb1ELi1ELi1EEvPKfS1_Pfllllll_param_1,
	.param .u64 .ptr .align 1 _Z26MutualIntensExtract_KernelILin5ELb0ELb1ELi1ELi1EEvPKfS1_Pfllllll_param_2,
	.param .u64 _Z26MutualIntensExtract_KernelILin5ELb0ELb1ELi1ELi1EEvPKfS1_Pfllllll_param_3,
	.param .u64 _Z26MutualIntensExtract_KernelILin5ELb0ELb1ELi1ELi1EEvPKfS1_Pfllllll_param_4,
	.param .u64 _Z26MutualIntensExtract_KernelILin5ELb0ELb1ELi1ELi1EEvPKfS1_Pfllllll_param_5,
	.param .u64 _Z26MutualIntensExtract_KernelILin5ELb0ELb1ELi1ELi1EEvPKfS1_Pfllllll_param_6,
	.param .u64 _Z26MutualIntensExtract_KernelILin5ELb0ELb1ELi1ELi1EEvPKfS1_Pfllllll_param_7,
	.param .u64 _Z26MutualIntensExtract_KernelILin5ELb0ELb1ELi1ELi1EEvPKfS1_Pfllllll_param_8
)
{
	.reg .pred 	%p<6>;
	.reg .b32 	%r<13>;
	.reg .b32 	%f<22>;
	.reg .b64 	%rd<32>;
	.reg .b64 	%fd<3>;

	ld.param.u64 	%rd6, [_Z26MutualIntensExtract_KernelILin5ELb0ELb1ELi1ELi1EEvPKfS1_Pfllllll_param_1];
	ld.param.u64 	%rd7, [_Z26MutualIntensExtract_KernelILin5ELb0ELb1ELi1ELi1EEvPKfS1_Pfllllll_param_2];
	ld.param.u64 	%rd8, [_Z26MutualIntensExtract_KernelILin5ELb0ELb1ELi1ELi1EEvPKfS1_Pfllllll_param_3];
	ld.param.u64 	%rd9, [_Z26MutualIntensExtract_KernelILin5ELb0ELb1ELi1ELi1EEvPKfS1_Pfllllll_param_4];
	ld.param.u64 	%rd10, [_Z26MutualIntensExtract_KernelILin5ELb0ELb1ELi1ELi1EEvPKfS1_Pfllllll_param_5];
	ld.param.u64 	%rd11, [_Z26MutualIntensExtract_KernelILin5ELb0ELb1ELi1ELi1EEvPKfS1_Pfllllll_param_6];
	ld.param.u64 	%rd12, [_Z26MutualIntensExtract_KernelILin5ELb0ELb1ELi1ELi1EEvPKfS1_Pfllllll_param_7];
	mov.u32 	%r5, %ctaid.x;
	mov.u32 	%r6, %ntid.x;
	mov.u32 	%r7, %tid.x;
	mad.lo.s32 	%r12, %r5, %r6, %r7;
	mov.u32 	%r8, %ctaid.y;
	mov.u32 	%r9, %ntid.y;
	mov.u32 	%r10, %tid.y;
	mad.lo.s32 	%r2, %r8, %r9, %r10;
	cvt.s64.s32 	%rd13, %r12;
	setp.lt.s64 	%p1, %rd8, %rd13;
	@%p1 bra 	$L__BB43_8;
	cvt.u64.u32 	%rd31, %r2;
	shr.u64 	%rd14, %rd8, 63;
	add.s64 	%rd15, %rd8, %rd14;
	shr.s64 	%rd16, %rd15, 1;
	setp.lt.s64 	%p2, %rd16, %rd31;
	@%p2 bra 	$L__BB43_8;
	cvt.rn.f32.s64 	%f1, %rd12;
	cvt.rn.f64.s64 	%fd1, %rd12;
	add.f64 	%fd2, %fd1, 0d3FF0000000000000;
	cvt.rn.f32.f64 	%f2, %fd2;
	setp.ge.s32 	%p3, %r2, %r12;
	@%p3 bra 	$L__BB43_4;
	not.b32 	%r11, %r2;
	cvt.s64.s32 	%rd17, %r11;
	add.s64 	%rd31, %rd8, %rd17;
	add.s32 	%r12, %r12, %r11;
$L__BB43_4:
	setp.ge.s64 	%p4, %rd31, %rd10;
	@%p4 bra 	$L__BB43_8;
	cvta.to.global.u64 	%rd18, %rd6;
	cvt.s64.s32 	%rd19, %r12;
	sub.s64 	%rd20, %rd31, %rd9;
	mul.lo.s64 	%rd21, %rd8, %rd20;
	cvta.to.global.u64 	%rd22, %rd7;
	shl.b64 	%rd23, %rd21, 3;
	add.s64 	%rd24, %rd22, %rd23;
	mul.wide.s32 	%rd25, %r12, 8;
	add.s64 	%rd4, %rd24, %rd25;
	mul.lo.s64 	%rd26, %rd11, %rd19;
	shl.b64 	%rd27, %rd26, 2;
	add.s64 	%rd28, %rd18, %rd27;
	mul.lo.s64 	%rd29, %rd20, %rd11;
	shl.b64 	%rd30, %rd29, 2;
	add.s64 	%rd5, %rd18, %rd30;
	ld.global.nc.f32 	%f3, [%rd28];
	ld.global.nc.f32 	%f4, [%rd28+4];
	setp.eq.s64 	%p5, %rd20, %rd19;
	mov.f32 	%f20, %f3;
	mov.f32 	%f21, %f4;
	@%p5 bra 	$L__BB43_7;
	ld.global.nc.f32 	%f20, [%rd5];
	ld.global.nc.f32 	%f21, [%rd5+4];
$L__BB43_7:
	fma.rn.f32 	%f9, %f3, %f20, 0f00000000;
	fma.rn.f32 	%f10, %f4, %f21, %f9;
	fma.rn.f32 	%f11, %f4, %f20, 0f00000000;
	mul.f32 	%f12, %f3, %f21;
	sub.f32 	%f13, %f11, %f12;
	ld.global.f32 	%f14, [%rd4];
	fma.rn.f32 	%f15, %f14, %f1, %f10;
	div.rn.f32 	%f16, %f15, %f2;
	st.global.f32 	[%rd4], %f16;
	ld.global.f32 	%f17, [%rd4+4];
	fma.rn.f32 	%f18, %f17, %f1, %f13;
	div.rn.f32 	%f19, %f18, %f2;
	st.global.f32 	[%rd4+4], %f19;
$L__BB43_8:
	ret;

}
	// .globl	_Z26MutualIntensExtract_KernelILin5ELb0ELb0ELi1ELi1EEvPKfS1_Pfllllll
.visible .entry _Z26MutualIntensExtract_KernelILin5ELb0ELb0ELi1ELi1EEvPKfS1_Pfllllll(
	.param .u64 .ptr .align 1 _Z26MutualIntensExtract_KernelILin5ELb0ELb0ELi1ELi1EEvPKfS1_Pfllllll_param_0,
	.param .u64 .ptr .align 1 _Z26MutualIntensExtract_KernelILin5ELb0ELb0ELi1ELi1EEvPKfS1_Pfllllll_param_1,
	.param .u64 .ptr .align 1 _Z26MutualIntensExtract_KernelILin5ELb0ELb0ELi1ELi1EEvPKfS1_Pfllllll_param_2,
	.param .u64 _Z26MutualIntensExtract_KernelILin5ELb0ELb0ELi1ELi1EEvPKfS1_Pfllllll_param_3,
	.param .u64 _Z26MutualIntensExtract_KernelILin5ELb0ELb0ELi1ELi1EEvPKfS1_Pfllllll_param_4,
	.param .u64 _Z26MutualIntensExtract_KernelILin5ELb0ELb0ELi1ELi1EEvPKfS1_Pfllllll_param_5,
	.param .u64 _Z26MutualIntensExtract_KernelILin5ELb0ELb0ELi1ELi1EEvPKfS1_Pfllllll_param_6,
	.param .u64 _Z26MutualIntensExtract_KernelILin5ELb0ELb0ELi1ELi1EEvPKfS1_Pfllllll_param_7,
	.param .u64 _Z26MutualIntensExtract_KernelILin5ELb0ELb0ELi1ELi1EEvPKfS1_Pfllllll_param_8
)
{
	.reg .pred 	%p<5>;
	.reg .b32 	%r<13>;
	.reg .b32 	%f<9>;
	.reg .b64 	%rd<22>;
	.reg .b64 	%fd<3>;

	ld.param.u64 	%rd4, [_Z26MutualIntensExtract_KernelILin5ELb0ELb0ELi1ELi1EEvPKfS1_Pfllllll_param_2];
	ld.param.u64 	%rd5, [_Z26MutualIntensExtract_KernelILin5ELb0ELb0ELi1ELi1EEvPKfS1_Pfllllll_param_3];
	ld.param.u64 	%rd6, [_Z26MutualIntensExtract_KernelILin5ELb0ELb0ELi1ELi1EEvPKfS1_Pfllllll_param_4];
	ld.param.u64 	%rd7, [_Z26MutualIntensExtract_KernelILin5ELb0ELb0ELi1ELi1EEvPKfS1_Pfllllll_param_5];
	ld.param.u64 	%rd8, [_Z26MutualIntensExtract_KernelILin5ELb0ELb0ELi1ELi1EEvPKfS1_Pfllllll_param_7];
	mov.u32 	%r5, %ctaid.x;
	mov.u32 	%r6, %ntid.x;
	mov.u32 	%r7, %tid.x;
	mad.lo.s32 	%r12, %r5, %r6, %r7;
	mov.u32 	%r8, %ctaid.y;
	mov.u32 	%r9, %ntid.y;
	mov.u32 	%r10, %tid.y;
	mad.lo.s32 	%r2, %r8, %r9, %r10;
	cvt.s64.s32 	%rd9, %r12;
	setp.lt.s64 	%p1, %rd5, %rd9;
	@%p1 bra 	$L__BB44_6;
	cvt.u64.u32 	%rd21, %r2;
	shr.u64 	%rd10, %rd5, 63;
	add.s64 	%rd11, %rd5, %rd10;
	shr.s64 	%rd12, %rd11, 1;
	setp.lt.s64 	%p2, %rd12, %rd21;
	@%p2 bra 	$L__BB44_6;
	cvt.rn.f32.s64 	%f1, %rd8;
	cvt.rn.f64.s64 	%fd1, %rd8;
	add.f64 	%fd2, %fd1, 0d3FF0000000000000;
	cvt.rn.f32.f64 	%f2, %fd2;
	setp.ge.s32 	%p3, %r2, %r12;
	@%p3 bra 	$L__BB44_4;
	not.b32 	%r11, %r2;
	cvt.s64.s32 	%rd13, %r11;
	add.s64 	%rd21, %rd5, %rd13;
	add.s32 	%r12, %r12, %r11;
$L__BB44_4:
	setp.ge.s64 	%p4, %rd21, %rd7;
	@%p4 bra 	$L__BB44_6;
	sub.s64 	%rd14, %rd21, %rd6;
	mul.lo.s64 	%rd15, %rd5, %rd14;
	cvta.to.global.u64 	%rd16, %rd4;
	shl.b64 	%rd17, %rd15, 3;
	add.s64 	%rd18, %rd16, %rd17;
	mul.wide.s32 	%rd19, %r12, 8;
	add.s64 	%rd20, %rd18, %rd19;
	ld.global.f32 	%f3, [%rd20];
	fma.rn.f32 	%f4, %f3, %f1, 0f00000000;
	div.rn.f32 	%f5, %f4, %f2;
	st.global.f32 	[%rd20], %f5;
	ld.global.f32 	%f6, [%rd20+4];
	fma.rn.f32 	%f7, %f6, %f1, 0f00000000;
	div.rn.f32 	%f8, %f7, %f2;
	st.global.f32 	[%rd20+4], %f8;
$L__BB44_6:
	ret;

}
	// .globl	_Z26MutualIntensExtract_KernelILi0ELb1ELb1ELi0ELi1EEvPKfS1_Pfllllll
.visible .entry _Z26MutualIntensExtract_KernelILi0ELb1ELb1ELi0ELi1EEvPKfS1_Pfllllll(
	.param .u64 .ptr .align 1 _Z26MutualIntensExtract_KernelILi0ELb1ELb1ELi0ELi1EEvPKfS1_Pfllllll_param_0,
	.param .u64 .ptr .align 1 _Z26MutualIntensExtract_KernelILi0ELb1ELb1ELi0ELi1EEvPKfS1_Pfllllll_param_1,
	.param .u64 .ptr .align 1 _Z26MutualIntensExtract_KernelILi0ELb1ELb1ELi0ELi1EEvPKfS1_Pfllllll_param_2,
	.param .u64 _Z26MutualIntensExtract_KernelILi0ELb1ELb1ELi0ELi1EEvPKfS1_Pfllllll_param_3,
	.param .u64 _Z26MutualIntensExtract_KernelILi0ELb1ELb1ELi0ELi1EEvPKfS1_Pfllllll_param_4,
	.param .u64 _Z26MutualIntensExtract_KernelILi0ELb1ELb1ELi0ELi1EEvPKfS1_Pfllllll_param_5,
	.param .u64 _Z26MutualIntensExtract_KernelILi0ELb1ELb1ELi0ELi1EEvPKfS1_Pfllllll_param_6,
	.param .u64 _Z26MutualIntensExtract_KernelILi0ELb1ELb1ELi0ELi1EEvPKfS1_Pfllllll_param_7,
	.param .u64 _Z26MutualIntensExtract_KernelILi0ELb1ELb1ELi0ELi1EEvPKfS1_Pfllllll_param_8
)
{
	.reg .pred 	%p<6>;
	.reg .b32 	%r<13>;
	.reg .b32 	%f<14>;
	.reg .b64 	%rd<31>;

	ld.param.u64 	%rd6, [_Z26MutualIntensExtract_KernelILi0ELb1ELb1ELi0ELi1EEvPKfS1_Pfllllll_param_0];
	ld.param.u64 	%rd7, [_Z26MutualIntensExtract_KernelILi0ELb1ELb1ELi0ELi1EEvPKfS1_Pfllllll_param_2];
	ld.param.u64 	%rd8, [_Z26MutualIntensExtract_KernelILi0ELb1ELb1ELi0ELi1EEvPKfS1_Pfllllll_param_3];
	ld.param.u64 	%rd9, [_Z26MutualIntensExtract_KernelILi0ELb1ELb1ELi0ELi1EEvPKfS1_Pfllllll_param_4];
	ld.param.u64 	%rd10, [_Z26MutualIntensExtract_KernelILi0ELb1ELb1ELi0ELi1EEvPKfS1_Pfllllll_param_5];
	ld.param.u64 	%rd11, [_Z26MutualIntensExtract_KernelILi0ELb1ELb1ELi0ELi1EEvPKfS1_Pfllllll_param_6];
	mov.u32 	%r5, %ctaid.x;
	mov.u32 	%r6, %ntid.x;
	mov.u32 	%r7, %tid.x;
	mad.lo.s32 	%r12, %r5, %r6, %r7;
	mov.u32 	%r8, %ctaid.y;
	mov.u32 	%r9, %ntid.y;
	mov.u32 	%r10, %tid.y;
	mad.lo.s32 	%r2, %r8, %r9, %r10;
	cvt.s64.s32 	%rd12, %r12;
	setp.lt.s64 	%p1, %rd8, %rd12;
	@%p1 bra 	$L__BB45_8;
	cvt.u64.u32 	%rd30, %r2;
	shr.u64 	%rd13, %rd8, 63;
	add.s64 	%rd14, %rd8, %rd13;
	shr.s64 	%rd15, %rd14, 1;
	setp.lt.s64 	%p2, %rd15, %rd30;
	@%p2 bra 	$L__BB45_8;
	setp.ge.s32 	%p3, %r2, %r12;
	@%p3 bra 	$L__BB45_4;
	not.b32 	%r11, %r2;
	cvt.s64.s32 	%rd16, %r11;
	add.s64 	%rd30, %rd8, %rd16;
	add.s32 	%r12, %r12, %r11;
$L__BB45_4:
	setp.ge.s64 	%p4, %rd30, %rd10;
	@%p4 bra 	$L__BB45_8;
	cvta.to.global.u64 	%rd17, %rd6;
	cvt.s64.s32 	%rd18, %r12;
	sub.s64 	%rd19, %rd30, %rd9;
	mul.lo.s64 	%rd20, %rd8, %rd19;
	cvta.to.global.u64 	%rd21, %rd7;
	shl.b64 	%rd22, %rd20, 3;
	add.s64 	%rd23, %rd21, %rd22;
	mul.wide.s32 	%rd24, %r12, 8;
	add.s64 	%rd4, %rd23, %rd24;
	mul.lo.s64 	%rd25, %rd11, %rd18;
	shl.b64 	%rd26, %rd25, 2;
	add.s64 	%rd27, %rd17, %rd26;
	mul.lo.s64 	%rd28, %rd19, %rd11;
	shl.b64 	%rd29, %rd28, 2;
	add.s64 	%rd5, %rd17, %rd29;
	ld.global.nc.f32 	%f1, [%rd27];
	ld.global.nc.f32 	%f2, [%rd27+4];
	setp.eq.s64 	%p5, %rd19, %rd18;
	mov.f32 	%f12, %f1;
	mov.f32 	%f13, %f2;
	@%p5 bra 	$L__BB45_7;
	ld.global.nc.f32 	%f12, [%rd5];
	ld.global.nc.f32 	%f13, [%rd5+4];
$L__BB45_7:
	mul.f32 	%f7, %f2, %f13;
	fma.rn.f32 	%f8, %f1, %f12, %f7;
	mul.f32 	%f9, %f2, %f12;
	mul.f32 	%f10, %f1, %f13;
	sub.f32 	%f11, %f9, %f10;
	st.global.f32 	[%rd4], %f8;
	st.global.f32 	[%rd4+4], %f11;
$L__BB45_8:
	ret;

}
	// .globl	_Z26MutualIntensExtract_KernelILi0ELb1ELb0ELi0ELi1EEvPKfS1_Pfllllll
.visible .entry _Z26MutualIntensExtract_KernelILi0ELb1ELb0ELi0ELi1EEvPKfS1_Pfllllll(
	.param .u64 .ptr .align 1 _Z26MutualIntensExtract_KernelILi0ELb1ELb0ELi0ELi1EEvPKfS1_Pfllllll_param_0,
	.param .u64 .ptr .align 1 _Z26MutualIntensExtract_KernelILi0ELb1ELb0ELi0ELi1EEvPKfS1_Pfllllll_param_1,
	.param .u64 .ptr .align 1 _Z26MutualIntensExtract_KernelILi0ELb1ELb0ELi0ELi1EEvPKfS1_Pfllllll_param_2,
	.param .u64 _Z26MutualIntensExtract_KernelILi0ELb1ELb0ELi0ELi1EEvPKfS1_Pfllllll_param_3,
	.param .u64 _Z26MutualIntensExtract_KernelILi0ELb1ELb0ELi0ELi1EEvPKfS1_Pfllllll_param_4,
	.param .u64 _Z26MutualIntensExtract_KernelILi0ELb1ELb0ELi0ELi1EEvPKfS1_Pfllllll_param_5,
	.param .u64 _Z26MutualIntensExtract_KernelILi0ELb1ELb0ELi0ELi1EEvPKfS1_Pfllllll_param_6,
	.param .u64 _Z26MutualIntensExtract_KernelILi0ELb1ELb0ELi0ELi1EEvPKfS1_Pfllllll_param_7,
	.param .u64 _Z26MutualIntensExtract_KernelILi0ELb1ELb0ELi0ELi1EEvPKfS1_Pfllllll_param_8
)
{
	.reg .pred 	%p<6>;
	.reg .b32 	%r<13>;
	.reg .b32 	%f<14>;
	.reg .b64 	%rd<31>;

	ld.param.u64 	%rd6, [_Z26MutualIntensExtract_KernelILi0ELb1ELb0ELi0ELi1EEvPKfS1_Pfllllll_param_0];
	ld.param.u64 	%rd7, [_Z26MutualIntensExtract_KernelILi0ELb1ELb0ELi0ELi1EEvPKfS1_Pfllllll_param_2];
	ld.param.u64 	%rd8, [_Z26MutualIntensExtract_KernelILi0ELb1ELb0ELi0ELi1EEvPKfS1_Pfllllll_param_3];
	ld.param.u64 	%rd9, [_Z26MutualIntensExtract_KernelILi0ELb1ELb0ELi0ELi1EEvPKfS1_Pfllllll_param_4];
	ld.param.u64 	%rd10, [_Z26MutualIntensExtract_KernelILi0ELb1ELb0ELi0ELi1EEvPKfS1_Pfllllll_param_5];
	ld.param.u64 	%rd11, [_Z26MutualIntensExtract_KernelILi0ELb1ELb0ELi0ELi1EEvPKfS1_Pfllllll_param_6];
	mov.u32 	%r5, %ctaid.x;
	mov.u32 	%r6, %ntid.x;
	mov.u32 	%r7, %tid.x;
	mad.lo.s32 	%r12, %r5, %r6, %r7;
	mov.u32 	%r8, %ctaid.y;
	mov.u32 	%r9, %ntid.y;
	mov.u32 	%r10, %tid.y;
	mad.lo.s32 	%r2, %r8, %r9, %r10;
	cvt.s64.s32 	%rd12, %r12;
	setp.lt.s64 	%p1, %rd8, %rd12;
	@%p1 bra 	$L__BB46_8;
	cvt.u64.u32 	%rd30, %r2;
	shr.u64 	%rd13, %rd8, 63;
	add.s64 	%rd14, %rd8, %rd13;
	shr.s64 	%rd15, %rd14, 1;
	setp.lt.s64 	%p2, %rd15, %rd30;
	@%p2 bra 	$L__BB46_8;
	setp.ge.s32 	%p3, %r2, %r12;
	@%p3 bra 	$L__BB46_4;
	not.b32 	%r11, %r2;
	cvt.s64.s32 	%rd16, %r11;
	add.s64 	%rd30, %rd8, %rd16;
	add.s32 	%r12, %r12, %r11;
$L__BB46_4:
	setp.ge.s64 	%p4, %rd30, %rd10;
	@%p4 bra 	$L__BB46_8;
	cvta.to.global.u64 	%rd17, %rd6;
	cvt.s64.s32 	%rd18, %r12;
	sub.s64 	%rd19, %rd30, %rd9;
	mul.lo.s64 	%rd20, %rd8, %rd19;
	cvta.to.global.u64 	%rd21, %rd7;
	shl.b64 	%rd22, %rd20, 3;
	add.s64 	%rd23, %rd21, %rd22;
	mul.wide.s32 	%rd24, %r12, 8;
	add.s64 	%rd4, %rd23, %rd24;
	mul.lo.s64 	%rd25, %rd11, %rd18;
	shl.b64 	%rd26, %rd25, 2;
	add.s64 	%rd27, %rd17, %rd26;
	mul.lo.s64 	%rd28, %rd19, %rd11;
	shl.b64 	%rd29, %rd28, 2;
	add.s64 	%rd5, %rd17, %rd29;
	ld.global.nc.f32 	%f1, [%rd27];
	ld.global.nc.f32 	%f2, [%rd27+4];
	setp.eq.s64 	%p5, %rd19, %rd18;
	mov.f32 	%f12, %f1;
	mov.f32 	%f13, %f2;
	@%p5 bra 	$L__BB46_7;
	ld.global.nc.f32 	%f12, [%rd5];
	ld.global.nc.f32 	%f13, [%rd5+4];
$L__BB46_7:
	mul.f32 	%f7, %f2, %f13;
	fma.rn.f32 	%f8, %f1, %f12, %f7;
	mul.f32 	%f9, %f2, %f12;
	mul.f32 	%f10, %f1, %f13;
	sub.f32 	%f11, %f9, %f10;
	st.global.f32 	[%rd4], %f8;
	st.global.f32 	[%rd4+4], %f11;
$L__BB46_8:
	ret;

}
	// .globl	_Z26MutualIntensExtract_KernelILi0ELb0ELb1ELi0ELi1EEvPKfS1_Pfllllll
.visible .entry _Z26MutualIntensExtract_KernelILi0ELb0ELb1ELi0ELi1EEvPKfS1_Pfllllll(
	.param .u64 .ptr .align 1 _Z26MutualIntensExtract_KernelILi0ELb0ELb1ELi0ELi1EEvPKfS1_Pfllllll_param_0,
	.param .u64 .ptr .align 1 _Z26MutualIntensExtract_KernelILi0ELb0ELb1ELi0ELi1EEvPKfS1_Pfllllll_param_1,
	.param .u64 .ptr .align 1 _Z26MutualIntensExtract_KernelILi0ELb0ELb1ELi0ELi1EEvPKfS1_Pfllllll_param_2,
	.param .u64 _Z26MutualIntensExtract_KernelILi0ELb0ELb1ELi0ELi1EEvPKfS1_Pfllllll_param_3,
	.param .u64 _Z26MutualIntensExtract_KernelILi0ELb0ELb1ELi0ELi1EEvPKfS1_Pfllllll_param_4,
	.param .u64 _Z26MutualIntensExtract_KernelILi0ELb0ELb1ELi0ELi1EEvPKfS1_Pfllllll_param_5,
	.param .u64 _Z26MutualIntensExtract_KernelILi0ELb0ELb1ELi0ELi1EEvPKfS1_Pfllllll_param_6,
	.param .u64 _Z26MutualIntensExtract_KernelILi0ELb0ELb1ELi0ELi1EEvPKfS1_Pfllllll_param_7,
	.param .u64 _Z26MutualIntensExtract_KernelILi0ELb0ELb1ELi0ELi1EEvPKfS1_Pfllllll_param_8
)
{
	.reg .pred 	%p<5>;
	.reg .b32 	%r<14>;
	.reg .b64 	%rd<21>;

	ld.param.u64 	%rd4, [_Z26MutualIntensExtract_KernelILi0ELb0ELb1ELi0ELi1EEvPKfS1_Pfllllll_param_2];
	ld.param.u64 	%rd5, [_Z26MutualIntensExtract_KernelILi0ELb0ELb1ELi0ELi1EEvPKfS1_Pfllllll_param_3];
	ld.param.u64 	%rd6, [_Z26MutualIntensExtract_KernelILi0ELb0ELb1ELi0ELi1EEvPKfS1_Pfllllll_param_4];
	ld.param.u64 	%rd7, [_Z26MutualIntensExtract_KernelILi0ELb0ELb1ELi0ELi1EEvPKfS1_Pfllllll_param_5];
	mov.u32 	%r5, %ctaid.x;
	mov.u32 	%r6, %ntid.x;
	mov.u32 	%r7, %tid.x;
	mad.lo.s32 	%r13, %r5, %r6, %r7;
	mov.u32 	%r8, %ctaid.y;
	mov.u32 	%r9, %ntid.y;
	mov.u32 	%r10, %tid.y;
	mad.lo.s32 	%r2, %r8, %r9, %r10;
	cvt.s64.s32 	%rd8, %r13;
	setp.lt.s64 	%p1, %rd5, %rd8;
	@%p1 bra 	$L__BB47_6;
	cvt.u64.u32 	%rd20, %r2;
	shr.u64 	%rd9, %rd5, 63;
	add.s64 	%rd10, %rd5, %rd9;
	shr.s64 	%rd11, %rd10, 1;
	setp.lt.s64 	%p2, %rd11, %rd20;
	@%p2 bra 	$L__BB47_6;
	setp.ge.s32 	%p3, %r2, %r13;
	@%p3 bra 	$L__BB47_4;
	not.b32 	%r11, %r2;
	cvt.s64.s32 	%rd12, %r11;
	add.s64 	%rd20, %rd5, %rd12;
	add.s32 	%r13, %r13, %r11;
$L__BB47_4:
	setp.ge.s64 	%p4, %rd20, %rd7;
	@%p4 bra 	$L__BB47_6;
	sub.s64 	%rd13, %rd20, %rd6;
	mul.lo.s64 	%rd14, %rd5, %rd13;
	cvta.to.global.u64 	%rd15, %rd4;
	shl.b64 	%rd16, %rd14, 3;
	add.s64 	%rd17, %rd15, %rd16;
	mul.wide.s32 	%rd18, %r13, 8;
	add.s64 	%rd19, %rd17, %rd18;
	mov.b32 	%r12, 0;
	st.global.u32 	[%rd19], %r12;
	st.global.u32 	[%rd19+4], %r12;
$L__BB47_6:
	ret;

}
	// .globl	_Z26MutualIntensExtract_KernelILi0ELb0ELb0ELi0ELi1EEvPKfS1_Pfllllll
.visible .entry _Z26MutualIntensExtract_KernelILi0ELb0ELb0ELi0ELi1EEvPKfS1_Pfllllll(
	.param .u64 .ptr .align 1 _Z26MutualIntensExtract_KernelILi0ELb0ELb0ELi0ELi1EEvPKfS1_Pfllllll_param_0,
	.param .u64 .ptr .align 1 _Z26MutualIntensExtract_KernelILi0ELb0ELb0ELi0ELi1EEvPKfS1_Pfllllll_param_1,
	.param .u64 .ptr .align 1 _Z26MutualIntensExtract_KernelILi0ELb0ELb0ELi0ELi1EEvPKfS1_Pfllllll_param_2,
	.param .u64 _Z26MutualIntensExtract_KernelILi0ELb0ELb0ELi0ELi1EEvPKfS1_Pfllllll_param_3,
	.param .u64 _Z26MutualIntensExtract_KernelILi0ELb0ELb0ELi0ELi1EEvPKfS1_Pfllllll_param_4,
	.param .u64 _Z26MutualIntensExtract_KernelILi0ELb0ELb0ELi0ELi1EEvPKfS1_Pfllllll_param_5,
	.param .u64 _Z26MutualIntensExtract_KernelILi0ELb0ELb0ELi0ELi1EEvPKfS1_Pfllllll_param_6,
	.param .u64 _Z26MutualIntensExtract_KernelILi0ELb0ELb0ELi0ELi1EEvPKfS1_Pfllllll_param_7,
	.param .u64 _Z26MutualIntensExtract_KernelILi0ELb0ELb0ELi0ELi1EEvPKfS1_Pfllllll_param_8
)
{
	.reg .pred 	%p<5>;
	.reg .b32 	%r<14>;
	.reg .b64 	%rd<21>;

	ld.param.u64 	%rd4, [_Z26MutualIntensExtract_KernelILi0ELb0ELb0ELi0ELi1EEvPKfS1_Pfllllll_param_2];
	ld.param.u64 	%rd5, [_Z26MutualIntensExtract_KernelILi0ELb0ELb0ELi0ELi1EEvPKfS1_Pfllllll_param_3];
	ld.param.u64 	%rd6, [_Z26MutualIntensExtract_KernelILi0ELb0ELb0ELi0ELi1EEvPKfS1_Pfllllll_param_4];
	ld.param.u64 	%rd7, [_Z26MutualIntensExtract_KernelILi0ELb0ELb0ELi0ELi1EEvPKfS1_Pfllllll_param_5];
	mov.u32 	%r5, %ctaid.x;
	mov.u32 	%r6, %ntid.x;
	mov.u32 	%r7, %tid.x;
	mad.lo.s32 	%r13, %r5, %r6, %r7;
	mov.u32 	%r8, %ctaid.y;
	mov.u32 	%r9, %ntid.y;
	mov.u32 	%r10, %tid.y;
	mad.lo.s32 	%r2, %r8, %r9, %r10;
	cvt.s64.s32 	%rd8, %r13;
	setp.lt.s64 	%p1, %rd5, %rd8;
	@%p1 bra 	$L__BB48_6;
	cvt.u64.u32 	%rd20, %r2;
	shr.u64 	%rd9, %rd5, 63;
	add.s64 	%rd10, %rd5, %rd9;
	shr.s64 	%rd11, %rd10, 1;
	setp.lt.s64 	%p2, %rd11, %rd20;
	@%p2 bra 	$L__BB48_6;
	setp.ge.s32 	%p3, %r2, %r13;
	@%p3 bra 	$L__BB48_4;
	not.b32 	%r11, %r2;
	cvt.s64.s32 	%rd12, %r11;
	add.s64 	%rd20, %rd5, %rd12;
	add.s32 	%r13, %r13, %r11;
$L__BB48_4:
	setp.ge.s64 	%p4, %rd20, %rd7;
	@%p4 bra 	$L__BB48_6;
	sub.s64 	%rd13, %rd20, %rd6;
	mul.lo.s64 	%rd14, %rd5, %rd13;
	cvta.to.global.u64 	%rd15, %rd4;
	shl.b64 	%rd16, %rd14, 3;
	add.s64 	%rd17, %rd15, %rd16;
	mul.wide.s32 	%rd18, %r13, 8;
	add.s64 	%rd19, %rd17, %rd18;
	mov.b32 	%r12, 0;
	st.global.u32 	[%rd19], %r12;
	st.global.u32 	[%rd19+4], %r12;
$L__BB48_6:
	ret;

}
	// .globl	_Z26MutualIntensExtract_KernelILi1ELb1ELb1ELi0ELi1EEvPKfS1_Pfllllll
.visible .entry _Z26MutualIntensExtract_KernelILi1ELb1ELb1ELi0ELi1EEvPKfS1_Pfllllll(
	.param .u64 .ptr .align 1 _Z26MutualIntensExtract_KernelILi1ELb1ELb1ELi0ELi1EEvPKfS1_Pfllllll_param_0,
	.param .u64 .ptr .align 1 _Z26MutualIntensExtract_KernelILi1ELb1ELb1ELi0ELi1EEvPKfS1_Pfllllll_param_1,
	.param .u64 .ptr .align 1 _Z26MutualIntensExtract_KernelILi1ELb1ELb1ELi0ELi1EEvPKfS1_Pfllllll_param_2,
	.param .u64 _Z26MutualIntensExtract_KernelILi1ELb1ELb1ELi0ELi1EEvPKfS1_Pfllllll_param_3,
	.param .u64 _Z26MutualIntensExtract_KernelILi1ELb1ELb1ELi0ELi1EEvPKfS1_Pfllllll_param_4,
	.param .u64 _Z26MutualIntensExtract_KernelILi1ELb1ELb1ELi0ELi1EEvPKfS1_Pfllllll_param_5,
	.param .u64 _Z26MutualIntensExtract_KernelILi1ELb1ELb1ELi0ELi1EEvPKfS1_Pfllllll_param_6,
	.param .u64 _Z26MutualIntensExtract_KernelILi1ELb1ELb1ELi0ELi1EEvPKfS1_Pfllllll_param_7,
	.param .u64 _Z26MutualIntensExtract_KernelILi1ELb1ELb1ELi0ELi1EEvPKfS1_Pfllllll_param_8
)
{
	.reg .pred 	%p<6>;
	.reg .b32 	%r<13>;
	.reg .b32 	%f<14>;
	.reg .b64 	%rd<31>;

	ld.param.u64 	%rd6, [_Z26MutualIntensExtract_KernelILi1ELb1ELb1ELi0ELi1EEvPKfS1_Pfllllll_param_1];
	ld.param.u64 	%rd7, [_Z26MutualIntensExtract_KernelILi1ELb1ELb1ELi0ELi1EEvPKfS1_Pfllllll_param_2];
	ld.param.u64 	%rd8, [_Z26MutualIntensExtract_KernelILi1ELb1ELb1ELi0ELi1EEvPKfS1_Pfllllll_param_3];
	ld.param.u64 	%rd9, [_Z26MutualIntensExtract_KernelILi1ELb1ELb1ELi0ELi1EEvPKfS1_Pfllllll_param_4];
	ld.param.u64 	%rd10, [_Z26MutualIntensExtract_KernelILi1ELb1ELb1ELi0ELi1EEvPKfS1_Pfllllll_param_5];
	ld.param.u64 	%rd11, [_Z26MutualIntensExtract_KernelILi1ELb1ELb1ELi0ELi1EEvPKfS1_Pfllllll_param_6];
	mov.u32 	%r5, %ctaid.x;
	mov.u32 	%r6, %ntid.x;
	mov.u32 	%r7, %tid.x;
	mad.lo.s32 	%r12, %r5, %r6, %r7;
	mov.u32 	%r8, %ctaid.y;
	mov.u32 	%r9, %ntid.y;
	mov.u32 	%r10, %tid.y;
	mad.lo.s32 	%r2, %r8, %r9, %r10;
	cvt.s64.s32 	%rd12, %r12;
	setp.lt.s64 	%p1, %rd8, %rd12;
	@%p1 bra 	$L__BB49_8;
	cvt.u64.u32 	%rd30, %r2;
	shr.u64 	%rd13, %rd8, 63;
	add.s64 	%rd14, %rd8, %rd13;
	shr.s64 	%rd15, %rd14, 1;
	setp.lt.s64 	%p2, %rd15, %rd30;
	@%p2 bra 	$L__BB49_8;
	setp.ge.s32 	%p3, %r2, %r12;
	@%p3 bra 	$L__BB49_4;
	not.b32 	%r11, %r2;
	cvt.s64.s32 	%rd16, %r11;
	add.s64 	%rd30, %rd8, %rd16;
	add.s32 	%r12, %r12, %r11;
$L__BB49_4:
	setp.ge.s64 	%p4, %rd30, %rd10;
	@%p4 bra 	$L__BB49_8;
	cvta.to.global.u64 	%rd17, %rd6;
	cvt.s64.s32 	%rd18, %r12;
	sub.s64 	%rd19, %rd30, %rd9;
	mul.lo.s64 	%rd20, %rd8, %rd19;
	cvta.to.global.u64 	%rd21, %rd7;
	shl.b64 	%rd22, %rd20, 3;
	add.s64 	%rd23, %rd21, %rd22;
	mul.wide.s32 	%rd24, %r12, 8;
	add.s64 	%rd4, %rd23, %rd24;
	mul.lo.s64 	%rd25, %rd11, %rd18;
	shl.b64 	%rd26, %rd25, 2;
	add.s64 	%rd27, %rd17, %rd26;
	mul.lo.s64 	%rd28, %rd19, %rd11;
	shl.b64 	%rd29, %rd28, 2;
	add.s64 	%rd5, %rd17, %rd29;
	ld.global.nc.f32 	%f1, [%rd27];
	ld.global.nc.f32 	%f2, [%rd27+4];
	setp.eq.s64 	%p5, %rd19, %rd18;
	mov.f32 	%f12, %f1;
	mov.f32 	%f13, %f2;
	@%p5 bra 	$L__BB49_7;
	ld.global.nc.f32 	%f12, [%rd5];
	ld.global.nc.f32 	%f13, [%rd5+4];
$L__BB49_7:
	mul.f32 	%f7, %f2, %f13;
	fma.rn.f32 	%f8, %f1, %f12, %f7;
	mul.f32 	%f9, %f2, %f12;
	mul.f32 	%f10, %f1, %f13;
	sub.f32 	%f11, %f9, %f10;
	st.global.f32 	[%rd4], %f8;
	st.global.f32 	[%rd4+4], %f11;
$L__BB49_8:
	ret;

}
	// .globl	_Z26MutualIntensExtract_KernelILi1ELb1ELb0ELi0ELi1EEvPKfS1_Pfllllll
.visible .entry _Z26MutualIntensExtract_KernelILi1ELb1ELb0ELi0ELi1EEvPKfS1_Pfllllll(
	.param .u64 .ptr .align 1 _Z26MutualIntensExtract_KernelILi1ELb1ELb0ELi0ELi1EEvPKfS1_Pfllllll_param_0,
	.param .u64 .ptr .align 1 _Z26MutualIntensExtract_KernelILi1ELb1ELb0ELi0ELi1EEvPKfS1_Pfllllll_param_1,
	.param .u64 .ptr .align 1 _Z26MutualIntensExtract_KernelILi1ELb1ELb0ELi0ELi1EEvPKfS1_Pfllllll_param_2,
	.param .u64 _Z26MutualIntensExtract_KernelILi1ELb1ELb0ELi0ELi1EEvPKfS1_Pfllllll_param_3,
	.param .u64 _Z26MutualIntensExtract_KernelILi1ELb1ELb0ELi0ELi1EEvPKfS1_Pfllllll_param_4,
	.param .u64 _Z26MutualIntensExtract_KernelILi1ELb1ELb0ELi0ELi1EEvPKfS1_Pfllllll_param_5,
	.param .u64 _Z26MutualIntensExtract_KernelILi1ELb1ELb0ELi0ELi1EEvPKfS1_Pfllllll_param_6,
	.param .u64 _Z26MutualIntensExtract_KernelILi1ELb1ELb0ELi0ELi1EEvPKfS1_Pfllllll_param_7,
	.param .u64 _Z26MutualIntensExtract_KernelILi1ELb1ELb0ELi0ELi1EEvPKfS1_Pfllllll_param_8
)
{
	.reg .pred 	%p<5>;
	.reg .b32 	%r<14>;
	.reg .b64 	%rd<21>;

	ld.param.u64 	%rd4, [_Z26MutualIntensExtract_KernelILi1ELb1ELb0ELi0ELi1EEvPKfS1_Pfllllll_param_2];
	ld.param.u64 	%rd5, [_Z26MutualIntensExtract_KernelILi1ELb1ELb0ELi0ELi1EEvPKfS1_Pfllllll_param_3];
	ld.param.u64 	%rd6, [_Z26MutualIntensExtract_KernelILi1ELb1ELb0ELi0ELi1EEvPKfS1_Pfllllll_param_4];
	ld.param.u64 	%rd7, [_Z26MutualIntensExtract_KernelILi1ELb1ELb0ELi0ELi1EEvPKfS1_Pfllllll_param_5];
	mov.u32 	%r5, %ctaid.x;
	mov.u32 	%r6, %ntid.x;
	mov.u32 	%r7, %tid.x;
	mad.lo.s32 	%r13, %r5, %r6, %r7;
	mov.u32 	%r8, %ctaid.y;
	mov.u32 	%r9, %ntid.y;
	mov.u32 	%r10, %tid.y;
	mad.lo.s32 	%r2, %r8, %r9, %r10;
	cvt.s64.s32 	%rd8, %r13;
	setp.lt.s64 	%p1, %rd5, %rd8;
	@%p1 bra 	$L__BB50_6;
	cvt.u64.u32 	%rd20, %r2;
	shr.u64 	%rd9, %rd5, 63;
	add.s64 	%rd10, %rd5, %rd9;
	shr.s64 	%rd11, %rd10, 1;
	setp.lt.s64 	%p2, %rd11, %rd20;
	@%p2 bra 	$L__BB50_6;
	setp.ge.s32 	%p3, %r2, %r13;
	@%p3 bra 	$L__BB50_4;
	not.b32 	%r11, %r2;
	cvt.s64.s32 	%rd12, %r11;
	add.s64 	%rd20, %rd5, %rd12;
	add.s32 	%r13, %r13, %r11;
$L__BB50_4:
	setp.ge.s64 	%p4, %rd20, %rd7;
	@%p4 bra 	$L__BB50_6;
	sub.s64 	%rd13, %rd20, %rd6;
	mul.lo.s64 	%rd14, %rd5, %rd13;
	cvta.to.global.u64 	%rd15, %rd4;
	shl.b64 	%rd16, %rd14, 3;
	add.s64 	%rd17, %rd15, %rd16;
	mul.wide.s32 	%rd18, %r13, 8;
	add.s64 	%rd19, %rd17, %rd18;
	mov.b32 	%r12, 0;
	st.global.u32 	[%rd19], %r12;
	st.global.u32 	[%rd19+4], %r12;
$L__BB50_6:
	ret;

}
	// .globl	_Z26MutualIntensExtract_KernelILi1ELb0ELb1ELi0ELi1EEvPKfS1_Pfllllll
.visible .entry _Z26MutualIntensExtract_KernelILi1ELb0ELb1ELi0ELi1EEvPKfS1_Pfllllll(
	.param .u64 .ptr .align 1 _Z26MutualIntensExtract_KernelILi1ELb0ELb1ELi0ELi1EEvPKfS1_Pfllllll_param_0,
	.param .u64 .ptr .align 1 _Z26MutualIntensExtract_KernelILi1ELb0ELb1ELi0ELi1EEvPKfS1_Pfllllll_param_1,
	.param .u64 .ptr .align 1 _Z26MutualIntensExtract_KernelILi1ELb0ELb1ELi0ELi1EEvPKfS1_Pfllllll_param_2,
	.param .u64 _Z26MutualIntensExtract_KernelILi1ELb0ELb1ELi0ELi1EEvPKfS1_Pfllllll_param_3,
	.param .u64 _Z26MutualIntensExtract_KernelILi1ELb0ELb1ELi0ELi1EEvPKfS1_Pfllllll_param_4,
	.param .u64 _Z26MutualIntensExtract_KernelILi1ELb0ELb1ELi0ELi1EEvPKfS1_Pfllllll_param_5,
	.param .u64 _Z26MutualIntensExtract_KernelILi1ELb0ELb1ELi0ELi1EEvPKfS1_Pfllllll_param_6,
	.param .u64 _Z26MutualIntensExtract_KernelILi1ELb0ELb1ELi0ELi1EEvPKfS1_Pfllllll_param_7,
	.param .u64 _Z26MutualIntensExtract_KernelILi1ELb0ELb1ELi0ELi1EEvPKfS1_Pfllllll_param_8
)
{
	.reg .pred 	%p<6>;
	.reg .b32 	%r<13>;
	.reg .b32 	%f<14>;
	.reg .b64 	%rd<31>;

	ld.param.u64 	%rd6, [_Z26MutualIntensExtract_KernelILi1ELb0ELb1ELi0ELi1EEvPKfS1_Pfllllll_param_1];
	ld.param.u64 	%rd7, [_Z26MutualIntensExtract_KernelILi1ELb0ELb1ELi0ELi1EEvPKfS1_Pfllllll_param_2];
	ld.param.u64 	%rd8, [_Z26MutualIntensExtract_KernelILi1ELb0ELb1ELi0ELi1EEvPKfS1_Pfllllll_param_3];
	ld.param.u64 	%rd9, [_Z26MutualIntensExtract_KernelILi1ELb0ELb1ELi0ELi1EEvPKfS1_Pfllllll_param_4];
	ld.param.u64 	%rd10, [_Z26MutualIntensExtract_KernelILi1ELb0ELb1ELi0ELi1EEvPKfS1_Pfllllll_param_5];
	ld.param.u64 	%rd11, [_Z26MutualIntensExtract_KernelILi1ELb0ELb1ELi0ELi1EEvPKfS1_Pfllllll_param_6];
	mov.u32 	%r5, %ctaid.x;
	mov.u32 	%r6, %ntid.x;
	mov.u32 	%r7, %tid.x;
	mad.lo.s32 	%r12, %r5, %r6, %r7;
	mov.u32 	%r8, %ctaid.y;
	mov.u32 	%r9, %ntid.y;
	mov.u32 	%r10, %tid.y;
	mad.lo.s32 	%r2, %r8, %r9, %r10;
	cvt.s64.s32 	%rd12, %r12;
	setp.lt.s64 	%p1, %rd8, %rd12;
	@%p1 bra 	$L__BB51_8;
	cvt.u64.u32 	%rd30, %r2;
	shr.u64 	%rd13, %rd8, 63;
	add.s64 	%rd14, %rd8, %rd13;
	shr.s64 	%rd15, %rd14, 1;
	setp.lt.s64 	%p2, %rd15, %rd30;
	@%p2 bra 	$L__BB51_8;
	setp.ge.s32 	%p3, %r2, %r12;
	@%p3 bra 	$L__BB51_4;
	not.b32 	%r11, %r2;
	cvt.s64.s32 	%rd16, %r11;
	add.s64 	%rd30, %rd8, %rd16;
	add.s32 	%r12, %r12, %r11;
$L__BB51_4:
	setp.ge.s64 	%p4, %rd30, %rd10;
	@%p4 bra 	$L__BB51_8;
	cvta.to.global.u64 	%rd17, %rd6;
	cvt.s64.s32 	%rd18, %r12;
	sub.s64 	%rd19, %rd30, %rd9;
	mul.lo.s64 	%rd20, %rd8, %rd19;
	cvta.to.global.u64 	%rd21, %rd7;
	shl.b64 	%rd22, %rd20, 3;
	add.s64 	%rd23, %rd21, %rd22;
	mul.wide.s32 	%rd24, %r12, 8;
	add.s64 	%rd4, %rd23, %rd24;
	mul.lo.s64 	%rd25, %rd11, %rd18;
	shl.b64 	%rd26, %rd25, 2;
	add.s64 	%rd27, %rd17, %rd26;
	mul.lo.s64 	%rd28, %rd19, %rd11;
	shl.b64 	%rd29, %rd28, 2;
	add.s64 	%rd5, %rd17, %rd29;
	ld.global.nc.f32 	%f1, [%rd27];
	ld.global.nc.f32 	%f2, [%rd27+4];
	setp.eq.s64 	%p5, %rd19, %rd18;
	mov.f32 	%f12, %f1;
	mov.f32 	%f13, %f2;
	@%p5 bra 	$L__BB51_7;
	ld.global.nc.f32 	%f12, [%rd5];
	ld.global.nc.f32 	%f13, [%rd5+4];
$L__BB51_7:
	mul.f32 	%f7, %f2, %f13;
	fma.rn.f32 	%f8, %f1, %f12, %f7;
	mul.f32 	%f9, %f2, %f12;
	mul.f32 	%f10, %f1, %f13;
	sub.f32 	%f11, %f9, %f10;
	st.global.f32 	[%rd4], %f8;
	st.global.f32 	[%rd4+4], %f11;
$L__BB51_8:
	ret;

}
	// .globl	_Z26MutualIntensExtract_KernelILi1ELb0ELb0ELi0ELi1EEvPKfS1_Pfllllll
.visible .entry _Z26MutualIntensExtract_KernelILi1ELb0ELb0ELi0ELi1EEvPKfS1_Pfllllll(
	.param .u64 .ptr .align 1 _Z26MutualIntensExtract_KernelILi1ELb0ELb0ELi0ELi1EEvPKfS1_Pfllllll_param_0,
	.param .u64 .ptr .align 1 _Z26MutualIntensExtract_KernelILi1ELb0ELb0ELi0ELi1EEvPKfS1_Pfllllll_param_1,
	.param .u64 .ptr .align 1 _Z26MutualIntensExtract_KernelILi1ELb0ELb0ELi0ELi1EEvPKfS1_Pfllllll_param_2,
	.param .u64 _Z26MutualIntensExtract_KernelILi1ELb0ELb0ELi0ELi1EEvPKfS1_Pfllllll_param_3,
	.param .u64 _Z26MutualIntensExtract_KernelILi1ELb0ELb0ELi0ELi1EEvPKfS1_Pfllllll_param_4,
	.param .u64 _Z26MutualIntensExtract_KernelILi1ELb0ELb0ELi0ELi1EEvPKfS1_Pfllllll_param_5,
	.param .u64 _Z26MutualIntensExtract_KernelILi1ELb0ELb0ELi0ELi1EEvPKfS1_Pfllllll_param_6,
	.param .u64 _Z26MutualIntensExtract_KernelILi1ELb0ELb0ELi0ELi1EEvPKfS1_Pfllllll_param_7,
	.param .u64 _Z26MutualIntensExtract_KernelILi1ELb0ELb0ELi0ELi1EEvPKfS1_Pfllllll_param_8
)
{
	.reg .pred 	%p<5>;
	.reg .b32 	%r<14>;
	.reg .b64 	%rd<21>;

	ld.param.u64 	%rd4, [_Z26MutualIntensExtract_KernelILi1ELb0ELb0ELi0ELi1EEvPKfS1_Pfllllll_param_2];
	ld.param.u64 	%rd5, [_Z26MutualIntensExtract_KernelILi1ELb0ELb0ELi0ELi1EEvPKfS1_Pfllllll_param_3];
	ld.param.u64 	%rd6, [_Z26MutualIntensExtract_KernelILi1ELb0ELb0ELi0ELi1EEvPKfS1_Pfllllll_param_4];
	ld.param.u64 	%rd7, [_Z26MutualIntensExtract_KernelILi1ELb0ELb0ELi0ELi1EEvPKfS1_Pfllllll_param_5];
	mov.u32 	%r5, %ctaid.x;
	mov.u32 	%r6, %ntid.x;
	mov.u32 	%r7, %tid.x;
	mad.lo.s32 	%r13, %r5, %r6, %r7;
	mov.u32 	%r8, %ctaid.y;
	mov.u32 	%r9, %ntid.y;
	mov.u32 	%r10, %tid.y;
	mad.lo.s32 	%r2, %r8, %r9, %r10;
	cvt.s64.s32 	%rd8, %r13;
	setp.lt.s64 	%p1, %rd5, %rd8;
	@%p1 bra 	$L__BB52_6;
	cvt.u64.u32 	%rd20, %r2;
	shr.u64 	%rd9, %rd5, 63;
	add.s64 	%rd10, %rd5, %rd9;
	shr.s64 	%rd11, %rd10, 1;
	setp.lt.s64 	%p2, %rd11, %rd20;
	@%p2 bra 	$L__BB52_6;
	setp.ge.s32 	%p3, %r2, %r13;
	@%p3 bra 	$L__BB52_4;
	not.b32 	%r11, %r2;
	cvt.s64.s32 	%rd12, %r11;
	add.s64 	%rd20, %rd5, %rd12;
	add.s32 	%r13, %r13, %r11;
$L__BB52_4:
	setp.ge.s64 	%p4, %rd20, %rd7;
	@%p4 bra 	$L__BB52_6;
	sub.s64 	%rd13, %rd20, %rd6;
	mul.lo.s64 	%rd14, %rd5, %rd13;
	cvta.to.global.u64 	%rd15, %rd4;
	shl.b64 	%rd16, %rd14, 3;
	add.s64 	%rd17, %rd15, %rd16;
	mul.wide.s32 	%rd18, %r13, 8;
	add.s64 	%rd19, %rd17, %rd18;
	mov.b32 	%r12, 0;
	st.global.u32 	[%rd19], %r12;
	st.global.u32 	[%rd19+4], %r12;
$L__BB52_6:
	ret;

}
	// .globl	_Z26MutualIntensExtract_KernelILi2ELb1ELb1ELi0ELi1EEvPKfS1_Pfllllll
.visible .entry _Z26MutualIntensExtract_KernelILi2ELb1ELb1ELi0ELi1EEvPKfS1_Pfllllll(
	.param .u64 .ptr .align 1 _Z26MutualIntensExtract_KernelILi2ELb1ELb1ELi0ELi1EEvPKfS1_Pfllllll_param_0,
	.param .u64 .ptr .align 1 _Z26MutualIntensExtract_KernelILi2ELb1ELb1ELi0ELi1EEvPKfS1_Pfllllll_param_1,
	.param .u64 .ptr .align 1 _Z26MutualIntensExtract_KernelILi2ELb1ELb1ELi0ELi1EEvPKfS1_Pfllllll_param_2,
	.param .u64 _Z26MutualIntensExtract_KernelILi2ELb1ELb1ELi0ELi1EEvPKfS1_Pfllllll_param_3,
	.param .u64 _Z26MutualIntensExtract_KernelILi2ELb1ELb1ELi0ELi1EEvPKfS1_Pfllllll_param_4,
	.param .u64 _Z26MutualIntensExtract_KernelILi2ELb1ELb1ELi0ELi1EEvPKfS1_Pfllllll_param_5,
	.param .u64 _Z26MutualIntensExtract_KernelILi2ELb1ELb1ELi0ELi1EEvPKfS1_Pfllllll_param_6,
	.param .u64 _Z26MutualIntensExtract_KernelILi2ELb1ELb1ELi0ELi1EEvPKfS1_Pfllllll_param_7,
	.param .u64 _Z26MutualIntensExtract_KernelILi2ELb1ELb1ELi0ELi1EEvPKfS1_Pfllllll_param_8
)
{
	.reg .pred 	%p<7>;
	.reg .b32 	%r<13>;
	.reg .b32 	%f<28>;
	.reg .b64 	%rd<35>;

	ld.param.u64 	%rd10, [_Z26MutualIntensExtract_KernelILi2ELb1ELb1ELi0ELi1EEvPKfS1_Pfllllll_param_0];
	ld.param.u64 	%rd11, [_Z26MutualIntensExtract_KernelILi2ELb1ELb1ELi0ELi1EEvPKfS1_Pfllllll_param_1];
	ld.param.u64 	%rd12, [_Z26MutualIntensExtract_KernelILi2ELb1ELb1ELi0ELi1EEvPKfS1_Pfllllll_param_2];
	ld.param.u64 	%rd13, [_Z26MutualIntensExtract_KernelILi2ELb1ELb1ELi0ELi1EEvPKfS1_Pfllllll_param_3];
	ld.param.u64 	%rd14, [_Z26MutualIntensExtract_KernelILi2ELb1ELb1ELi0ELi1EEvPKfS1_Pfllllll_param_4];
	ld.param.u64 	%rd15, [_Z26MutualIntensExtract_KernelILi2ELb1ELb1ELi0ELi1EEvPKfS1_Pfllllll_param_5];
	ld.param.u64 	%rd16, [_Z26MutualIntensExtract_KernelILi2ELb1ELb1ELi0ELi1EEvPKfS1_Pfllllll_param_6];
	mov.u32 	%r5, %ctaid.x;
	mov.u32 	%r6, %ntid.x;
	mov.u32 	%r7, %tid.x;
	mad.lo.s32 	%r12, %r5, %r6, %r7;
	mov.u32 	%r8, %ctaid.y;
	mov.u32 	%r9, %ntid.y;
	mov.u32 	%r10, %tid.y;
	mad.lo.s32 	%r2, %r8, %r9, %r10;
	cvt.s64.s32 	%rd17, %r12;
	setp.lt.s64 	%p1, %rd13, %rd17;
	@%p1 bra 	$L__BB53_10;
	cvt.u64.u32 	%rd34, %r2;
	shr.u64 	%rd18, %rd13, 63;
	add.s64 	%rd19, %rd13, %rd18;
	shr.s64 	%rd20, %rd19, 1;
	setp.lt.s64 	%p2, %rd20, %rd34;
	@%p2 bra 	$L__BB53_10;
	setp.ge.s32 	%p3, %r2, %r12;
	@%p3 bra 	$L__BB53_4;
	not.b32 	%r11, %r2;
	cvt.s64.s32 	%rd21, %r11;
	add.s64 	%rd34, %rd13, %rd21;
	add.s32 	%r12, %r12, %r11;
$L__BB53_4:
	setp.ge.s64 	%p4, %rd34, %rd15;
	@%p4 bra 	$L__BB53_10;
	cvta.to.global.u64 	%rd22, %rd11;
	cvta.to.global.u64 	%rd23, %rd10;
	cvt.s64.s32 	%rd4, %r12;
	sub.s64 	%rd5, %rd34, %rd14;
	mul.lo.s64 	%rd24, %rd13, %rd5;
	cvta.to.global.u64 	%rd25, %rd12;
	shl.b64 	%rd26, %rd24, 3;
	add.s64 	%rd27, %rd25, %rd26;
	mul.wide.s32 	%rd28, %r12, 8;
	add.s64 	%rd6, %rd27, %rd28;
	mul.lo.s64 	%rd29, %rd16, %rd4;
	shl.b64 	%rd30, %rd29, 2;
	add.s64 	%rd31, %rd23, %rd30;
	add.s64 	%rd7, %rd22, %rd30;
	mul.lo.s64 	%rd32, %rd5, %rd16;
	shl.b64 	%rd33, %rd32, 2;
	add.s64 	%rd8, %rd23, %rd33;
	add.s64 	%rd9, %rd22, %rd33;
	ld.global.nc.f32 	%f1, [%rd31];
	ld.global.nc.f32 	%f2, [%rd31+4];
	setp.eq.s64 	%p5, %rd5, %rd4;
	mov.f32 	%f24, %f1;
	mov.f32 	%f25, %f2;
	@%p5 bra 	$L__BB53_7;
	ld.global.nc.f32 	%f24, [%rd8];
	ld.global.nc.f32 	%f25, [%rd8+4];
$L__BB53_7:
	setp.eq.s64 	%p6, %rd5, %rd4;
	ld.global.nc.f32 	%f7, [%rd7];
	ld.global.nc.f32 	%f8, [%rd7+4];
	mov.f32 	%f26, %f7;
	mov.f32 	%f27, %f8;
	@%p6 bra 	$L__BB53_9;
	ld.global.nc.f32 	%f26, [%rd9];
	ld.global.nc.f32 	%f27, [%rd9+4];
$L__BB53_9:
	add.f32 	%f13, %f1, %f7;
	add.f32 	%f14, %f2, %f8;
	add.f32 	%f15, %f24, %f26;
	add.f32 	%f16, %f25, %f27;
	mul.f32 	%f17, %f14, %f16;
	fma.rn.f32 	%f18, %f13, %f15, %f17;
	mul.f32 	%f19, %f18, 0f3F000000;
	mul.f32 	%f20, %f14, %f15;
	mul.f32 	%f21, %f13, %f16;
	sub.f32 	%f22, %f20, %f21;
	mul.f32 	%f23, %f22, 0f3F000000;
	st.global.f32 	[%rd6], %f19;
	st.global.f32 	[%rd6+4], %f23;
$L__BB53_10:
	ret;

}
	// .globl	_Z26MutualIntensExtract_KernelILi2ELb1ELb0ELi0ELi1EEvPKfS1_Pfllllll
.visible .entry _Z26MutualIntensExtract_KernelILi2ELb1ELb0ELi0ELi1EEvPKfS1_Pfllllll(
	.param .u64 .ptr .align 1 _Z26MutualIntensExtract_KernelILi2ELb1ELb0ELi0ELi1EEvPKfS1_Pfllllll_param_0,
	.param .u64 .ptr .align 1 _Z26MutualIntensExtract_KernelILi2ELb1ELb0ELi0ELi1EEvPKfS1_Pfllllll_param_1,
	.param .u64 .ptr .align 1 _Z26MutualIntensExtract_KernelILi2ELb1ELb0ELi0ELi1EEvPKfS1_Pfllllll_param_2,
	.param .u64 _Z26MutualIntensExtract_KernelILi2ELb1ELb0ELi0ELi1EEvPKfS1_Pfllllll_param_3,
	.param .u64 _Z26MutualIntensExtract_KernelILi2ELb1ELb0ELi0ELi1EEvPKfS1_Pfllllll_param_4,
	.param .u64 _Z26MutualIntensExtract_KernelILi2ELb1ELb0ELi0ELi1EEvPKfS1_Pfllllll_param_5,
	.param .u64 _Z26MutualIntensExtract_KernelILi2ELb1ELb0ELi0ELi1EEvPKfS1_Pfllllll_param_6,
	.param .u64 _Z26MutualIntensExtract_KernelILi2ELb1ELb0ELi0ELi1EEvPKfS1_Pfllllll_param_7,
	.param .u64 _Z26MutualIntensExtract_KernelILi2ELb1ELb0ELi0ELi1EEvPKfS1_Pfllllll_param_8
)
{
	.reg .pred 	%p<6>;
	.reg .b32 	%r<13>;
	.reg .b32 	%f<20>;
	.reg .b64 	%rd<31>;

	ld.param.u64 	%rd6, [_Z26MutualIntensExtract_KernelILi2ELb1ELb0ELi0ELi1EEvPKfS1_Pfllllll_param_0];
	ld.param.u64 	%rd7, [_Z26MutualIntensExtract_KernelILi2ELb1ELb0ELi0ELi1EEvPKfS1_Pfllllll_param_2];
	ld.param.u64 	%rd8, [_Z26MutualIntensExtract_KernelILi2ELb1ELb0ELi0ELi1EEvPKfS1_Pfllllll_param_3];
	ld.param.u64 	%rd9, [_Z26MutualIntensExtract_KernelILi2ELb1ELb0ELi0ELi1EEvPKfS1_Pfllllll_param_4];
	ld.param.u64 	%rd10, [_Z26MutualIntensExtract_KernelILi2ELb1ELb0ELi0ELi1EEvPKfS1_Pfllllll_param_5];
	ld.param.u64 	%rd11, [_Z26MutualIntensExtract_KernelILi2ELb1ELb0ELi0ELi1EEvPKfS1_Pfllllll_param_6];
	mov.u32 	%r5, %ctaid.x;
	mov.u32 	%r6, %ntid.x;
	mov.u32 	%r7, %tid.x;
	mad.lo.s32 	%r12, %r5, %r6, %r7;
	mov.u32 	%r8, %ctaid.y;
	mov.u32 	%r9, %ntid.y;
	mov.u32 	%r10, %tid.y;
	mad.lo.s32 	%r2, %r8, %r9, %r10;
	cvt.s64.s32 	%rd12, %r12;
	setp.lt.s64 	%p1, %rd8, %rd12;
	@%p1 bra 	$L__BB54_8;
	cvt.u64.u32 	%rd30, %r2;
	shr.u64 	%rd13, %rd8, 63;
	add.s64 	%rd14, %rd8, %rd13;
	shr.s64 	%rd15, %rd14, 1;
	setp.lt.s64 	%p2, %rd15, %rd30;
	@%p2 bra 	$L__BB54_8;
	setp.ge.s32 	%p3, %r2, %r12;
	@%p3 bra 	$L__BB54_4;
	not.b32 	%r11, %r2;
	cvt.s64.s32 	%rd16, %r11;
	add.s64 	%rd30, %rd8, %rd16;
	add.s32 	%r12, %r12, %r11;
$L__BB54_4:
	setp.ge.s64 	%p4, %rd30, %rd10;
	@%p4 bra 	$L__BB54_8;
	cvta.to.global.u64 	%rd17, %rd6;
	cvt.s64.s32 	%rd18, %r12;
	sub.s64 	%rd19, %rd30, %rd9;
	mul.lo.s64 	%rd20, %rd8, %rd19;
	cvta.to.global.u64 	%rd21, %rd7;
	shl.b64 	%rd22, %rd20, 3;
	add.s64 	%rd23, %rd21, %rd22;
	mul.wide.s32 	%rd24, %r12, 8;
	add.s64 	%rd4, %rd23, %rd24;
	mul.lo.s64 	%rd25, %rd11, %rd18;
	shl.b64 	%rd26, %rd25, 2;
	add.s64 	%rd27, %rd17, %rd26;
	mul.lo.s64 	%rd28, %rd19, %rd11;
	shl.b64 	%rd29, %rd28, 2;
	add.s64 	%rd5, %rd17, %rd29;
	ld.global.nc.f32 	%f1, [%rd27];
	ld.global.nc.f32 	%f2, [%rd27+4];
	setp.eq.s64 	%p5, %rd19, %rd18;
	mov.f32 	%f18, %f1;
	mov.f32 	%f19, %f2;
	@%p5 bra 	$L__BB54_7;
	ld.global.nc.f32 	%f18, [%rd5];
	ld.global.nc.f32 	%f19, [%rd5+4];
$L__BB54_7:
	add.f32 	%f7, %f1, 0f00000000;
	add.f32 	%f8, %f2, 0f00000000;
	add.f32 	%f9, %f18, 0f00000000;
	add.f32 	%f10, %f19, 0f00000000;
	mul.f32 	%f11, %f8, %f10;
	fma.rn.f32 	%f12, %f7, %f9, %f11;
	mul.f32 	%f13, %f12, 0f3F000000;
	mul.f32 	%f14, %f8, %f9;
	mul.f32 	%f15, %f7, %f10;
	sub.f32 	%f16, %f14, %f15;
	mul.f32 	%f17, %f16, 0f3F000000;
	st.global.f32 	[%rd4], %f13;
	st.global.f32 	[%rd4+4], %f17;
$L__BB54_8:
	ret;

}
	// .globl	_Z26MutualIntensExtract_KernelILi2ELb0ELb1ELi0ELi1EEvPKfS1_Pfllllll
.visible .entry _Z26MutualIntensExtract_KernelILi2ELb0ELb1ELi0ELi1EEvPKfS1_Pfllllll(
	.param .u64 .ptr .align 1 _Z26MutualIntensExtract_KernelILi2ELb0ELb1ELi0ELi1EEvPKfS1_Pfllllll_param_0,
	.param .u64 .ptr .align 1 _Z26MutualIntensExtract_KernelILi2ELb0ELb1ELi0ELi1EEvPKfS1_Pfllllll_param_1,
	.param .u64 .ptr .align 1 _Z26MutualIntensExtract_KernelILi2ELb0ELb1ELi0ELi1EEvPKfS1_Pfllllll_param_2,
	.param .u64 _Z26MutualIntensExtract_KernelILi2ELb0ELb1ELi0ELi1EEvPKfS1_Pfllllll_param_3,
	.param .u64 _Z26MutualIntensExtract_KernelILi2ELb0ELb1ELi0ELi1EEvPKfS1_Pfllllll_param_4,
	.param .u64 _Z26MutualIntensExtract_KernelILi2ELb0ELb1ELi0ELi1EEvPKfS1_Pfllllll_param_5,
	.param .u64 _Z26MutualIntensExtract_KernelILi2ELb0ELb1ELi0ELi1EEvPKfS1_Pfllllll_param_6,
	.param .u64 _Z26MutualIntensExtract_KernelILi2ELb0ELb1ELi0ELi1EEvPKfS1_Pfllllll_param_7,
	.param .u64 _Z26MutualIntensExtract_KernelILi2ELb0ELb1ELi0ELi1EEvPKfS1_Pfllllll_param_8
)
{
	.reg .pred 	%p<6>;
	.reg .b32 	%r<13>;
	.reg .b32 	%f<20>;
	.reg .b64 	%rd<31>;

	ld.param.u64 	%rd6, [_Z26MutualIntensExtract_KernelILi2ELb0ELb1ELi0ELi1EEvPKfS1_Pfllllll_param_1];
	ld.param.u64 	%rd7, [_Z26MutualIntensExtract_KernelILi2ELb0ELb1ELi0ELi1EEvPKfS1_Pfllllll_param_2];
	ld.param.u64 	%rd8, [_Z26MutualIntensExtract_KernelILi2ELb0ELb1ELi0ELi1EEvPKfS1_Pfllllll_param_3];
	ld.param.u64 	%rd9, [_Z26MutualIntensExtract_KernelILi2ELb0ELb1ELi0ELi1EEvPKfS1_Pfllllll_param_4];
	ld.param.u64 	%rd10, [_Z26MutualIntensExtract_KernelILi2ELb0ELb1ELi0ELi1EEvPKfS1_Pfllllll_param_5];
	ld.param.u64 	%rd11, [_Z26MutualIntensExtract_KernelILi2ELb0ELb1ELi0ELi1EEvPKfS1_Pfllllll_param_6];
	mov.u32 	%r5, %ctaid.x;
	mov.u32 	%r6, %ntid.x;
	mov.u32 	%r7, %tid.x;
	mad.lo.s32 	%r12, %r5, %r6, %r7;
	mov.u32 	%r8, %ctaid.y;
	mov.u32 	%r9, %ntid.y;
	mov.u32 	%r10, %tid.y;
	mad.lo.s32 	%r2, %r8, %r9, %r10;
	cvt.s64.s32 	%rd12, %r12;
	setp.lt.s64 	%p1, %rd8, %rd12;
	@%p1 bra 	$L__BB55_8;
	cvt.u64.u32 	%rd30, %r2;
	shr.u64 	%rd13, %rd8, 63;
	add.s64 	%rd14, %rd8, %rd13;
	shr.s64 	%rd15, %rd14, 1;
	setp.lt.s64 	%p2, %rd15, %rd30;
	@%p2 bra 	$L__BB55_8;
	setp.ge.s32 	%p3, %r2, %r12;
	@%p3 bra 	$L__BB55_4;
	not.b32 	%r11, %r2;
	cvt.s64.s32 	%rd16, %r11;
	add.s64 	%rd30, %rd8, %rd16;
	add.s32 	%r12, %r12, %r11;
$L__BB55_4:
	setp.ge.s64 	%p4, %rd30, %rd10;
	@%p4 bra 	$L__BB55_8;
	cvta.to.global.u64 	%rd17, %rd6;
	cvt.s64.s32 	%rd18, %r12;
	sub.s64 	%rd19, %rd30, %rd9;
	mul.lo.s64 	%rd20, %rd8, %rd19;
	cvta.to.global.u64 	%rd21, %rd7;
	shl.b64 	%rd22, %rd20, 3;
	add.s64 	%rd23, %rd21, %rd22;
	mul.wide.s32 	%rd24, %r12, 8;
	add.s64 	%rd4, %rd23, %rd24;
	mul.lo.s64 	%rd25, %rd11, %rd18;
	shl.b64 	%rd26, %rd25, 2;
	add.s64 	%rd27, %rd17, %rd26;
	mul.lo.s64 	%rd28, %rd19, %rd11;
	shl.b64 	%rd29, %rd28, 2;
	add.s64 	%rd5, %rd17, %rd29;
	ld.global.nc.f32 	%f1, [%rd27];
	ld.global.nc.f32 	%f2, [%rd27+4];
	setp.eq.s64 	%p5, %rd19, %rd18;
	mov.f32 	%f18, %f1;
	mov.f32 	%f19, %f2;
	@%p5 bra 	$L__BB55_7;
	ld.global.nc.f32 	%f18, [%rd5];
	ld.global.nc.f32 	%f19, [%rd5+4];
$L__BB55_7:
	add.f32 	%f7, %f1, 0f00000000;
	add.f32 	%f8, %f2, 0f00000000;
	add.f32 	%f9, %f18, 0f00000000;
	add.f32 	%f10, %f19, 0f00000000;
	mul.f32 	%f11, %f8, %f10;
	fma.rn.f32 	%f12, %f7, %f9, %f11;
	mul.f32 	%f13, %f12, 0f3F000000;
	mul.f32 	%f14, %f8, %f9;
	mul.f32 	%f15, %f7, %f10;
	sub.f32 	%f16, %f14, %f15;
	mul.f32 	%f17, %f16, 0f3F000000;
	st.global.f32 	[%rd4], %f13;
	st.global.f32 	[%rd4+4], %f17;
$L__BB55_8:
	ret;

}
	// .globl	_Z26MutualIntensExtract_KernelILi2ELb0ELb0ELi0ELi1EEvPKfS1_Pfllllll
.visible .entry _Z26MutualIntensExtract_KernelILi2ELb0ELb0ELi0ELi1EEvPKfS1_Pfllllll(
	.param .u64 .ptr .align 1 _Z26MutualIntensExtract_KernelILi2ELb0ELb0ELi0ELi1EEvPKfS1_Pfllllll_param_0,
	.param .u64 .ptr .align 1 _Z26MutualIntensExtract_KernelILi2ELb0ELb0ELi0ELi1EEvPKfS1_Pfllllll_param_1,
	.param .u64 .ptr .align 1 _Z26MutualIntensExtract_KernelILi2ELb0ELb0ELi0ELi1EEvPKfS1_Pfllllll_param_2,
	.param .u64 _Z26MutualIntensExtract_KernelILi2ELb0ELb0ELi0ELi1EEvPKfS1_Pfllllll_param_3,
	.param .u64 _Z26MutualIntensExtract_KernelILi2ELb0ELb0ELi0ELi1EEvPKfS1_Pfllllll_param_4,
	.param .u64 _Z26MutualIntensExtract_KernelILi2ELb0ELb0ELi0ELi1EEvPKfS1_Pfllllll_param_5,
	.param .u64 _Z26MutualIntensExtract_KernelILi2ELb0ELb0ELi0ELi1EEvPKfS1_Pfllllll_param_6,
	.param .u64 _Z26MutualIntensExtract_KernelILi2ELb0ELb0ELi0ELi1EEvPKfS1_Pfllllll_param_7,
	.param .u64 _Z26MutualIntensExtract_KernelILi2ELb0ELb0ELi0ELi1EEvPKfS1_Pfllllll_param_8
)
{
	.reg .pred 	%p<5>;
	.reg .b32 	%r<14>;
	.reg .b64 	%rd<21>;

	ld.param.u64 	%rd4, [_Z26MutualIntensExtract_KernelILi2ELb0ELb0ELi0ELi1EEvPKfS1_Pfllllll_param_2];
	ld.param.u64 	%rd5, [_Z26MutualIntensExtract_KernelILi2ELb0ELb0ELi0ELi1EEvPKfS1_Pfllllll_param_3];
	ld.param.u64 	%rd6, [_Z26MutualIntensExtract_KernelILi2ELb0ELb0ELi0ELi1EEvPKfS1_Pfllllll_param_4];
	ld.param.u64 	%rd7, [_Z26MutualIntensExtract_KernelILi2ELb0ELb0ELi0ELi1EEvPKfS1_Pfllllll_param_5];
	mov.u32 	%r5, %ctaid.x;
	mov.u32 	%r6, %ntid.x;
	mov.u32 	%r7, %tid.x;
	mad.lo.s32 	%r13, %r5, %r6, %r7;
	mov.u32 	%r8, %ctaid.y;
	mov.u32 	%r9, %ntid.y;
	mov.u32 	%r10, %tid.y;
	mad.lo.s32 	%r2, %r8, %r9, %r10;
	cvt.s64.s32 	%rd8, %r13;
	setp.lt.s64 	%p1, %rd5, %rd8;
	@%p1 bra 	$L__BB56_6;
	cvt.u64.u32 	%rd20, %r2;
	shr.u64 	%rd9, %rd5, 63;
	add.s64 	%rd10, %rd5, %rd9;
	shr.s64 	%rd11, %rd10, 1;
	setp.lt.s64 	%p2, %rd11, %rd20;
	@%p2 bra 	$L__BB56_6;
	setp.ge.s32 	%p3, %r2, %r13;
	@%p3 bra 	$L__BB56_4;
	not.b32 	%r11, %r2;
	cvt.s64.s32 	%rd12, %r11;
	add.s64 	%rd20, %rd5, %rd12;
	add.s32 	%r13, %r13, %r11;
$L__BB56_4:
	setp.ge.s64 	%p4, %rd20, %rd7;
	@%p4 bra 	$L__BB56_6;
	sub.s64 	%rd13, %rd20, %rd6;
	mul.lo.s64 	%rd14, %rd5, %rd13;
	cvta.to.global.u64 	%rd15, %rd4;
	shl.b64 	%rd16, %rd14, 3;
	add.s64 	%rd17, %rd15, %rd16;
	mul.wide.s32 	%rd18, %r13, 8;
	add.s64 	%rd19, %rd17, %rd18;
	mov.b32 	%r12, 0;
	st.global.u32 	[%rd19], %r12;
	st.global.u32 	[%rd19+4], %r12;
$L__BB56_6:
	ret;

}
	// .globl	_Z26MutualIntensExtract_KernelILi3ELb1ELb1ELi0ELi1EEvPKfS1_Pfllllll
.visible .entry _Z26MutualIntensExtract_KernelILi3ELb1ELb1ELi0ELi1EEvPKfS1_Pfllllll(
	.param .u64 .ptr .align 1 _Z26MutualIntensExtract_KernelILi3ELb1ELb1ELi0ELi1EEvPKfS1_Pfllllll_param_0,
	.param .u64 .ptr .align 1 _Z26MutualIntensExtract_KernelILi3ELb1ELb1ELi0ELi1EEvPKfS1_Pfllllll_param_1,
	.param .u64 .ptr .align 1 _Z26MutualIntensExtract_KernelILi3ELb1ELb1ELi0ELi1EEvPKfS1_Pfllllll_param_2,
	.param .u64 _Z26MutualIntensExtract_KernelILi3ELb1ELb1ELi0ELi1EEvPKfS1_Pfllllll_param_3,
	.param .u64 _Z26MutualIntensExtract_KernelILi3ELb1ELb1ELi0ELi1EEvPKfS1_Pfllllll_param_4,
	.param .u64 _Z26MutualIntensExtract_KernelILi3ELb1ELb1ELi0ELi1EEvPKfS1_Pfllllll_param_5,
	.param .u64 _Z26MutualIntensExtract_KernelILi3ELb1ELb1ELi0ELi1EEvPKfS1_Pfllllll_param_6,
	.param .u64 _Z26MutualIntensExtract_KernelILi3ELb1ELb1ELi0ELi1EEvPKfS1_Pfllllll_param_7,
	.param .u64 _Z26MutualIntensExtract_KernelILi3ELb1ELb1ELi0ELi1EEvPKfS1_Pfllllll_param_8
)
{
	.reg .pred 	%p<7>;
	.reg .b32 	%r<13>;
	.reg .b32 	%f<28>;
	.reg .b64 	%rd<35>;

	ld.param.u64 	%rd10, [_Z26MutualIntensExtract_KernelILi3ELb1ELb1ELi0ELi1EEvPKfS1_Pfllllll_param_0];
	ld.param.u64 	%rd11, [_Z26MutualIntensExtract_KernelILi3ELb1ELb1ELi0ELi1EEvPKfS1_Pfllllll_param_1];
	ld.param.u64 	%rd12, [_Z26MutualIntensExtract_KernelILi3ELb1ELb1ELi0ELi1EEvPKfS1_Pfllllll_param_2];
	ld.param.u64 	%rd13, [_Z26MutualIntensExtract_KernelILi3ELb1ELb1ELi0ELi1EEvPKfS1_Pfllllll_param_3];
	ld.param.u64 	%rd14, [_Z26MutualIntensExtract_KernelILi3ELb1ELb1ELi0ELi1EEvPKfS1_Pfllllll_param_4];
	ld.param.u64 	%rd15, [_Z26MutualIntensExtract_KernelILi3ELb1ELb1ELi0ELi1EEvPKfS1_Pfllllll_param_5];
	ld.param.u64 	%rd16, [_Z26MutualIntensExtract_KernelILi3ELb1ELb1ELi0ELi1EEvPKfS1_Pfllllll_param_6];
	mov.u32 	%r5, %ctaid.x;
	mov.u32 	%r6, %ntid.x;
	mov.u32 	%r7, %tid.x;
	mad.lo.s32 	%r12, %r5, %r6, %r7;
	mov.u32 	%r8, %ctaid.y;
	mov.u32 	%r9, %ntid.y;
	mov.u32 	%r10, %tid.y;
	mad.lo.s32 	%r2, %r8, %r9, %r10;
	cvt.s64.s32 	%rd17, %r12;
	setp.lt.s64 	%p1, %rd13, %rd17;
	@%p1 bra 	$L__BB57_10;
	cvt.u64.u32 	%rd34, %r2;
	shr.u64 	%rd18, %rd13, 63;
	add.s64 	%rd19, %rd13, %rd18;
	shr.s64 	%rd20, %rd19, 1;
	setp.lt.s64 	%p2, %rd20, %rd34;
	@%p2 bra 	$L__BB57_10;
	setp.ge.s32 	%p3, %r2, %r12;
	@%p3 bra 	$L__BB57_4;
	not.b32 	%r11, %r2;
	cvt.s64.s32 	%rd21, %r11;
	add.s64 	%rd34, %rd13, %rd21;
	add.s32 	%r12, %r12, %r11;
$L__BB57_4:
	setp.ge.s64 	%p4, %rd34, %rd15;
	@%p4 bra 	$L__BB57_10;
	cvta.to.global.u64 	%rd22, %rd11;
	cvta.to.global.u64 	%rd23, %rd10;
	cvt.s64.s32 	%rd4, %r12;
	sub.s64 	%rd5, %rd34, %rd14;
	mul.lo.s64 	%rd24, %rd13, %rd5;
	cvta.to.global.u64 	%rd25, %rd12;
	shl.b64 	%rd26, %rd24, 3;
	add.s64 	%rd27, %rd25, %rd26;
	mul.wide.s32 	%rd28, %r12, 8;
	add.s64 	%rd6, %rd27, %rd28;
	mul.lo.s64 	%rd29, %rd16, %rd4;
	shl.b64 	%rd30, %rd29, 2;
	add.s64 	%rd31, %rd23, %rd30;
	add.s64 	%rd7, %rd22, %rd30;
	mul.lo.s64 	%rd32, %rd5, %rd16;
	shl.b64 	%rd33, %rd32, 2;
	add.s64 	%rd8, %rd23, %rd33;
	add.s64 	%rd9, %rd22, %rd33;
	ld.global.nc.f32 	%f1, [%rd31];
	ld.global.nc.f32 	%f2, [%rd31+4];
	setp.eq.s64 	%p5, %rd5, %rd4;
	mov.f32 	%f24, %f1;
	mov.f32 	%f25, %f2;
	@%p5 bra 	$L__BB57_7;
	ld.global.nc.f32 	%f24, [%rd8];
	ld.global.nc.f32 	%f25, [%rd8+4];
$L__BB57_7:
	setp.eq.s64 	%p6, %rd5, %rd4;
	ld.global.nc.f32 	%f7, [%rd7];
	ld.global.nc.f32 	%f8, [%rd7+4];
	mov.f32 	%f26, %f7;
	mov.f32 	%f27, %f8;
	@%p6 bra 	$L__BB57_9;
	ld.global.nc.f32 	%f26, [%rd9];
	ld.global.nc.f32 	%f27, [%rd9+4];
$L__BB57_9:
	sub.f32 	%f13, %f1, %f7;
	sub.f32 	%f14, %f2, %f8;
	sub.f32 	%f15, %f24, %f26;
	sub.f32 	%f16, %f25, %f27;
	mul.f32 	%f17, %f14, %f16;
	fma.rn.f32 	%f18, %f13, %f15, %f17;
	mul.f32 	%f19, %f18, 0f3F000000;
	mul.f32 	%f20, %f14, %f15;
	mul.f32 	%f21, %f13, %f16;
	sub.f32 	%f22, %f20, %f21;
	mul.f32 	%f23, %f22, 0f3F000000;
	st.global.f32 	[%rd6], %f19;
	st.global.f32 	[%rd6+4], %f23;
$L__BB57_10:
	ret;

}
	// .globl	_Z26MutualIntensExtract_KernelILi3ELb1ELb0ELi0ELi1EEvPKfS1_Pfllllll
.visible .entry _Z26MutualIntensExtract_KernelILi3ELb1ELb0ELi0ELi1EEvPKfS1_Pfllllll(
	.param .u64 .ptr .align 1 _Z26MutualIntensExtract_KernelILi3ELb1ELb0ELi0ELi1EEvPKfS1_Pfllllll_param_0,
	.param .u64 .ptr .align 1 _Z26MutualIntensExtract_KernelILi3ELb1ELb0ELi0ELi1EEvPKfS1_Pfllllll_param_1,
	.param .u64 .ptr .align 1 _Z26MutualIntensExtract_KernelILi3ELb1ELb0ELi0ELi1EEvPKfS1_Pfllllll_param_2,
	.param .u64 _Z26MutualIntensExtract_KernelILi3ELb1ELb0ELi0ELi1EEvPKfS1_Pfllllll_param_3,
	.param .u64 _Z26MutualIntensExtract_KernelILi3ELb1ELb0ELi0ELi1EEvPKfS1_Pfllllll_param_4,
	.param .u64 _Z26MutualIntensExtract_KernelILi3ELb1ELb0ELi0ELi1EEvPKfS1_Pfllllll_param_5,
	.param .u64 _Z26MutualIntensExtract_KernelILi3ELb1ELb0ELi0ELi1EEvPKfS1_Pfllllll_param_6,
	.param .u64 _Z26MutualIntensExtract_KernelILi3ELb1ELb0ELi0ELi1EEvPKfS1_Pfllllll_param_7,
	.param .u64 _Z26MutualIntensExtract_KernelILi3ELb1ELb0ELi0ELi1EEvPKfS1_Pfllllll_param_8
)
{
	.reg .pred 	%p<6>;
	.reg .b32 	%r<13>;
	.reg .b32 	%f<16>;
	.reg .b64 	%rd<31>;

	ld.param.u64 	%rd6, [_Z26MutualIntensExtract_KernelILi3ELb1ELb0ELi0ELi1EEvPKfS1_Pfllllll_param_0];
	ld.param.u64 	%rd7, [_Z26MutualIntensExtract_KernelILi3ELb1ELb0ELi0ELi1EEvPKfS1_Pfllllll_param_2];
	ld.param.u64 	%rd8, [_Z26MutualIntensExtract_KernelILi3ELb1ELb0ELi0ELi1EEvPKfS1_Pfllllll_param_3];
	ld.param.u64 	%rd9, [_Z26MutualIntensExtract_KernelILi3ELb1ELb0ELi0ELi1EEvPKfS1_Pfllllll_param_4];
	ld.param.u64 	%rd10, [_Z26MutualIntensExtract_KernelILi3ELb1ELb0ELi0ELi1EEvPKfS1_Pfllllll_param_5];
	ld.param.u64 	%rd11, [_Z26MutualIntensExtract_KernelILi3ELb1ELb0ELi0ELi1EEvPKfS1_Pfllllll_param_6];
	mov.u32 	%r5, %ctaid.x;
	mov.u32 	%r6, %ntid.x;
	mov.u32 	%r7, %tid.x;
	mad.lo.s32 	%r12, %r5, %r6, %r7;
	mov.u32 	%r8, %ctaid.y;
	mov.u32 	%r9, %ntid.y;
	mov.u32 	%r10, %tid.y;
	mad.lo.s32 	%r2, %r8, %r9, %r10;
	cvt.s64.s32 	%rd12, %r12;
	setp.lt.s64 	%p1, %rd8, %rd12;
	@%p1 bra 	$L__BB58_8;
	cvt.u64.u32 	%rd30, %r2;
	shr.u64 	%rd13, %rd8, 63;
	add.s64 	%rd14, %rd8, %rd13;
	shr.s64 	%rd15, %rd14, 1;
	setp.lt.s64 	%p2, %rd15, %rd30;
	@%p2 bra 	$L__BB58_8;
	setp.ge.s32 	%p3, %r2, %r12;
	@%p3 bra 	$L__BB58_4;
	not.b32 	%r11, %r2;
	cvt.s64.s32 	%rd16, %r11;
	add.s64 	%rd30, %rd8, %rd16;
	add.s32 	%r12, %r12, %r11;
$L__BB58_4:
	setp.ge.s64 	%p4, %rd30, %rd10;
	@%p4 bra 	$L__BB58_8;
	cvta.to.global.u64 	%rd17, %rd6;
	cvt.s64.s32 	%rd18, %r12;
	sub.s64 	%rd19, %rd30, %rd9;
	mul.lo.s64 	%rd20, %rd8, %rd19;
	cvta.to.global.u64 	%rd21, %rd7;
	shl.b64 	%rd22, %rd20, 3;
	add.s64 	%rd23, %rd21, %rd22;
	mul.wide.s32 	%rd24, %r12, 8;
	add.s64 	%rd4, %rd23, %rd24;
	mul.lo.s64 	%rd25, %rd11, %rd18;
	shl.b64 	%rd26, %rd25, 2;
	add.s64 	%rd27, %rd17, %rd26;
	mul.lo.s64 	%rd28, %rd19, %rd11;
	shl.b64 	%rd29, %rd28, 2;
	add.s64 	%rd5, %rd17, %rd29;
	ld.global.nc.f32 	%f1, [%rd27];
	ld.global.nc.f32 	%f2, [%rd27+4];
	setp.eq.s64 	%p5, %rd19, %rd18;
	mov.f32 	%f14, %f1;
	mov.f32 	%f15, %f2;
	@%p5 bra 	$L__BB58_7;
	ld.global.nc.f32 	%f14, [%rd5];
	ld.global.nc.f32 	%f15, [%rd5+4];
$L__BB58_7:
	mul.f32 	%f7, %f2, %f15;
	fma.rn.f32 	%f8, %f1, %f14, %f7;
	mul.f32 	%f9, %f8, 0f3F000000;
	mul.f32 	%f10, %f2, %f14;
	mul.f32 	%f11, %f1, %f15;
	sub.f32 	%f12, %f10, %f11;
	mul.f32 	%f13, %f12, 0f3F000000;
	st.global.f32 	[%rd4], %f9;
	st.global.f32 	[%rd4+4], %f13;
$L__BB58_8:
	ret;

}
	// .globl	_Z26MutualIntensExtract_KernelILi3ELb0ELb1ELi0ELi1EEvPKfS1_Pfllllll
.visible .entry _Z26MutualIntensExtract_KernelILi3ELb0ELb1ELi0ELi1EEvPKfS1_Pfllllll(
	.param .u64 .ptr .align 1 _Z26MutualIntensExtract_KernelILi3ELb0ELb1ELi0ELi1EEvPKfS1_Pfllllll_param_0,
	.param .u64 .ptr .align 1 _Z26MutualIntensExtract_KernelILi3ELb0ELb1ELi0ELi1EEvPKfS1_Pfllllll_param_1,
	.param .u64 .ptr .align 1 _Z26MutualIntensExtract_KernelILi3ELb0ELb1ELi0ELi1EEvPKfS1_Pfllllll_param_2,
	.param .u64 _Z26MutualIntensExtract_KernelILi3ELb0ELb1ELi0ELi1EEvPKfS1_Pfllllll_param_3,
	.param .u64 _Z26MutualIntensExtract_KernelILi3ELb0ELb1ELi0ELi1EEvPKfS1_Pfllllll_param_4,
	.param .u64 _Z26MutualIntensExtract_KernelILi3ELb0ELb1ELi0ELi1EEvPKfS1_Pfllllll_param_5,
	.param .u64 _Z26MutualIntensExtract_KernelILi3ELb0ELb1ELi0ELi1EEvPKfS1_Pfllllll_param_6,
	.param .u64 _Z26MutualIntensExtract_KernelILi3ELb0ELb1ELi0ELi1EEvPKfS1_Pfllllll_param_7,
	.param .u64 _Z26MutualIntensExtract_KernelILi3ELb0ELb1ELi0ELi1EEvPKfS1_Pfllllll_param_8
)
{
	.reg .pred 	%p<6>;
	.reg .b32 	%r<13>;
	.reg .b32 	%f<21>;
	.reg .b64 	%rd<31>;

	ld.param.u64 	%rd6, [_Z26MutualIntensExtract_KernelILi3ELb0ELb1ELi0ELi1EEvPKfS1_Pfllllll_param_1];
	ld.param.u64 	%rd7, [_Z26MutualIntensExtract_KernelILi3ELb0ELb1ELi0ELi1EEvPKfS1_Pfllllll_param_2];
	ld.param.u64 	%rd8, [_Z26MutualIntensExtract_KernelILi3ELb0ELb1ELi0ELi1EEvPKfS1_Pfllllll_param_3];
	ld.param.u64 	%rd9, [_Z26MutualIntensExtract_KernelILi3ELb0ELb1ELi0ELi1EEvPKfS1_Pfllllll_param_4];
	ld.param.u64 	%rd10, [_Z26MutualIntensExtract_KernelILi3ELb0ELb1ELi0ELi1EEvPKfS1_Pfllllll_param_5];
	ld.param.u64 	%rd11, [_Z26MutualIntensExtract_KernelILi3ELb0ELb1ELi0ELi1EEvPKfS1_Pfllllll_param_6];
	mov.u32 	%r5, %ctaid.x;
	mov.u32 	%r6, %ntid.x;
	mov.u32 	%r7, %tid.x;
	mad.lo.s32 	%r12, %r5, %r6, %r7;
	mov.u32 	%r8, %ctaid.y;
	mov.u32 	%r9, %ntid.y;
	mov.u32 	%r10, %tid.y;
	mad.lo.s32 	%r2, %r8, %r9, %r10;
	cvt.s64.s32 	%rd12, %r12;
	setp.lt.s64 	%p1, %rd8, %rd12;
	@%p1 bra 	$L__BB59_8;
	cvt.u64.u32 	%rd30, %r2;
	shr.u64 	%rd13, %rd8, 63;
	add.s64 	%rd14, %rd8, %rd13;
	shr.s64 	%rd15, %rd14, 1;
	setp.lt.s64 	%p2, %rd15, %rd30;
	@%p2 bra 	$L__BB59_8;
	setp.ge.s32 	%p3, %r2, %r12;
	@%p3 bra 	$L__BB59_4;
	not.b32 	%r11, %r2;
	cvt.s64.s32 	%rd16, %r11;
	add.s64 	%rd30, %rd8, %rd16;
	add.s32 	%r12, %r12, %r11;
$L__BB59_4:
	setp.ge.s64 	%p4, %rd30, %rd10;
	@%p4 bra 	$L__BB59_8;
	cvta.to.global.u64 	%rd17, %rd6;
	cvt.s64.s32 	%rd18, %r12;
	sub.s64 	%rd19, %rd30, %rd9;
	mul.lo.s64 	%rd20, %rd8, %rd19;
	cvta.to.global.u64 	%rd21, %rd7;
	shl.b64 	%rd22, %rd20, 3;
	add.s64 	%rd23, %rd21, %rd22;
	mul.wide.s32 	%rd24, %r12, 8;
	add.s64 	%rd4, %rd23, %rd24;
	mul.lo.s64 	%rd25, %rd11, %rd18;
	shl.b64 	%rd26, %rd25, 2;
	add.s64 	%rd27, %rd17, %rd26;
	mul.lo.s64 	%rd28, %rd19, %rd11;
	shl.b64 	%rd29, %rd28, 2;
	add.s64 	%rd5, %rd17, %rd29;
	ld.global.nc.f32 	%f1, [%rd27];
	ld.global.nc.f32 	%f2, [%rd27+4];
	setp.eq.s64 	%p5, %rd19, %rd18;
	mov.f32 	%f19, %f1;
	mov.f32 	%f20, %f2;
	@%p5 bra 	$L__BB59_7;
	ld.global.nc.f32 	%f19, [%rd5];
	ld.global.nc.f32 	%f20, [%rd5+4];
$L__BB59_7:
	mov.f32 	%f7, 0f00000000;
	sub.f32 	%f8, %f7, %f1;
	sub.f32 	%f9, %f7, %f2;
	sub.f32 	%f10, %f7, %f19;
	sub.f32 	%f11, %f7, %f20;
	mul.f32 	%f12, %f9, %f11;
	fma.rn.f32 	%f13, %f8, %f10, %f12;
	mul.f32 	%f14, %f13, 0f3F000000;
	mul.f32 	%f15, %f9, %f10;
	mul.f32 	%f16, %f8, %f11;
	sub.f32 	%f17, %f15, %f16;
	mul.f32 	%f18, %f17, 0f3F000000;
	st.global.f32 	[%rd4], %f14;
	st.global.f32 	[%rd4+4], %f18;
$L__BB59_8:
	ret;

}
	// .globl	_Z26MutualIntensExtract_KernelILi3ELb0ELb0ELi0ELi1EEvPKfS1_Pfllllll
.visible .entry _Z26MutualIntensExtract_KernelILi3ELb0ELb0ELi0ELi1EEvPKfS1_Pfllllll(
	.param .u64 .ptr .align 1 _Z26MutualIntensExtract_KernelILi3ELb0ELb0ELi0ELi1EEvPKfS1_Pfllllll_param_0,
	.param .u64 .ptr .align 1 _Z26MutualIntensExtract_KernelILi3ELb0ELb0ELi0ELi1EEvPKfS1_Pfllllll_param_1,
	.param .u64 .ptr .align 1 _Z26MutualIntensExtract_KernelILi3ELb0ELb0ELi0ELi1EEvPKfS1_Pfllllll_param_2,
	.param .u64 _Z26MutualIntensExtract_KernelILi3ELb0ELb0ELi0ELi1EEvPKfS1_Pfllllll_param_3,
	.param .u64 _Z26MutualIntensExtract_KernelILi3ELb0ELb0ELi0ELi1EEvPKfS1_Pfllllll_param_4,
	.param .u64 _Z26MutualIntensExtract_KernelILi3ELb0ELb0ELi0ELi1EEvPKfS1_Pfllllll_param_5,
	.param .u64 _Z26MutualIntensExtract_KernelILi3ELb0ELb0ELi0ELi1EEvPKfS1_Pfllllll_param_6,
	.param .u64 _Z26MutualIntensExtract_KernelILi3ELb0ELb0ELi0ELi1EEvPKfS1_Pfllllll_param_7,
	.param .u64 _Z26MutualIntensExtract_KernelILi3ELb0ELb0ELi0ELi1EEvPKfS1_Pfllllll_param_8
)
{
	.reg .pred 	%p<5>;
	.reg .b32 	%r<14>;
	.reg .b64 	%rd<21>;

	ld.param.u64 	%rd4, [_Z26MutualIntensExtract_KernelILi3ELb0ELb0ELi0ELi1EEvPKfS1_Pfllllll_param_2];
	ld.param.u64 	%rd5, [_Z26MutualIntensExtract_KernelILi3ELb0ELb0ELi0ELi1EEvPKfS1_Pfllllll_param_3];
	ld.param.u64 	%rd6, [_Z26MutualIntensExtract_KernelILi3ELb0ELb0ELi0ELi1EEvPKfS1_Pfllllll_param_4];
	ld.param.u64 	%rd7, [_Z26MutualIntensExtract_KernelILi3ELb0ELb0ELi0ELi1EEvPKfS1_Pfllllll_param_5];
	mov.u32 	%r5, %ctaid.x;
	mov.u32 	%r6, %ntid.x;
	mov.u32 	%r7, %tid.x;
	mad.lo.s32 	%r13, %r5, %r6, %r7;
	mov.u32 	%r8, %ctaid.y;
	mov.u32 	%r9, %ntid.y;
	mov.u32 	%r10, %tid.y;
	mad.lo.s32 	%r2, %r8, %r9, %r10;
	cvt.s64.s32 	%rd8, %r13;
	setp.lt.s64 	%p1, %rd5, %rd8;
	@%p1 bra 	$L__BB60_6;
	cvt.u64.u32 	%rd20, %r2;
	shr.u64 	%rd9, %rd5, 63;
	add.s64 	%rd10, %rd5, %rd9;
	shr.s64 	%rd11, %rd10, 1;
	setp.lt.s64 	%p2, %rd11, %rd20;
	@%p2 bra 	$L__BB60_6;
	setp.ge.s32 	%p3, %r2, %r13;
	@%p3 bra 	$L__BB60_4;
	not.b32 	%r11, %r2;
	cvt.s64.s32 	%rd12, %r11;
	add.s64 	%rd20, %rd5, %rd12;
	add.s32 	%r13, %r13, %r11;
$L__BB60_4:
	setp.ge.s64 	%p4, %rd20, %rd7;
	@%p4 bra 	$L__BB60_6;
	sub.s64 	%rd13, %rd20, %rd6;
	mul.lo.s64 	%rd14, %rd5, %rd13;
	cvta.to.global.u64 	%rd15, %rd4;
	shl.b64 	%rd16, %rd14, 3;
	add.s64 	%rd17, %rd15, %rd16;
	mul.wide.s32 	%rd18, %r13, 8;
	add.s64 	%rd19, %rd17, %rd18;
	mov.b32 	%r12, 0;
	st.global.u32 	[%rd19], %r12;
	st.global.u32 	[%rd19+4], %r12;
$L__BB60_6:
	ret;

}
	// .globl	_Z26MutualIntensExtract_KernelILi4ELb1ELb1ELi0ELi1EEvPKfS1_Pfllllll
.visible .entry _Z26MutualIntensExtract_KernelILi4ELb1ELb1ELi0ELi1EEvPKfS1_Pfllllll(
	.param .u64 .ptr .align 1 _Z26MutualIntensExtract_KernelILi4ELb1ELb1ELi0ELi1EEvPKfS1_Pfllllll_param_0,
	.param .u64 .ptr .align 1 _Z26MutualIntensExtract_KernelILi4ELb1ELb1ELi0ELi1EEvPKfS1_Pfllllll_param_1,
	.param .u64 .ptr .align 1 _Z26MutualIntensExtract_KernelILi4ELb1ELb1ELi0ELi1EEvPKfS1_Pfllllll_param_2,
	.param .u64 _Z26MutualIntensExtract_KernelILi4ELb1ELb1ELi0ELi1EEvPKfS1_Pfllllll_param_3,
	.param .u64 _Z26MutualIntensExtract_KernelILi4ELb1ELb1ELi0ELi1EEvPKfS1_Pfllllll_param_4,
	.param .u64 _Z26MutualIntensExtract_KernelILi4ELb1ELb1ELi0ELi1EEvPKfS1_Pfllllll_param_5,
	.param .u64 _Z26MutualIntensExtract_KernelILi4ELb1ELb1ELi0ELi1EEvPKfS1_Pfllllll_param_6,
	.param .u64 _Z26MutualIntensExtract_KernelILi4ELb1ELb1ELi0ELi1EEvPKfS1_Pfllllll_param_7,
	.param .u64 _Z26MutualIntensExtract_KernelILi4ELb1ELb1ELi0ELi1EEvPKfS1_Pfllllll_param_8
)
{
	.reg .pred 	%p<7>;
	.reg .b32 	%r<13>;
	.reg .b32 	%f<28>;
	.reg .b64 	%rd<35>;

	ld.param.u64 	%rd10, [_Z26MutualIntensExtract_KernelILi4ELb1ELb1ELi0ELi1EEvPKfS1_Pfllllll_param_0];
	ld.param.u64 	%rd11, [_Z26MutualIntensExtract_KernelILi4ELb1ELb1ELi0ELi1EEvPKfS1_Pfllllll_param_1];
	ld.param.u64 	%rd12, [_Z26MutualIntensExtract_KernelILi4ELb1ELb1ELi0ELi1EEvPKfS1_Pfllllll_param_2];
	ld.param.u64 	%rd13, [_Z26MutualIntensExtract_KernelILi4ELb1ELb1ELi0ELi1EEvPKfS1_Pfllllll_param_3];
	ld.param.u64 	%rd14, [_Z26MutualIntensExtract_KernelILi4ELb1ELb1ELi0ELi1EEvPKfS1_Pfllllll_param_4];
	ld.param.u64 	%rd15, [_Z26MutualIntensExtract_KernelILi4ELb1ELb1ELi0ELi1EEvPKfS1_Pfllllll_param_5];
	ld.param.u64 	%rd16, [_Z26MutualIntensExtract_KernelILi4ELb1ELb1ELi0ELi1EEvPKfS1_Pfllllll_param_6];
	mov.u32 	%r5, %ctaid.x;
	mov.u32 	%r6, %ntid.x;
	mov.u32 	%r7, %tid.x;
	mad.lo.s32 	%r12, %r5, %r6, %r7;
	mov.u32 	%r8, %ctaid.y;
	mov.u32 	%r9, %ntid.y;
	mov.u32 	%r10, %tid.y;
	mad.lo.s32 	%r2, %r8, %r9, %r10;
	cvt.s64.s32 	%rd17, %r12;
	setp.lt.s64 	%p1, %rd13, %rd17;
	@%p1 bra 	$L__BB61_10;
	cvt.u64.u32 	%rd34, %r2;
	shr.u64 	%rd18, %rd13, 63;
	add.s64 	%rd19, %rd13, %rd18;
	shr.s64 	%rd20, %rd19, 1;
	setp.lt.s64 	%p2, %rd20, %rd34;
	@%p2 bra 	$L__BB61_10;
	setp.ge.s32 	%p3, %r2, %r12;
	@%p3 bra 	$L__BB61_4;
	not.b32 	%r11, %r2;
	cvt.s64.s32 	%rd21, %r11;
	add.s64 	%rd34, %rd13, %rd21;
	add.s32 	%r12, %r12, %r11;
$L__BB61_4:
	setp.ge.s64 	%p4, %rd34, %rd15;
	@%p4 bra 	$L__BB61_10;
	cvta.to.global.u64 	%rd22, %rd11;
	cvta.to.global.u64 	%rd23, %rd10;
	cvt.s64.s32 	%rd4, %r12;
	sub.s64 	%rd5, %rd34, %rd14;
	mul.lo.s64 	%rd24, %rd13, %rd5;
	cvta.to.global.u64 	%rd25, %rd12;
	shl.b64 	%rd26, %rd24, 3;
	add.s64 	%rd27, %rd25, %rd26;
	mul.wide.s32 	%rd28, %r12, 8;
	add.s64 	%rd6, %rd27, %rd28;
	mul.lo.s64 	%rd29, %rd16, %rd4;
	shl.b64 	%rd30, %rd29, 2;
	add.s64 	%rd31, %rd23, %rd30;
	add.s64 	%rd7, %rd22, %rd30;
	mul.lo.s64 	%rd32, %rd5, %rd16;
	shl.b64 	%rd33, %rd32, 2;
	add.s64 	%rd8, %rd23, %rd33;
	add.s64 	%rd9, %rd22, %rd33;
	ld.global.nc.f32 	%f1, [%rd31];
	ld.global.nc.f32 	%f2, [%rd31+4];
	setp.eq.s64 	%p5, %rd5, %rd4;
	mov.f32 	%f24, %f1;
	mov.f32 	%f25, %f2;
	@%p5 bra 	$L__BB61_7;
	ld.global.nc.f32 	%f24, [%rd8];
	ld.global.nc.f32 	%f25, [%rd8+4];
$L__BB61_7:
	setp.eq.s64 	%p6, %rd5, %rd4;
	ld.global.nc.f32 	%f7, [%rd7];
	ld.global.nc.f32 	%f8, [%rd7+4];
	mov.f32 	%f26, %f7;
	mov.f32 	%f27, %f8;
	@%p6 bra 	$L__BB61_9;
	ld.global.nc.f32 	%f26, [%rd9];
	ld.global.nc.f32 	%f27, [%rd9+4];
$L__BB61_9:
	add.f32 	%f13, %f1, %f8;
	sub.f32 	%f14, %f2, %f7;
	add.f32 	%f15, %f24, %f27;
	sub.f32 	%f16, %f25, %f26;
	mul.f32 	%f17, %f13, %f15;
	fma.rn.f32 	%f18, %f14, %f16, %f17;
	mul.f32 	%f19, %f18, 0f3F000000;
	mul.f32 	%f20, %f14, %f15;
	mul.f32 	%f21, %f13, %f16;
	sub.f32 	%f22, %f20, %f21;
	mul.f32 	%f23, %f22, 0f3F000000;
	st.global.f32 	[%rd6], %f19;
	st.global.f32 	[%rd6+4], %f23;
$L__BB61_10:
	ret;

}
	// .globl	_Z26MutualIntensExtract_KernelILi4ELb1ELb0ELi0ELi1EEvPKfS1_Pfllllll
.visible .entry _Z26MutualIntensExtract_KernelILi4ELb1ELb0ELi0ELi1EEvPKfS1_Pfllllll(
	.param .u64 .ptr .align 1 _Z26MutualIntensExtract_KernelILi4ELb1ELb0ELi0ELi1EEvPKfS1_Pfllllll_param_0,
	.param .u64 .ptr .align 1 _Z26MutualIntensExtract_KernelILi4ELb1ELb0ELi0ELi1EEvPKfS1_Pfllllll_param_1,
	.param .u64 .ptr .align 1 _Z26MutualIntensExtract_KernelILi4ELb1ELb0ELi0ELi1EEvPKfS1_Pfllllll_param_2,
	.param .u64 _Z26MutualIntensExtract_KernelILi4ELb1ELb0ELi0ELi1EEvPKfS1_Pfllllll_param_3,
	.param .u64 _Z26MutualIntensExtract_KernelILi4ELb1ELb0ELi0ELi1EEvPKfS1_Pfllllll_param_4,
	.param .u64 _Z26MutualIntensExtract_KernelILi4ELb1ELb0ELi0ELi1EEvPKfS1_Pfllllll_param_5,
	.param .u64 _Z26MutualIntensExtract_KernelILi4ELb1ELb0ELi0ELi1EEvPKfS1_Pfllllll_param_6,
	.param .u64 _Z26MutualIntensExtract_KernelILi4ELb1ELb0ELi0ELi1EEvPKfS1_Pfllllll_param_7,
	.param .u64 _Z26MutualIntensExtract_KernelILi4ELb1ELb0ELi0ELi1EEvPKfS1_Pfllllll_param_8
)
{
	.reg .pred 	%p<6>;
	.reg .b32 	%r<13>;
	.reg .b32 	%f<18>;
	.reg .b64 	%rd<31>;

	ld.param.u64 	%rd6, [_Z26MutualIntensExtract_KernelILi4ELb1ELb0ELi0ELi1EEvPKfS1_Pfllllll_param_0];
	ld.param.u64 	%rd7, [_Z26MutualIntensExtract_KernelILi4ELb1ELb0ELi0ELi1EEvPKfS1_Pfllllll_param_2];
	ld.param.u64 	%rd8, [_Z26MutualIntensExtract_KernelILi4ELb1ELb0ELi0ELi1EEvPKfS1_Pfllllll_param_3];
	ld.param.u64 	%rd9, [_Z26MutualIntensExtract_KernelILi4ELb1ELb0ELi0ELi1EEvPKfS1_Pfllllll_param_4];
	ld.param.u64 	%rd10, [_Z26MutualIntensExtract_KernelILi4ELb1ELb0ELi0ELi1EEvPKfS1_Pfllllll_param_5];
	ld.param.u64 	%rd11, [_Z26MutualIntensExtract_KernelILi4ELb1ELb0ELi0ELi1EEvPKfS1_Pfllllll_param_6];
	mov.u32 	%r5, %ctaid.x;
	mov.u32 	%r6, %ntid.x;
	mov.u32 	%r7, %tid.x;
	mad.lo.s32 	%r12, %r5, %r6, %r7;
	mov.u32 	%r8, %ctaid.y;
	mov.u32 	%r9, %ntid.y;
	mov.u32 	%r10, %tid.y;
	mad.lo.s32 	%r2, %r8, %r9, %r10;
	cvt.s64.s32 	%rd12, %r12;
	setp.lt.s64 	%p1, %rd8, %rd12;
	@%p1 bra 	$L__BB62_8;
	cvt.u64.u32 	%rd30, %r2;
	shr.u64 	%rd13, %rd8, 63;
	add.s64 	%rd14, %rd8, %rd13;
	shr.s64 	%rd15, %rd14, 1;
	setp.lt.s64 	%p2, %rd15, %rd30;
	@%p2 bra 	$L__BB62_8;
	setp.ge.s32 	%p3, %r2, %r12;
	@%p3 bra 	$L__BB62_4;
	not.b32 	%r11, %r2;
	cvt.s64.s32 	%rd16, %r11;
	add.s64 	%rd30, %rd8, %rd16;
	add.s32 	%r12, %r12, %r11;
$L__BB62_4:
	setp.ge.s64 	%p4, %rd30, %rd10;
	@%p4 bra 	$L__BB62_8;
	cvta.to.global.u64 	%rd17, %rd6;
	cvt.s64.s32 	%rd18, %r12;
	sub.s64 	%rd19, %rd30, %rd9;
	mul.lo.s64 	%rd20, %rd8, %rd19;
	cvta.to.global.u64 	%rd21, %rd7;
	shl.b64 	%rd22, %rd20, 3;
	add.s64 	%rd23, %rd21, %rd22;
	mul.wide.s32 	%rd24, %r12, 8;
	add.s64 	%rd4, %rd23, %rd24;
	mul.lo.s64 	%rd25, %rd11, %rd18;
	shl.b64 	%rd26, %rd25, 2;
	add.s64 	%rd27, %rd17, %rd26;
	mul.lo.s64 	%rd28, %rd19, %rd11;
	shl.b64 	%rd29, %rd28, 2;
	add.s64 	%rd5, %rd17, %rd29;
	ld.global.nc.f32 	%f1, [%rd27];
	ld.global.nc.f32 	%f2, [%rd27+4];
	setp.eq.s64 	%p5, %rd19, %rd18;
	mov.f32 	%f16, %f1;
	mov.f32 	%f17, %f2;
	@%p5 bra 	$L__BB62_7;
	ld.global.nc.f32 	%f16, [%rd5];
	ld.global.nc.f32 	%f17, [%rd5+4];
$L__BB62_7:
	add.f32 	%f7, %f1, 0f00000000;
	add.f32 	%f8, %f16, 0f00000000;
	mul.f32 	%f9, %f2, %f17;
	fma.rn.f32 	%f10, %f7, %f8, %f9;
	mul.f32 	%f11, %f10, 0f3F000000;
	mul.f32 	%f12, %f2, %f8;
	mul.f32 	%f13, %f7, %f17;
	sub.f32 	%f14, %f12, %f13;
	mul.f32 	%f15, %f14, 0f3F000000;
	st.global.f32 	[%rd4], %f11;
	st.global.f32 	[%rd4+4], %f15;
$L__BB62_8:
	ret;

}
	// .globl	_Z26MutualIntensExtract_KernelILi4ELb0ELb1ELi0ELi1EEvPKfS1_Pfllllll
.visible .entry _Z26MutualIntensExtract_KernelILi4ELb0ELb1ELi0ELi1EEvPKfS1_Pfllllll(
	.param .u64 .ptr .align 1 _Z26MutualIntensExtract_KernelILi4ELb0ELb1ELi0ELi1EEvPKfS1_Pfllllll_param_0,
	.param .u64 .ptr .align 1 _Z26MutualIntensExtract_KernelILi4ELb0ELb1ELi0ELi1EEvPKfS1_Pfllllll_param_1,
	.param .u64 .ptr .align 1 _Z26MutualIntensExtract_KernelILi4ELb0ELb1ELi0ELi1EEvPKfS1_Pfllllll_param_2,
	.param .u64 _Z26MutualIntensExtract_KernelILi4ELb0ELb1ELi0ELi1EEvPKfS1_Pfllllll_param_3,
	.param .u64 _Z26MutualIntensExtract_KernelILi4ELb0ELb1ELi0ELi1EEvPKfS1_Pfllllll_param_4,
	.param .u64 _Z26MutualIntensExtract_KernelILi4ELb0ELb1ELi0ELi1EEvPKfS1_Pfllllll_param_5,
	.param .u64 _Z26MutualIntensExtract_KernelILi4ELb0ELb1ELi0ELi1EEvPKfS1_Pfllllll_param_6,
	.param .u64 _Z26MutualIntensExtract_KernelILi4ELb0ELb1ELi0ELi1EEvPKfS1_Pfllllll_param_7,
	.param .u64 _Z26MutualIntensExtract_KernelILi4ELb0ELb1ELi0ELi1EEvPKfS1_Pfllllll_param_8
)
{
	.reg .pred 	%p<6>;
	.reg .b32 	%r<13>;
	.reg .b32 	%f<21>;
	.reg .b64 	%rd<31>;

	ld.param.u64 	%rd6, [_Z26MutualIntensExtract_KernelILi4ELb0ELb1ELi0ELi1EEvPKfS1_Pfllllll_param_1];
	ld.param.u64 	%rd7, [_Z26MutualIntensExtract_KernelILi4ELb0ELb1ELi0ELi1EEvPKfS1_Pfllllll_param_2];
	ld.param.u64 	%rd8, [_Z26MutualIntensExtract_KernelILi4ELb0ELb1ELi0ELi1EEvPKfS1_Pfllllll_param_3];
	ld.param.u64 	%rd9, [_Z26MutualIntensExtract_KernelILi4ELb0ELb1ELi0ELi1EEvPKfS1_Pfllllll_param_4];
	ld.param.u64 	%rd10, [_Z26MutualIntensExtract_KernelILi4ELb0ELb1ELi0ELi1EEvPKfS1_Pfllllll_param_5];
	ld.param.u64 	%rd11, [_Z26MutualIntensExtract_KernelILi4ELb0ELb1ELi0ELi1EEvPKfS1_Pfllllll_param_6];
	mov.u32 	%r5, %ctaid.x;
	mov.u32 	%r6, %ntid.x;
	mov.u32 	%r7, %tid.x;
	mad.lo.s32 	%r12, %r5, %r6, %r7;
	mov.u32 	%r8, %ctaid.y;
	mov.u32 	%r9, %ntid.y;
	mov.u32 	%r10, %tid.y;
	mad.lo.s32 	%r2, %r8, %r9, %r10;
	cvt.s64.s32 	%rd12, %r12;
	setp.lt.s64 	%p1, %rd8, %rd12;
	@%p1 bra 	$L__BB63_8;
	cvt.u64.u32 	%rd30, %r2;
	shr.u64 	%rd13, %rd8, 63;
	add.s64 	%rd14, %rd8, %rd13;
	shr.s64 	%rd15, %rd14, 1;
	setp.lt.s64 	%p2, %rd15, %rd30;
	@%p2 bra 	$L__BB63_8;
	setp.ge.s32 	%p3, %r2, %r12;
	@%p3 bra 	$L__BB63_4;
	not.b32 	%r11, %r2;
	cvt.s64.s32 	%rd16, %r11;
	add.s64 	%rd30, %rd8, %rd16;
	add.s32 	%r12, %r12, %r11;
$L__BB63_4:
	setp.ge.s64 	%p4, %rd30, %rd10;
	@%p4 bra 	$L__BB63_8;
	cvta.to.global.u64 	%rd17, %rd6;
	cvt.s64.s32 	%rd18, %r12;
	sub.s64 	%rd19, %rd30, %rd9;
	mul.lo.s64 	%rd20, %rd8, %rd19;
	cvta.to.global.u64 	%rd21, %rd7;
	shl.b64 	%rd22, %rd20, 3;
	add.s64 	%rd23, %rd21, %rd22;
	mul.wide.s32 	%rd24, %r12, 8;
	add.s64 	%rd4, %rd23, %rd24;
	mul.lo.s64 	%rd25, %rd11, %rd18;
	shl.b64 	%rd26, %rd25, 2;
	add.s64 	%rd27, %rd17, %rd26;
	mul.lo.s64 	%rd28, %rd19, %rd11;
	shl.b64 	%rd29, %rd28, 2;
	add.s64 	%rd5, %rd17, %rd29;
	ld.global.nc.f32 	%f1, [%rd27];
	ld.global.nc.f32 	%f2, [%rd27+4];
	setp.eq.s64 	%p5, %rd19, %rd18;
	mov.f32 	%f19, %f1;
	mov.f32 	%f20, %f2;
	@%p5 bra 	$L__BB63_7;
	ld.global.nc.f32 	%f19, [%rd5];
	ld.global.nc.f32 	%f20, [%rd5+4];
$L__BB63_7:
	add.f32 	%f7, %f2, 0f00000000;
	mov.f32 	%f8, 0f00000000;
	sub.f32 	%f9, %f8, %f1;
	add.f32 	%f10, %f20, 0f00000000;
	sub.f32 	%f11, %f8, %f19;
	mul.f32 	%f12, %f7, %f10;
	fma.rn.f32 	%f13, %f9, %f11, %f12;
	mul.f32 	%f14, %f13, 0f3F000000;
	mul.f32 	%f15, %f9, %f10;
	mul.f32 	%f16, %f7, %f11;
	sub.f32 	%f17, %f15, %f16;
	mul.f32 	%f18, %f17, 0f3F000000;
	st.global.f32 	[%rd4], %f14;
	st.global.f32 	[%rd4+4], %f18;
$L__BB63_8:
	ret;

}
	// .globl	_Z26MutualIntensExtract_KernelILi4ELb0ELb0ELi0ELi1EEvPKfS1_Pfllllll
.visible .entry _Z26MutualIntensExtract_KernelILi4ELb0ELb0ELi0ELi1EEvPKfS1_Pfllllll(
	.param .u64 .ptr .align 1 _Z26MutualIntensExtract_KernelILi4ELb0ELb0ELi0ELi1EEvPKfS1_Pfllllll_param_0,
	.param .u64 .ptr .align 1 _Z26MutualIntensExtract_KernelILi4ELb0ELb0ELi0ELi1EEvPKfS1_Pfllllll_param_1,
	.param .u64 .ptr .align 1 _Z26MutualIntensExtract_KernelILi4ELb0ELb0ELi0ELi1EEvPKfS1_Pfllllll_param_2,
	.param .u64 _Z26MutualIntensExtract_KernelILi4ELb0ELb0ELi0ELi1EEvPKfS1_Pfllllll_param_3,
	.param .u64 _Z26MutualIntensExtract_KernelILi4ELb0ELb0ELi0ELi1EEvPKfS1_Pfllllll_param_4,
	.param .u64 _Z26MutualIntensExtract_KernelILi4ELb0ELb0ELi0ELi1EEvPKfS1_Pfllllll_param_5,
	.param .u64 _Z26MutualIntensExtract_KernelILi4ELb0ELb0ELi0ELi1EEvPKfS1_Pfllllll_param_6,
	.param .u64 _Z26MutualIntensExtract_KernelILi4ELb0ELb0ELi0ELi1EEvPKfS1_Pfllllll_param_7,
	.param .u64 _Z26MutualIntensExtract_KernelILi4ELb0ELb0ELi0ELi1EEvPKfS1_Pfllllll_param_8
)
{
	.reg .pred 	%p<5>;
	.reg .b32 	%r<14>;
	.reg .b64 	%rd<21>;

	ld.param.u64 	%rd4, [_Z26MutualIntensExtract_KernelILi4ELb0ELb0ELi0ELi1EEvPKfS1_Pfllllll_param_2];
	ld.param.u64 	%rd5, [_Z26MutualIntensExtract_KernelILi4ELb0ELb0ELi0ELi1EEvPKfS1_Pfllllll_param_3];
	ld.param.u64 	%rd6, [_Z26MutualIntensExtract_KernelILi4ELb0ELb0ELi0ELi1EEvPKfS1_Pfllllll_param_4];
	ld.param.u64 	%rd7, [_Z26MutualIntensExtract_KernelILi4ELb0ELb0ELi0ELi1EEvPKfS1_Pfllllll_param_5];
	mov.u32 	%r5, %ctaid.x;
	mov.u32 	%r6, %ntid.x;
	mov.u32 	%r7, %tid.x;
	mad.lo.s32 	%r13, %r5, %r6, %r7;
	mov.u32 	%r8, %ctaid.y;
	mov.u32 	%r9, %ntid.y;
	mov.u32 	%r10, %tid.y;
	mad.lo.s32 	%r2, %r8, %r9, %r10;
	cvt.s64.s32 	%rd8, %r13;
	setp.lt.s64 	%p1, %rd5, %rd8;
	@%p1 bra 	$L__BB64_6;
	cvt.u64.u32 	%rd20, %r2;
	shr.u64 	%rd9, %rd5, 63;
	add.s64 	%rd10, %rd5, %rd9;
	shr.s64 	%rd11, %rd10, 1;
	setp.lt.s64 	%p2, %rd11, %rd20;
	@%p2 bra 	$L__BB64_6;
	setp.ge.s32 	%p3, %r2, %r13;
	@%p3 bra 	$L__BB64_4;
	not.b32 	%r11, %r2;
	cvt.s64.s32 	%rd12, %r11;
	add.s64 	%rd20, %rd5, %rd12;
	add.s32 	%r13, %r13, %r11;
$L__BB64_4:
	setp.ge.s64 	%p4, %rd20, %rd7;
	@%p4 bra 	$L__BB64_6;
	sub.s64 	%rd13, %rd20, %rd6;
	mul.lo.s64 	%rd14, %rd5, %rd13;
	cvta.to.global.u64 	%rd15, %rd4;
	shl.b64 	%rd16, %rd14, 3;
	add.s64 	%rd17, %rd15, %rd16;
	mul.wide.s32 	%rd18, %r13, 8;
	add.s64 	%rd19, %rd17, %rd18;
	mov.b32 	%r12, 0;
	st.global.u32 	[%rd19], %r12;
	st.global.u32 	[%rd19+4], %r12;
$L__BB64_6:
	ret;

}
	// .globl	_Z26MutualIntensExtract_KernelILi5ELb1ELb1ELi0ELi1EEvPKfS1_Pfllllll
.visible .entry _Z26MutualIntensExtract_KernelILi5ELb1ELb1ELi0ELi1EEvPKfS1_Pfllllll(
	.param .u64 .ptr .align 1 _Z26MutualIntensExtract_KernelILi5ELb1ELb1ELi0ELi1EEvPKfS1_Pfllllll_param_0,
	.param .u64 .ptr .align 1 _Z26MutualIntensExtract_KernelILi5ELb1ELb1ELi0ELi1EEvPKfS1_Pfllllll_param_1,
	.param .u64 .ptr .align 1 _Z26MutualIntensExtract_KernelILi5ELb1ELb1ELi0ELi1EEvPKfS1_Pfllllll_param_2,
	.param .u64 _Z26MutualIntensExtract_KernelILi5ELb1ELb1ELi0ELi1EEvPKfS1_Pfllllll_param_3,
	.param .u64 _Z26MutualIntensExtract_KernelILi5ELb1ELb1ELi0ELi1EEvPKfS1_Pfllllll_param_4,
	.param .u64 _Z26MutualIntensExtract_KernelILi5ELb1ELb1ELi0ELi1EEvPKfS1_Pfllllll_param_5,
	.param .u64 _Z26MutualIntensExtract_KernelILi5ELb1ELb1ELi0ELi1EEvPKfS1_Pfllllll_param_6,
	.param .u64 _Z26MutualIntensExtract_KernelILi5ELb1ELb1ELi0ELi1EEvPKfS1_Pfllllll_param_7,
	.param .u64 _Z26MutualIntensExtract_KernelILi5ELb1ELb1ELi0ELi1EEvPKfS1_Pfllllll_param_8
)
{
	.reg .pred 	%p<7>;
	.reg .b32 	%r<13>;
	.reg .b32 	%f<28>;
	.reg .b64 	%rd<35>;

	ld.param.u64 	%rd10, [_Z26MutualIntensExtract_KernelILi5ELb1ELb1ELi0ELi1EEvPKfS1_Pfllllll_param_0];
	ld.param.u64 	%rd11, [_Z26MutualIntensExtract_KernelILi5ELb1ELb1ELi0ELi1EEvPKfS1_Pfllllll_param_1];
	ld.param.u64 	%rd12, [_Z26MutualIntensExtract_KernelILi5ELb1ELb1ELi0ELi1EEvPKfS1_Pfllllll_param_2];
	ld.param.u64 	%rd13, [_Z26MutualIntensExtract_KernelILi5ELb1ELb1ELi0ELi1EEvPKfS1_Pfllllll_param_3];
	ld.param.u64 	%rd14, [_Z26MutualIntensExtract_KernelILi5ELb1ELb1ELi0ELi1EEvPKfS1_Pfllllll_param_4];
	ld.param.u64 	%rd15, [_Z26MutualIntensExtract_KernelILi5ELb1ELb1ELi0ELi1EEvPKfS1_Pfllllll_param_5];
	ld.param.u64 	%rd16, [_Z26MutualIntensExtract_KernelILi5ELb1ELb1ELi0ELi1EEvPKfS1_Pfllllll_param_6];
	mov.u32 	%r5, %ctaid.x;
	mov.u32 	%r6, %ntid.x;
	mov.u32 	%r7, %tid.x;
	mad.lo.s32 	%r12, %r5, %r6, %r7;
	mov.u32 	%r8, %ctaid.y;
	mov.u32 	%r9, %ntid.y;
	mov.u32 	%r10, %tid.y;
	mad.lo.s32 	%r2, %r8, %r9, %r10;
	cvt.s64.s32 	%rd17, %r12;
	setp.lt.s64 	%p1, %rd13, %rd17;
	@%p1 bra 	$L__BB65_10;
	cvt.u64.u32 	%rd34, %r2;
	shr.u64 	%rd18, %rd13, 63;
	add.s64 	%rd19, %rd13, %rd18;
	shr.s64 	%rd20, %rd19, 1;
	setp.lt.s64 	%p2, %rd20, %rd34;
	@%p2 bra 	$L__BB65_10;
	setp.ge.s32 	%p3, %r2, %r12;
	@%p3 bra 	$L__BB65_4;
	not.b32 	%r11, %r2;
	cvt.s64.s32 	%rd21, %r11;
	add.s64 	%rd34, %rd13, %rd21;
	add.s32 	%r12, %r12, %r11;
$L__BB65_4:
	setp.ge.s64 	%p4, %rd34, %rd15;
	@%p4 bra 	$L__BB65_10;
	cvta.to.global.u64 	%rd22, %rd11;
	cvta.to.global.u64 	%rd23, %rd10;
	cvt.s64.s32 	%rd4, %r12;
	sub.s64 	%rd5, %rd34, %rd14;
	mul.lo.s64 	%rd24, %rd13, %rd5;
	cvta.to.global.u64 	%rd25, %rd12;
	shl.b64 	%rd26, %rd24, 3;
	add.s64 	%rd27, %rd25, %rd26;
	mul.wide.s32 	%rd28, %r12, 8;
	add.s64 	%rd6, %rd27, %rd28;
	mul.lo.s64 	%rd29, %rd16, %rd4;
	shl.b64 	%rd30, %rd29, 2;
	add.s64 	%rd31, %rd23, %rd30;
	add.s64 	%rd7, %rd22, %rd30;
	mul.lo.s64 	%rd32, %rd5, %rd16;
	shl.b64 	%rd33, %rd32, 2;
	add.s64 	%rd8, %rd23, %rd33;
	add.s64 	%rd9, %rd22, %rd33;
	ld.global.nc.f32 	%f1, [%rd31];
	ld.global.nc.f32 	%f2, [%rd31+4];
	setp.eq.s64 	%p5, %rd5, %rd4;
	mov.f32 	%f24, %f1;
	mov.f32 	%f25, %f2;
	@%p5 bra 	$L__BB65_7;
	ld.global.nc.f32 	%f24, [%rd8];
	ld.global.nc.f32 	%f25, [%rd8+4];
$L__BB65_7:
	setp.eq.s64 	%p6, %rd5, %rd4;
	ld.global.nc.f32 	%f7, [%rd7];
	ld.global.nc.f32 	%f8, [%rd7+4];
	mov.f32 	%f26, %f7;
	mov.f32 	%f27, %f8;
	@%p6 bra 	$L__BB65_9;
	ld.global.nc.f32 	%f26, [%rd9];
	ld.global.nc.f32 	%f27, [%rd9+4];
$L__BB65_9:
	sub.f32 	%f13, %f1, %f8;
	add.f32 	%f14, %f2, %f7;
	sub.f32 	%f15, %f24, %f27;
	add.f32 	%f16, %f25, %f26;
	mul.f32 	%f17, %f13, %f15;
	fma.rn.f32 	%f18, %f14, %f16, %f17;
	mul.f32 	%f19, %f18, 0f3F000000;
	mul.f32 	%f20, %f14, %f15;
	mul.f32 	%f21, %f13, %f16;
	sub.f32 	%f22, %f20, %f21;
	mul.f32 	%f23, %f22, 0f3F000000;
	st.global.f32 	[%rd6], %f19;
	st.global.f32 	[%rd6+4], %f23;
$L__BB65_10:
	ret;

}
	// .globl	_Z26MutualIntensExtract_KernelILi5ELb1ELb0ELi0ELi1EEvPKfS1_Pfllllll
.visible .entry _Z26MutualIntensExtract_KernelILi5ELb1ELb0ELi0ELi1EEvPKfS1_Pfllllll(
	.param .u64 .ptr .align 1 _Z26MutualIntensExtract_KernelILi5ELb1ELb0ELi0ELi1EEvPKfS1_Pfllllll_param_0,
	.param .u64 .ptr .align 1 _Z26MutualIntensExtract_KernelILi5ELb1ELb0ELi0ELi1EEvPKfS1_Pfllllll_param_1,
	.param .u64 .ptr .align 1 _Z26MutualIntensExtract_KernelILi5ELb1ELb0ELi0ELi1EEvPKfS1_Pfllllll_param_2,
	.param .u64 _Z26MutualIntensExtract_KernelILi5ELb1ELb0ELi0ELi1EEvPKfS1_Pfllllll_param_3,
	.param .u64 _Z26MutualIntensExtract_KernelILi5ELb1ELb0ELi0ELi1EEvPKfS1_Pfllllll_param_4,
	.param .u64 _Z26MutualIntensExtract_KernelILi5ELb1ELb0ELi0ELi1EEvPKfS1_Pfllllll_param_5,
	.param .u64 _Z26MutualIntensExtract_KernelILi5ELb1ELb0ELi0ELi1EEvPKfS1_Pfllllll_param_6,
	.param .u64 _Z26MutualIntensExtract_KernelILi5ELb1ELb0ELi0ELi1EEvPKfS1_Pfllllll_param_7,
	.param .u64 _Z26MutualIntensExtract_KernelILi5ELb1ELb0ELi0ELi1EEvPKfS1_Pfllllll_param_8
)
{
	.reg .pred 	%p<6>;
	.reg .b32 	%r<13>;
	.reg .b32 	%f<18>;
	.reg .b64 	%rd<31>;

	ld.param.u64 	%rd6, [_Z26MutualIntensExtract_KernelILi5ELb1ELb0ELi0ELi1EEvPKfS1_Pfllllll_param_0];
	ld.param.u64 	%rd7, [_Z26MutualIntensExtract_KernelILi5ELb1ELb0ELi0ELi1EEvPKfS1_Pfllllll_param_2];
	ld.param.u64 	%rd8, [_Z26MutualIntensExtract_KernelILi5ELb1ELb0ELi0ELi1EEvPKfS1_Pfllllll_param_3];
	ld.param.u64 	%rd9, [_Z26MutualIntensExtract_KernelILi5ELb1ELb0ELi0ELi1EEvPKfS1_Pfllllll_param_4];
	ld.param.u64 	%rd10, [_Z26MutualIntensExtract_KernelILi5ELb1ELb0ELi0ELi1EEvPKfS1_Pfllllll_param_5];
	ld.param.u64 	%rd11, [_Z26MutualIntensExtract_KernelILi5ELb1ELb0ELi0ELi1EEvPKfS1_Pfllllll_param_6];
	mov.u32 	%r5, %ctaid.x;
	mov.u32 	%r6, %ntid.x;
	mov.u32 	%r7, %tid.x;
	mad.lo.s32 	%r12, %r5, %r6, %r7;
	mov.u32 	%r8, %ctaid.y;
	mov.u32 	%r9, %ntid.y;
	mov.u32 	%r10, %tid.y;
	mad.lo.s32 	%r2, %r8, %r9, %r10;
	cvt.s64.s32 	%rd12, %r12;
	setp.lt.s64 	%p1, %rd8, %rd12;
	@%p1 bra 	$L__BB66_8;
	cvt.u64.u32 	%rd30, %r2;
	shr.u64 	%rd13, %rd8, 63;
	add.s64 	%rd14, %rd8, %rd13;
	shr.s64 	%rd15, %rd14, 1;
	setp.lt.s64 	%p2, %rd15, %rd30;
	@%p2 bra 	$L__BB66_8;
	setp.ge.s32 	%p3, %r2, %r12;
	@%p3 bra 	$L__BB66_4;
	not.b32 	%r11, %r2;
	cvt.s64.s32 	%rd16, %r11;
	add.s64 	%rd30, %rd8, %rd16;
	add.s32 	%r12, %r12, %r11;
$L__BB66_4:
	setp.ge.s64 	%p4, %rd30, %rd10;
	@%p4 bra 	$L__BB66_8;
	cvta.to.global.u64 	%rd17, %rd6;
	cvt.s64.s32 	%rd18, %r12;
	sub.s64 	%rd19, %rd30, %rd9;
	mul.lo.s64 	%rd20, %rd8, %rd19;
	cvta.to.global.u64 	%rd21, %rd7;
	shl.b64 	%rd22, %rd20, 3;
	add.s64 	%rd23, %rd21, %rd22;
	mul.wide.s32 	%rd24, %r12, 8;
	add.s64 	%rd4, %rd23, %rd24;
	mul.lo.s64 	%rd25, %rd11, %rd18;
	shl.b64 	%rd26, %rd25, 2;
	add.s64 	%rd27, %rd17, %rd26;
	mul.lo.s64 	%rd28, %rd19, %rd11;
	shl.b64 	%rd29, %rd28, 2;
	add.s64 	%rd5, %rd17, %rd29;
	ld.global.nc.f32 	%f1, [%rd27];
	ld.global.nc.f32 	%f2, [%rd27+4];
	setp.eq.s64 	%p5, %rd19, %rd18;
	mov.f32 	%f16, %f1;
	mov.f32 	%f17, %f2;
	@%p5 bra 	$L__BB66_7;
	ld.global.nc.f32 	%f16, [%rd5];
	ld.global.nc.f32 	%f17, [%rd5+4];
$L__BB66_7:
	add.f32 	%f7, %f2, 0f00000000;
	add.f32 	%f8, %f17, 0f00000000;
	mul.f32 	%f9, %f7, %f8;
	fma.rn.f32 	%f10, %f1, %f16, %f9;
	mul.f32 	%f11, %f10, 0f3F000000;
	mul.f32 	%f12, %f7, %f16;
	mul.f32 	%f13, %f1, %f8;
	sub.f32 	%f14, %f12, %f13;
	mul.f32 	%f15, %f14, 0f3F000000;
	st.global.f32 	[%rd4], %f11;
	st.global.f32 	[%rd4+4], %f15;
$L__BB66_8:
	ret;

}
	// .globl	_Z26MutualIntensExtract_KernelILi5ELb0ELb1ELi0ELi1EEvPKfS1_Pfllllll
.visible .entry _Z26MutualIntensExtract_KernelILi5ELb0ELb1ELi0ELi1EEvPKfS1_Pfllllll(
	.param .u64 .ptr .align 1 _Z26MutualIntensExtract_KernelILi5ELb0ELb1ELi0ELi1EEvPKfS1_Pfllllll_param_0,
	.param .u64 .ptr .align 1 _Z26MutualIntensExtract_KernelILi5ELb0ELb1ELi0ELi1EEvPKfS1_Pfllllll_param_1,
	.param .u64 .ptr .align 1 _Z26MutualIntensExtract_KernelILi5ELb0ELb1ELi0ELi1EEvPKfS1_Pfllllll_param_2,
	.param .u64 _Z26MutualIntensExtract_KernelILi5ELb0ELb1ELi0ELi1EEvPKfS1_Pfllllll_param_3,
	.param .u64 _Z26MutualIntensExtract_KernelILi5ELb0ELb1ELi0ELi1EEvPKfS1_Pfllllll_param_4,
	.param .u64 _Z26MutualIntensExtract_KernelILi5ELb0ELb1ELi0ELi1EEvPKfS1_Pfllllll_param_5,
	.param .u64 _Z26MutualIntensExtract_KernelILi5ELb0ELb1ELi0ELi1EEvPKfS1_Pfllllll_param_6,
	.param .u64 _Z26MutualIntensExtract_KernelILi5ELb0ELb1ELi0ELi1EEvPKfS1_Pfllllll_param_7,
	.param .u64 _Z26MutualIntensExtract_KernelILi5ELb0ELb1ELi0ELi1EEvPKfS1_Pfllllll_param_8
)
{
	.reg .pred 	%p<6>;
	.reg .b32 	%r<13>;
	.reg .b32 	%f<21>;
	.reg .b64 	%rd<31>;

	ld.param.u64 	%rd6, [_Z26MutualIntensExtract_KernelILi5ELb0ELb1ELi0ELi1EEvPKfS1_Pfllllll_param_1];
	ld.param.u64 	%rd7, [_Z26MutualIntensExtract_KernelILi5ELb0ELb1ELi0ELi1EEvPKfS1_Pfllllll_param_2];
	ld.param.u64 	%rd8, [_Z26MutualIntensExtract_KernelILi5ELb0ELb1ELi0ELi1EEvPKfS1_Pfllllll_param_3];
	ld.param.u64 	%rd9, [_Z26MutualIntensExtract_KernelILi5ELb0ELb1ELi0ELi1EEvPKfS1_Pfllllll_param_4];
	ld.param.u64 	%rd10, [_Z26MutualIntensExtract_KernelILi5ELb0ELb1ELi0ELi1EEvPKfS1_Pfllllll_param_5];
	ld.param.u64 	%rd11, [_Z26MutualIntensExtract_KernelILi5ELb0ELb1ELi0ELi1EEvPKfS1_Pfllllll_param_6];
	mov.u32 	%r5, %ctaid.x;
	mov.u32 	%r6, %ntid.x;
	mov.u32 	%r7, %tid.x;
	mad.lo.s32 	%r12, %r5, %r6, %r7;
	mov.u32 	%r8, %ctaid.y;
	mov.u32 	%r9, %ntid.y;
	mov.u32 	%r10, %tid.y;
	mad.lo.s32 	%r2, %r8, %r9, %r10;
	cvt.s64.s32 	%rd12, %r12;
	setp.lt.s64 	%p1, %rd8, %rd12;
	@%p1 bra 	$L__BB67_8;
	cvt.u64.u32 	%rd30, %r2;
	shr.u64 	%rd13, %rd8, 63;
	add.s64 	%rd14, %rd8, %rd13;
	shr.s64 	%rd15, %rd14, 1;
	setp.lt.s64 	%p2, %rd15, %rd30;
	@%p2 bra 	$L__BB67_8;
	setp.ge.s32 	%p3, %r2, %r12;
	@%p3 bra 	$L__BB67_4;
	not.b32 	%r11, %r2;
	cvt.s64.s32 	%rd16, %r11;
	add.s64 	%rd30, %rd8, %rd16;
	add.s32 	%r12, %r12, %r11;
$L__BB67_4:
	setp.ge.s64 	%p4, %rd30, %rd10;
	@%p4 bra 	$L__BB67_8;
	cvta.to.global.u64 	%rd17, %rd6;
	cvt.s64.s32 	%rd18, %r12;
	sub.s64 	%rd19, %rd30, %rd9;
	mul.lo.s64 	%rd20, %rd8, %rd19;
	cvta.to.global.u64 	%rd21, %rd7;
	shl.b64 	%rd22, %rd20, 3;
	add.s64 	%rd23, %rd21, %rd22;
	mul.wide.s32 	%rd24, %r12, 8;
	add.s64 	%rd4, %rd23, %rd24;
	mul.lo.s64 	%rd25, %rd11, %rd18;
	shl.b64 	%rd26, %rd25, 2;
	add.s64 	%rd27, %rd17, %rd26;
	mul.lo.s64 	%rd28, %rd19, %rd11;
	shl.b64 	%rd29, %rd28, 2;
	add.s64 	%rd5, %rd17, %rd29;
	ld.global.nc.f32 	%f1, [%rd27];
	ld.global.nc.f32 	%f2, [%rd27+4];
	setp.eq.s64 	%p5, %rd19, %rd18;
	mov.f32 	%f19, %f1;
	mov.f32 	%f20, %f2;
	@%p5 bra 	$L__BB67_7;
	ld.global.nc.f32 	%f19, [%rd5];
	ld.global.nc.f32 	%f20, [%rd5+4];
$L__BB67_7:
	mov.f32 	%f7, 0f00000000;
	sub.f32 	%f8, %f7, %f2;
	add.f32 	%f9, %f1, 0f00000000;
	sub.f32 	%f10, %f7, %f20;
	add.f32 	%f11, %f19, 0f00000000;
	mul.f32 	%f12, %f8, %f10;
	fma.rn.f32 	%f13, %f9, %f11, %f12;
	mul.f32 	%f14, %f13, 0f3F000000;
	mul.f32 	%f15, %f9, %f10;
	mul.f32 	%f16, %f8, %f11;
	sub.f32 	%f17, %f15, %f16;
	mul.f32 	%f18, %f17, 0f3F000000;
	st.global.f32 	[%rd4], %f14;
	st.global.f32 	[%rd4+4], %f18;
$L__BB67_8:
	ret;

}
	// .globl	_Z26MutualIntensExtract_KernelILi5ELb0ELb0ELi0ELi1EEvPKfS1_Pfllllll
.visible .entry _Z26MutualIntensExtract_KernelILi5ELb0ELb0ELi0ELi1EEvPKfS1_Pfllllll(
	.param .u64 .ptr .align 1 _Z26MutualIntensExtract_KernelILi5ELb0ELb0ELi0ELi1EEvPKfS1_Pfllllll_param_0,
	.param .u64 .ptr .align 1 _Z26MutualIntensExtract_KernelILi5ELb0ELb0ELi0ELi1EEvPKfS1_Pfllllll_param_1,
	.param .u64 .ptr .align 1 _Z26MutualIntensExtract_KernelILi5ELb0ELb0ELi0ELi1EEvPKfS1_Pfllllll_param_2,
	.param .u64 _Z26MutualIntensExtract_KernelILi5ELb0ELb0ELi0ELi1EEvPKfS1_Pfllllll_param_3,
	.param .u64 _Z26MutualIntensExtract_KernelILi5ELb0ELb0ELi0ELi1EEvPKfS1_Pfllllll_param_4,
	.param .u64 _Z26MutualIntensExtract_KernelILi5ELb0ELb0ELi0ELi1EEvPKfS1_Pfllllll_param_5,
	.param .u64 _Z26MutualIntensExtract_KernelILi5ELb0ELb0ELi0ELi1EEvPKfS1_Pfllllll_param_6,
	.param .u64 _Z26MutualIntensExtract_KernelILi5ELb0ELb0ELi0ELi1EEvPKfS1_Pfllllll_param_7,
	.param .u64 _Z26MutualIntensExtract_KernelILi5ELb0ELb0ELi0ELi1EEvPKfS1_Pfllllll_param_8
)
{
	.reg .pred 	%p<5>;
	.reg .b32 	%r<14>;
	.reg .b64 	%rd<21>;

	ld.param.u64 	%rd4, [_Z26MutualIntensExtract_KernelILi5ELb0ELb0ELi0ELi1EEvPKfS1_Pfllllll_param_2];
	ld.param.u64 	%rd5, [_Z26MutualIntensExtract_KernelILi5ELb0ELb0ELi0ELi1EEvPKfS1_Pfllllll_param_3];
	ld.param.u64 	%rd6, [_Z26MutualIntensExtract_KernelILi5ELb0ELb0ELi0ELi1EEvPKfS1_Pfllllll_param_4];
	ld.param.u64 	%rd7, [_Z26MutualIntensExtract_KernelILi5ELb0ELb0ELi0ELi1EEvPKfS1_Pfllllll_param_5];
	mov.u32 	%r5, %ctaid.x;
	mov.u32 	%r6, %ntid.x;
	mov.u32 	%r7, %tid.x;
	mad.lo.s32 	%r13, %r5, %r6, %r7;
	mov.u32 	%r8, %ctaid.y;
	mov.u32 	%r9, %ntid.y;
	mov.u32 	%r10, %tid.y;
	mad.lo.s32 	%r2, %r8, %r9, %r10;
	cvt.s64.s32 	%rd8, %r13;
	setp.lt.s64 	%p1, %rd5, %rd8;
	@%p1 bra 	$L__BB68_6;
	cvt.u64.u32 	%rd20, %r2;
	shr.u64 	%rd9, %rd5, 63;
	add.s64 	%rd10, %rd5, %rd9;
	shr.s64 	%rd11, %rd10, 1;
	setp.lt.s64 	%p2, %rd11, %rd20;
	@%p2 bra 	$L__BB68_6;
	setp.ge.s32 	%p3, %r2, %r13;
	@%p3 bra 	$L__BB68_4;
	not.b32 	%r11, %r2;
	cvt.s64.s32 	%rd12, %r11;
	add.s64 	%rd20, %rd5, %rd12;
	add.s32 	%r13, %r13, %r11;
$L__BB68_4:
	setp.ge.s64 	%p4, %rd20, %rd7;
	@%p4 bra 	$L__BB68_6;
	sub.s64 	%rd13, %rd20, %rd6;
	mul.lo.s64 	%rd14, %rd5, %rd13;
	cvta.to.global.u64 	%rd15, %rd4;
	shl.b64 	%rd16, %rd14, 3;
	add.s64 	%rd17, %rd15, %rd16;
	mul.wide.s32 	%rd18, %r13, 8;
	add.s64 	%rd19, %rd17, %rd18;
	mov.b32 	%r12, 0;
	st.global.u32 	[%rd19], %r12;
	st.global.u32 	[%rd19+4], %r12;
$L__BB68_6:
	ret;

}
	// .globl	_Z26MutualIntensExtract_KernelILin1ELb1ELb1ELi0ELi1EEvPKfS1_Pfllllll
.visible .entry _Z26MutualIntensExtract_KernelILin1ELb1ELb1ELi0ELi1EEvPKfS1_Pfllllll(
	.param .u64 .ptr .align 1 _Z26MutualIntensExtract_KernelILin1ELb1ELb1ELi0ELi1EEvPKfS1_Pfllllll_param_0,
	.param .u64 .ptr .align 1 _Z26MutualIntensExtract_KernelILin1ELb1ELb1ELi0ELi1EEvPKfS1_Pfllllll_param_1,
	.param .u64 .ptr .align 1 _Z26MutualIntensExtract_KernelILin1ELb1ELb1ELi0ELi1EEvPKfS1_Pfllllll_param_2,
	.param .u64 _Z26MutualIntensExtract_KernelILin1ELb1ELb1ELi0ELi1EEvPKfS1_Pfllllll_param_3,
	.param .u64 _Z26MutualIntensExtract_KernelILin1ELb1ELb1ELi0ELi1EEvPKfS1_Pfllllll_param_4,
	.param .u64 _Z26MutualIntensExtract_KernelILin1ELb1ELb1ELi0ELi1EEvPKfS1_Pfllllll_param_5,
	.param .u64 _Z26MutualIntensExtract_KernelILin1ELb1ELb1ELi0ELi1EEvPKfS1_Pfllllll_param_6,
	.param .u64 _Z26MutualIntensExtract_KernelILin1ELb1ELb1ELi0ELi1EEvPKfS1_Pfllllll_param_7,
	.param .u64 _Z26MutualIntensExtract_KernelILin1ELb1ELb1ELi0ELi1EEvPKfS1_Pfllllll_param_8
)
{
	.reg .pred 	%p<7>;
	.reg .b32 	%r<13>;
	.reg .b32 	%f<27>;
	.reg .b64 	%rd<35>;

	ld.param.u64 	%rd10, [_Z26MutualIntensExtract_KernelILin1ELb1ELb1ELi0ELi1EEvPKfS1_Pfllllll_param_0];
	ld.param.u64 	%rd11, [_Z26MutualIntensExtract_KernelILin1ELb1ELb1ELi0ELi1EEvPKfS1_Pfllllll_param_1];
	ld.param.u64 	%rd12, [_Z26MutualIntensExtract_KernelILin1ELb1ELb1ELi0ELi1EEvPKfS1_Pfllllll_param_2];
	ld.param.u64 	%rd13, [_Z26MutualIntensExtract_KernelILin1ELb1ELb1ELi0ELi1EEvPKfS1_Pfllllll_param_3];
	ld.param.u64 	%rd14, [_Z26MutualIntensExtract_KernelILin1ELb1ELb1ELi0ELi1EEvPKfS1_Pfllllll_param_4];
	ld.param.u64 	%rd15, [_Z26MutualIntensExtract_KernelILin1ELb1ELb1ELi0ELi1EEvPKfS1_Pfllllll_param_5];
	ld.param.u64 	%rd16, [_Z26MutualIntensExtract_KernelILin1ELb1ELb1ELi0ELi1EEvPKfS1_Pfllllll_param_6];
	mov.u32 	%r5, %ctaid.x;
	mov.u32 	%r6, %ntid.x;
	mov.u32 	%r7, %tid.x;
	mad.lo.s32 	%r12, %r5, %r6, %r7;
	mov.u32 	%r8, %ctaid.y;
	mov.u32 	%r9, %ntid.y;
	mov.u32 	%r10, %tid.y;
	mad.lo.s32 	%r2, %r8, %r9, %r10;
	cvt.s64.s32 	%rd17, %r12;
	setp.lt.s64 	%p1, %rd13, %rd17;
	@%p1 bra 	$L__BB69_10;
	cvt.u64.u32 	%rd34, %r2;
	shr.u64 	%rd18, %rd13, 63;
	add.s64 	%rd19, %rd13, %rd18;
	shr.s64 	%rd20, %rd19, 1;
	setp.lt.s64 	%p2, %rd20, %rd34;
	@%p2 bra 	$L__BB69_10;
	setp.ge.s32 	%p3, %r2, %r12;
	@%p3 bra 	$L__BB69_4;
	not.b32 	%r11, %r2;
	cvt.s64.s32 	%rd21, %r11;
	add.s64 	%rd34, %rd13, %rd21;
	add.s32 	%r12, %r12, %r11;
$L__BB69_4:
	setp.ge.s64 	%p4, %rd34, %rd15;
	@%p4 bra 	$L__BB69_10;
	cvta.to.global.u64 	%rd22, %rd11;
	cvta.to.global.u64 	%rd23, %rd10;
	cvt.s64.s32 	%rd4, %r12;
	sub.s64 	%rd5, %rd34, %rd14;
	mul.lo.s64 	%rd24, %rd13, %rd5;
	cvta.to.global.u64 	%rd25, %rd12;
	shl.b64 	%rd26, %rd24, 3;
	add.s64 	%rd27, %rd25, %rd26;
	mul.wide.s32 	%rd28, %r12, 8;
	add.s64 	%rd6, %rd27, %rd28;
	mul.lo.s64 	%rd29, %rd16, %rd4;
	shl.b64 	%rd30, %rd29, 2;
	add.s64 	%rd31, %rd23, %rd30;
	add.s64 	%rd7, %rd22, %rd30;
	mul.lo.s64 	%rd32, %rd5, %rd16;
	shl.b64 	%rd33, %rd32, 2;
	add.s64 	%rd8, %rd23, %rd33;
	add.s64 	%rd9, %rd22, %rd33;
	ld.global.nc.f32 	%f1, [%rd31];
	ld.global.nc.f32 	%f2, [%rd31+4];
	setp.eq.s64 	%p5, %rd5, %rd4;
	mov.f32 	%f23, %f1;
	mov.f32 	%f24, %f2;
	@%p5 bra 	$L__BB69_7;
	ld.global.nc.f32 	%f23, [%rd8];
	ld.global.nc.f32 	%f24, [%rd8+4];
$L__BB69_7:
	setp.eq.s64 	%p6, %rd5, %rd4;
	ld.global.nc.f32 	%f7, [%rd7];
	ld.global.nc.f32 	%f8, [%rd7+4];
	mov.f32 	%f25, %f7;
	mov.f32 	%f26, %f8;
	@%p6 bra 	$L__BB69_9;
	ld.global.nc.f32 	%f25, [%rd9];
	ld.global.nc.f32 	%f26, [%rd9+4];
$L__BB69_9:
	mul.f32 	%f13, %f2, %f24;
	fma.rn.f32 	%f14, %f1, %f23, %f13;
	fma.rn.f32 	%f15, %f7, %f25, %f14;
	fma.rn.f32 	%f16, %f8, %f26, %f15;
	mul.f32 	%f17, %f2, %f23;
	mul.f32 	%f18, %f1, %f24;
	sub.f32 	%f19, %f17, %f18;
	fma.rn.f32 	%f20, %f8, %f25, %f19;
	mul.f32 	%f21, %f7, %f26;
	sub.f32 	%f22, %f20, %f21;
	st.global.f32 	[%rd6], %f16;
	st.global.f32 	[%rd6+4], %f22;
$L__BB69_10:
	ret;

}
	// .globl	_Z26MutualIntensExtract_KernelILin1ELb1ELb0ELi0ELi1EEvPKfS1_Pfllllll
.visible .entry _Z26MutualIntensExtract_KernelILin1ELb1ELb0ELi0ELi1EEvPKfS1_Pfllllll(
	.param .u64 .ptr .align 1 _Z26MutualIntensExtract_KernelILin1ELb1ELb0ELi0ELi1EEvPKfS1_Pfllllll_param_0,
	.param .u64 .ptr .align 1 _Z26MutualIntensExtract_KernelILin1ELb1ELb0ELi0ELi1EEvPKfS1_Pfllllll_param_1,
	.param .u64 .ptr .align 1 _Z26MutualIntensExtract_KernelILin1ELb1ELb0ELi0ELi1EEvPKfS1_Pfllllll_param_2,
	.param .u64 _Z26MutualIntensExtract_KernelILin1ELb1ELb0ELi0ELi1EEvPKfS1_Pfllllll_param_3,
	.param .u64 _Z26MutualIntensExtract_KernelILin1ELb1ELb0ELi0ELi1EEvPKfS1_Pfllllll_param_4,
	.param .u64 _Z26MutualIntensExtract_KernelILin1ELb1ELb0ELi0ELi1EEvPKfS1_Pfllllll_param_5,
	.param .u64 _Z26MutualIntensExtract_KernelILin1ELb1ELb0ELi0ELi1EEvPKfS1_Pfllllll_param_6,
	.param .u64 _Z26MutualIntensExtract_KernelILin1ELb1ELb0ELi0ELi1EEvPKfS1_Pfllllll_param_7,
	.param .u64 _Z26MutualIntensExtract_KernelILin1ELb1ELb0ELi0ELi1EEvPKfS1_Pfllllll_param_8
)
{
	.reg .pred 	%p<6>;
	.reg .b32 	%r<13>;
	.reg .b32 	%f<17>;
	.reg .b64 	%rd<31>;

	ld.param.u64 	%rd6, [_Z26MutualIntensExtract_KernelILin1ELb1ELb0ELi0ELi1EEvPKfS1_Pfllllll_param_0];
	ld.param.u64 	%rd7, [_Z26MutualIntensExtract_KernelILin1ELb1ELb0ELi0ELi1EEvPKfS1_Pfllllll_param_2];
	ld.param.u64 	%rd8, [_Z26MutualIntensExtract_KernelILin1ELb1ELb0ELi0ELi1EEvPKfS1_Pfllllll_param_3];
	ld.param.u64 	%rd9, [_Z26MutualIntensExtract_KernelILin1ELb1ELb0ELi0ELi1EEvPKfS1_Pfllllll_param_4];
	ld.param.u64 	%rd10, [_Z26MutualIntensExtract_KernelILin1ELb1ELb0ELi0ELi1EEvPKfS1_Pfllllll_param_5];
	ld.param.u64 	%rd11, [_Z26MutualIntensExtract_KernelILin1ELb1ELb0ELi0ELi1EEvPKfS1_Pfllllll_param_6];
	mov.u32 	%r5, %ctaid.x;
	mov.u32 	%r6, %ntid.x;
	mov.u32 	%r7, %tid.x;
	mad.lo.s32 	%r12, %r5, %r6, %r7;
	mov.u32 	%r8, %ctaid.y;
	mov.u32 	%r9, %ntid.y;
	mov.u32 	%r10, %tid.y;
	mad.lo.s32 	%r2, %r8, %r9, %r10;
	cvt.s64.s32 	%rd12, %r12;
	setp.lt.s64 	%p1, %rd8, %rd12;
	@%p1 bra 	$L__BB70_8;
	cvt.u64.u32 	%rd30, %r2;
	shr.u64 	%rd13, %rd8, 63;
	add.s64 	%rd14, %rd8, %rd13;
	shr.s64 	%rd15, %rd14, 1;
	setp.lt.s64 	%p2, %rd15, %rd30;
	@%p2 bra 	$L__BB70_8;
	setp.ge.s32 	%p3, %r2, %r12;
	@%p3 bra 	$L__BB70_4;
	not.b32 	%r11, %r2;
	cvt.s64.s32 	%rd16, %r11;
	add.s64 	%rd30, %rd8, %rd16;
	add.s32 	%r12, %r12, %r11;
$L__BB70_4:
	setp.ge.s64 	%p4, %rd30, %rd10;
	@%p4 bra 	$L__BB70_8;
	cvta.to.global.u64 	%rd17, %rd6;
	cvt.s64.s32 	%rd18, %r12;
	sub.s64 	%rd19, %rd30, %rd9;
	mul.lo.s64 	%rd20, %rd8, %rd19;
	cvta.to.global.u64 	%rd21, %rd7;
	shl.b64 	%rd22, %rd20, 3;
	add.s64 	%rd23, %rd21, %rd22;
	mul.wide.s32 	%rd24, %r12, 8;
	add.s64 	%rd4, %rd23, %rd24;
	mul.lo.s64 	%rd25, %rd11, %rd18;
	shl.b64 	%rd26, %rd25, 2;
	add.s64 	%rd27, %rd17, %rd26;
	mul.lo.s64 	%rd28, %rd19, %rd11;
	shl.b64 	%rd29, %rd28, 2;
	add.s64 	%rd5, %rd17, %rd29;
	ld.global.nc.f32 	%f1, [%rd27];
	ld.global.nc.f32 	%f2, [%rd27+4];
	setp.eq.s64 	%p5, %rd19, %rd18;
	mov.f32 	%f15, %f1;
	mov.f32 	%f16, %f2;
	@%p5 bra 	$L__BB70_7;
	ld.global.nc.f32 	%f15, [%rd5];
	ld.global.nc.f32 	%f16, [%rd5+4];
$L__BB70_7:
	mul.f32 	%f7, %f2, %f16;
	fma.rn.f32 	%f8, %f1, %f15, %f7;
	add.f32 	%f9, %f8, 0f00000000;
	add.f32 	%f10, %f9, 0f00000000;
	mul.f32 	%f11, %f2, %f15;
	mul.f32 	%f12, %f1, %f16;
	sub.f32 	%f13, %f11, %f12;
	add.f32 	%f14, %f13, 0f00000000;
	st.global.f32 	[%rd4], %f10;
	st.global.f32 	[%rd4+4], %f14;
$L__BB70_8:
	ret;

}
	// .globl	_Z26MutualIntensExtract_KernelILin1ELb0ELb1ELi0ELi1EEvPKfS1_Pfllllll
.visible .entry _Z26MutualIntensExtract_KernelILin1ELb0ELb1ELi0ELi1EEvPKfS1_Pfllllll(
	.param .u64 .ptr .align 1 _Z26MutualIntensExtract_KernelILin1ELb0ELb1ELi0ELi1EEvPKfS1_Pfllllll_param_0,
	.param .u64 .ptr .align 1 _Z26MutualIntensExtract_KernelILin1ELb0ELb1ELi0ELi1EEvPKfS1_Pfllllll_param_1,
	.param .u64 .ptr .align 1 _Z26MutualIntensExtract_KernelILin1ELb0ELb1ELi0ELi1EEvPKfS1_Pfllllll_param_2,
	.param .u64 _Z26MutualIntensExtract_KernelILin1ELb0ELb1ELi0ELi1EEvPKfS1_Pfllllll_param_3,
	.param .u64 _Z26MutualIntensExtract_KernelILin1ELb0ELb1ELi0ELi1EEvPKfS1_Pfllllll_param_4,
	.param .u64 _Z26MutualIntensExtract_KernelILin1ELb0ELb1ELi0ELi1EEvPKfS1_Pfllllll_param_5,
	.param .u64 _Z26MutualIntensExtract_KernelILin1ELb0ELb1ELi0ELi1EEvPKfS1_Pfllllll_param_6,
	.param .u64 _Z26MutualIntensExtract_KernelILin1ELb0ELb1ELi0ELi1EEvPKfS1_Pfllllll_param_7,
	.param .u64 _Z26MutualIntensExtract_KernelILin1ELb0ELb1ELi0ELi1EEvPKfS1_Pfllllll_param_8
)
{
	.reg .pred 	%p<6>;
	.reg .b32 	%r<13>;
	.reg .b32 	%f<14>;
	.reg .b64 	%rd<31>;

	ld.param.u64 	%rd6, [_Z26MutualIntensExtract_KernelILin1ELb0ELb1ELi0ELi1EEvPKfS1_Pfllllll_param_1];
	ld.param.u64 	%rd7, [_Z26MutualIntensExtract_KernelILin1ELb0ELb1ELi0ELi1EEvPKfS1_Pfllllll_param_2];
	ld.param.u64 	%rd8, [_Z26MutualIntensExtract_KernelILin1ELb0ELb1ELi0ELi1EEvPKfS1_Pfllllll_param_3];
	ld.param.u64 	%rd9, [_Z26MutualIntensExtract_KernelILin1ELb0ELb1ELi0ELi1EEvPKfS1_Pfllllll_param_4];
	ld.param.u64 	%rd10, [_Z26MutualIntensExtract_KernelILin1ELb0ELb1ELi0ELi1EEvPKfS1_Pfllllll_param_5];
	ld.param.u64 	%rd11, [_Z26MutualIntensExtract_KernelILin1ELb0ELb1ELi0ELi1EEvPKfS1_Pfllllll_param_6];
	mov.u32 	%r5, %ctaid.x;
	mov.u32 	%r6, %ntid.x;
	mov.u32 	%r7, %tid.x;
	mad.lo.s32 	%r12, %r5, %r6, %r7;
	mov.u32 	%r8, %ctaid.y;
	mov.u32 	%r9, %ntid.y;
	mov.u32 	%r10, %tid.y;
	mad.lo.s32 	%r2, %r8, %r9, %r10;
	cvt.s64.s32 	%rd12, %r12;
	setp.lt.s64 	%p1, %rd8, %rd12;
	@%p1 bra 	$L__BB71_8;
	cvt.u64.u32 	%rd30, %r2;
	shr.u64 	%rd13, %rd8, 63;
	add.s64 	%rd14, %rd8, %rd13;
	shr.s64 	%rd15, %rd14, 1;
	setp.lt.s64 	%p2, %rd15, %rd30;
	@%p2 bra 	$L__BB71_8;
	setp.ge.s32 	%p3, %r2, %r12;
	@%p3 bra 	$L__BB71_4;
	not.b32 	%r11, %r2;
	cvt.s64.s32 	%rd16, %r11;
	add.s64 	%rd30, %rd8, %rd16;
	add.s32 	%r12, %r12, %r11;
$L__BB71_4:
	setp.ge.s64 	%p4, %rd30, %rd10;
	@%p4 bra 	$L__BB71_8;
	cvta.to.global.u64 	%rd17, %rd6;
	cvt.s64.s32 	%rd18, %r12;
	sub.s64 	%rd19, %rd30, %rd9;
	mul.lo.s64 	%rd20, %rd8, %rd19;
	cvta.to.global.u64 	%rd21, %rd7;
	shl.b64 	%rd22, %rd20, 3;
	add.s64 	%rd23, %rd21, %rd22;
	mul.wide.s32 	%rd24, %r12, 8;
	add.s64 	%rd4, %rd23, %rd24;
	mul.lo.s64 	%rd25, %rd11, %rd18;
	shl.b64 	%rd26, %rd25, 2;
	add.s64 	%rd27, %rd17, %rd26;
	mul.lo.s64 	%rd28, %rd19, %rd11;
	shl.b64 	%rd29, %rd28, 2;
	add.s64 	%rd5, %rd17, %rd29;
	ld.global.nc.f32 	%f1, [%rd27];
	ld.global.nc.f32 	%f2, [%rd27+4];
	setp.eq.s64 	%p5, %rd19, %rd18;
	mov.f32 	%f12, %f1;
	mov.f32 	%f13, %f2;
	@%p5 bra 	$L__BB71_7;
	ld.global.nc.f32 	%f12, [%rd5];
	ld.global.nc.f32 	%f13, [%rd5+4];
$L__BB71_7:
	fma.rn.f32 	%f7, %f1, %f12, 0f00000000;
	fma.rn.f32 	%f8, %f2, %f13, %f7;
	fma.rn.f32 	%f9, %f2, %f12, 0f00000000;
	mul.f32 	%f10, %f1, %f13;
	sub.f32 	%f11, %f9, %f10;
	st.global.f32 	[%rd4], %f8;
	st.global.f32 	[%rd4+4], %f11;
$L__BB71_8:
	ret;

}
	// .globl	_Z26MutualIntensExtract_KernelILin1ELb0ELb0ELi0ELi1EEvPKfS1_Pfllllll
.visible .entry _Z26MutualIntensExtract_KernelILin1ELb0ELb0ELi0ELi1EEvPKfS1_Pfllllll(
	.param .u64 .ptr .align 1 _Z26MutualIntensExtract_KernelILin1ELb0ELb0ELi0ELi1EEvPKfS1_Pfllllll_param_0,
	.param .u64 .ptr .align 1 _Z26MutualIntensExtract_KernelILin1ELb0ELb0ELi0ELi1EEvPKfS1_Pfllllll_param_1,
	.param .u64 .ptr .align 1 _Z26MutualIntensExtract_KernelILin1ELb0ELb0ELi0ELi1EEvPKfS1_Pfllllll_param_2,
	.param .u64 _Z26MutualIntensExtract_KernelILin1ELb0ELb0ELi0ELi1EEvPKfS1_Pfllllll_param_3,
	.param .u64 _Z26MutualIntensExtract_KernelILin1ELb0ELb0ELi0ELi1EEvPKfS1_Pfllllll_param_4,
	.param .u64 _Z26MutualIntensExtract_KernelILin1ELb0ELb0ELi0ELi1EEvPKfS1_Pfllllll_param_5,
	.param .u64 _Z26MutualIntensExtract_KernelILin1ELb0ELb0ELi0ELi1EEvPKfS1_Pfllllll_param_6,
	.param .u64 _Z26MutualIntensExtract_KernelILin1ELb0ELb0ELi0ELi1EEvPKfS1_Pfllllll_param_7,
	.param .u64 _Z26MutualIntensExtract_KernelILin1ELb0ELb0ELi0ELi1EEvPKfS1_Pfllllll_param_8
)
{
	.reg .pred 	%p<5>;
	.reg .b32 	%r<14>;
	.reg .b64 	%rd<21>;

	ld.param.u64 	%rd4, [_Z26MutualIntensExtract_KernelILin1ELb0ELb0ELi0ELi1EEvPKfS1_Pfllllll_param_2];
	ld.param.u64 	%rd5, [_Z26MutualIntensExtract_KernelILin1ELb0ELb0ELi0ELi1EEvPKfS1_Pfllllll_param_3];
	ld.param.u64 	%rd6, [_Z26MutualIntensExtract_KernelILin1ELb0ELb0ELi0ELi1EEvPKfS1_Pfllllll_param_4];
	ld.param.u64 	%rd7, [_Z26MutualIntensExtract_KernelILin1ELb0ELb0ELi0ELi1EEvPKfS1_Pfllllll_param_5];
	mov.u32 	%r5, %ctaid.x;
	mov.u32 	%r6, %ntid.x;
	mov.u32 	%r7, %tid.x;
	mad.lo.s32 	%r13, %r5, %r6, %r7;
	mov.u32 	%r8, %ctaid.y;
	mov.u32 	%r9, %ntid.y;
	mov.u32 	%r10, %tid.y;
	mad.lo.s32 	%r2, %r8, %r9, %r10;
	cvt.s64.s32 	%rd8, %r13;
	setp.lt.s64 	%p1, %rd5, %rd8;
	@%p1 bra 	$L__BB72_6;
	cvt.u64.u32 	%rd20, %r2;
	shr.u64 	%rd9, %rd5, 63;
	add.s64 	%rd10, %rd5, %rd9;
	shr.s64 	%rd11, %rd10, 1;
	setp.lt.s64 	%p2, %rd11, %rd20;
	@%p2 bra 	$L__BB72_6;
	setp.ge.s32 	%p3, %r2, %r13;
	@%p3 bra 	$L__BB72_4;
	not.b32 	%r11, %r2;
	cvt.s64.s32 	%rd12, %r11;
	add.s64 	%rd20, %rd5, %rd12;
	add.s32 	%r13, %r13, %r11;
$L__BB72_4:
	setp.ge.s64 	%p4, %rd20, %rd7;
	@%p4 bra 	$L__BB72_6;
	sub.s64 	%rd13, %rd20, %rd6;
	mul.lo.s64 	%rd14, %rd5, %rd13;
	cvta.to.global.u64 	%rd15, %rd4;
	shl.b64 	%rd16, %rd14, 3;
	add.s64 	%rd17, %rd15, %rd16;
	mul.wide.s32 	%rd18, %r13, 8;
	add.s64 	%rd19, %rd17, %rd18;
	mov.b32 	%r12, 0;
	st.global.u32 	[%rd19], %r12;
	st.global.u32 	[%rd19+4], %r12;
$L__BB72_6:
	ret;

}
	// .globl	_Z26MutualIntensExtract_KernelILin2ELb1ELb1ELi0ELi1EEvPKfS1_Pfllllll
.visible .entry _Z26MutualIntensExtract_KernelILin2ELb1ELb1ELi0ELi1EEvPKfS1_Pfllllll(
	.param .u64 .ptr .align 1 _Z26MutualIntensExtract_KernelILin2ELb1ELb1ELi0ELi1EEvPKfS1_Pfllllll_param_0,
	.param .u64 .ptr .align 1 _Z26MutualIntensExtract_KernelILin2ELb1ELb1ELi0ELi1EEvPKfS1_Pfllllll_param_1,
	.param .u64 .ptr .align 1 _Z26MutualIntensExtract_KernelILin2ELb1ELb1ELi0ELi1EEvPKfS1_Pfllllll_param_2,
	.param .u64 _Z26MutualIntensExtract_KernelILin2ELb1ELb1ELi0ELi1EEvPKfS1_Pfllllll_param_3,
	.param .u64 _Z26MutualIntensExtract_KernelILin2ELb1ELb1ELi0ELi1EEvPKfS1_Pfllllll_param_4,
	.param .u64 _Z26MutualIntensExtract_KernelILin2ELb1ELb1ELi0ELi1EEvPKfS1_Pfllllll_param_5,
	.param .u64 _Z26MutualIntensExtract_KernelILin2ELb1ELb1ELi0ELi1EEvPKfS1_Pfllllll_param_6,
	.param .u64 _Z26MutualIntensExtract_KernelILin2ELb1ELb1ELi0ELi1EEvPKfS1_Pfllllll_param_7,
	.param .u64 _Z26MutualIntensExtract_KernelILin2ELb1ELb1ELi0ELi1EEvPKfS1_Pfllllll_param_8
)
{
	.reg .pred 	%p<7>;
	.reg .b32 	%r<13>;
	.reg .b32 	%f<29>;
	.reg .b64 	%rd<35>;

	ld.param.u64 	%rd10, [_Z26MutualIntensExtract_KernelILin2ELb1ELb1ELi0ELi1EEvPKfS1_Pfllllll_param_0];
	ld.param.u64 	%rd11, [_Z26MutualIntensExtract_KernelILin2ELb1ELb1ELi0ELi1EEvPKfS1_Pfllllll_param_1];
	ld.param.u64 	%rd12, [_Z26MutualIntensExtract_KernelILin2ELb1ELb1ELi0ELi1EEvPKfS1_Pfllllll_param_2];
	ld.param.u64 	%rd13, [_Z26MutualIntensExtract_KernelILin2ELb1ELb1ELi0ELi1EEvPKfS1_Pfllllll_param_3];
	ld.param.u64 	%rd14, [_Z26MutualIntensExtract_KernelILin2ELb1ELb1ELi0ELi1EEvPKfS1_Pfllllll_param_4];
	ld.param.u64 	%rd15, [_Z26MutualIntensExtract_KernelILin2ELb1ELb1ELi0ELi1EEvPKfS1_Pfllllll_param_5];
	ld.param.u64 	%rd16, [_Z26MutualIntensExtract_KernelILin2ELb1ELb1ELi0ELi1EEvPKfS1_Pfllllll_param_6];
	mov.u32 	%r5, %ctaid.x;
	mov.u32 	%r6, %ntid.x;
	mov.u32 	%r7, %tid.x;
	mad.lo.s32 	%r12, %r5, %r6, %r7;
	mov.u32 	%r8, %ctaid.y;
	mov.u32 	%r9, %ntid.y;
	mov.u32 	%r10, %tid.y;
	mad.lo.s32 	%r2, %r8, %r9, %r10;
	cvt.s64.s32 	%rd17, %r12;
	setp.lt.s64 	%p1, %rd13, %rd17;
	@%p1 bra 	$L__BB73_10;
	cvt.u64.u32 	%rd34, %r2;
	shr.u64 	%rd18, %rd13, 63;
	add.s64 	%rd19, %rd13, %rd18;
	shr.s64 	%rd20, %rd19, 1;
	setp.lt.s64 	%p2, %rd20, %rd34;
	@%p2 bra 	$L__BB73_10;
	setp.ge.s32 	%p3, %r2, %r12;
	@%p3 bra 	$L__BB73_4;
	not.b32 	%r11, %r2;
	cvt.s64.s32 	%rd21, %r11;
	add.s64 	%rd34, %rd13, %rd21;
	add.s32 	%r12, %r12, %r11;
$L__BB73_4:
	setp.ge.s64 	%p4, %rd34, %rd15;
	@%p4 bra 	$L__BB73_10;
	cvta.to.global.u64 	%rd22, %rd11;
	cvta.to.global.u64 	%rd23, %rd10;
	cvt.s64.s32 	%rd4, %r12;
	sub.s64 	%rd5, %rd34, %rd14;
	mul.lo.s64 	%rd24, %rd13, %rd5;
	cvta.to.global.u64 	%rd25, %rd12;
	shl.b64 	%rd26, %rd24, 3;
	add.s64 	%rd27, %rd25, %rd26;
	mul.wide.s32 	%rd28, %r12, 8;
	add.s64 	%rd6, %rd27, %rd28;
	mul.lo.s64 	%rd29, %rd16, %rd4;
	shl.b64 	%rd30, %rd29, 2;
	add.s64 	%rd31, %rd23, %rd30;
	add.s64 	%rd7, %rd22, %rd30;
	mul.lo.s64 	%rd32, %rd5, %rd16;
	shl.b64 	%rd33, %rd32, 2;
	add.s64 	%rd8, %rd23, %rd33;
	add.s64 	%rd9, %rd22, %rd33;
	ld.global.nc.f32 	%f1, [%rd31];
	ld.global.nc.f32 	%f2, [%rd31+4];
	setp.eq.s64 	%p5, %rd5, %rd4;
	mov.f32 	%f25, %f1;
	mov.f32 	%f26, %f2;
	@%p5 bra 	$L__BB73_7;
	ld.global.nc.f32 	%f25, [%rd8];
	ld.global.nc.f32 	%f26, [%rd8+4];
$L__BB73_7:
	setp.eq.s64 	%p6, %rd5, %rd4;
	ld.global.nc.f32 	%f7, [%rd7];
	ld.global.nc.f32 	%f8, [%rd7+4];
	mov.f32 	%f27, %f7;
	mov.f32 	%f28, %f8;
	@%p6 bra 	$L__BB73_9;
	ld.global.nc.f32 	%f27, [%rd9];
	ld.global.nc.f32 	%f28, [%rd9+4];
$L__BB73_9:
	mul.f32 	%f13, %f2, %f26;
	fma.rn.f32 	%f14, %f1, %f25, %f13;
	mul.f32 	%f15, %f8, %f28;
	fma.rn.f32 	%f16, %f7, %f27, %f15;
	sub.f32 	%f17, %f14, %f16;
	mul.f32 	%f18, %f2, %f25;
	mul.f32 	%f19, %f1, %f26;
	sub.f32 	%f20, %f18, %f19;
	mul.f32 	%f21, %f8, %f27;
	mul.f32 	%f22, %f7, %f28;
	sub.f32 	%f23, %f21, %f22;
	sub.f32 	%f24, %f20, %f23;
	st.global.f32 	[%rd6], %f17;
	st.global.f32 	[%rd6+4], %f24;
$L__BB73_10:
	ret;

}
	// .globl	_Z26MutualIntensExtract_KernelILin2ELb1ELb0ELi0ELi1EEvPKfS1_Pfllllll
.visible .entry _Z26MutualIntensExtract_KernelILin2ELb1ELb0ELi0ELi1EEvPKfS1_Pfllllll(
	.param .u64 .ptr .align 1 _Z26MutualIntensExtract_KernelILin2ELb1ELb0ELi0ELi1EEvPKfS1_Pfllllll_param_0,
	.param .u64 .ptr .align 1 _Z26MutualIntensExtract_KernelILin2ELb1ELb0ELi0ELi1EEvPKfS1_Pfllllll_param_1,
	.param .u64 .ptr .align 1 _Z26MutualIntensExtract_KernelILin2ELb1ELb0ELi0ELi1EEvPKfS1_Pfllllll_param_2,
	.param .u64 _Z26MutualIntensExtract_KernelILin2ELb1ELb0ELi0ELi1EEvPKfS1_Pfllllll_param_3,
	.param .u64 _Z26MutualIntensExtract_KernelILin2ELb1ELb0ELi0ELi1EEvPKfS1_Pfllllll_param_4,
	.param .u64 _Z26MutualIntensExtract_KernelILin2ELb1ELb0ELi0ELi1EEvPKfS1_Pfllllll_param_5,
	.param .u64 _Z26MutualIntensExtract_KernelILin2ELb1ELb0ELi0ELi1EEvPKfS1_Pfllllll_param_6,
	.param .u64 _Z26MutualIntensExtract_KernelILin2ELb1ELb0ELi0ELi1EEvPKfS1_Pfllllll_param_7,
	.param .u64 _Z26MutualIntensExtract_KernelILin2ELb1ELb0ELi0ELi1EEvPKfS1_Pfllllll_param_8
)
{
	.reg .pred 	%p<6>;
	.reg .b32 	%r<13>;
	.reg .b32 	%f<14>;
	.reg .b64 	%rd<31>;

	ld.param.u64 	%rd6, [_Z26MutualIntensExtract_KernelILin2ELb1ELb0ELi0ELi1EEvPKfS1_Pfllllll_param_0];
	ld.param.u64 	%rd7, [_Z26MutualIntensExtract_KernelILin2ELb1ELb0ELi0ELi1EEvPKfS1_Pfllllll_param_2];
	ld.param.u64 	%rd8, [_Z26MutualIntensExtract_KernelILin2ELb1ELb0ELi0ELi1EEvPKfS1_Pfllllll_param_3];
	ld.param.u64 	%rd9, [_Z26MutualIntensExtract_KernelILin2ELb1ELb0ELi0ELi1EEvPKfS1_Pfllllll_param_4];
	ld.param.u64 	%rd10, [_Z26MutualIntensExtract_KernelILin2ELb1ELb0ELi0ELi1EEvPKfS1_Pfllllll_param_5];
	ld.param.u64 	%rd11, [_Z26MutualIntensExtract_KernelILin2ELb1ELb0ELi0ELi1EEvPKfS1_Pfllllll_param_6];
	mov.u32 	%r5, %ctaid.x;
	mov.u32 	%r6, %ntid.x;
	mov.u32 	%r7, %tid.x;
	mad.lo.s32 	%r12, %r5, %r6, %r7;
	mov.u32 	%r8, %ctaid.y;
	mov.u32 	%r9, %ntid.y;
	mov.u32 	%r10, %tid.y;
	mad.lo.s32 	%r2, %r8, %r9, %r10;
	cvt.s64.s32 	%rd12, %r12;
	setp.lt.s64 	%p1, %rd8, %rd12;
	@%p1 bra 	$L__BB74_8;
	cvt.u64.u32 	%rd30, %r2;
	shr.u64 	%rd13, %rd8, 63;
	add.s64 	%rd14, %rd8, %rd13;
	shr.s64 	%rd15, %rd14, 1;
	setp.lt.s64 	%p2, %rd15, %rd30;
	@%p2 bra 	$L__BB74_8;
	setp.ge.s32 	%p3, %r2, %r12;
	@%p3 bra 	$L__BB74_4;
	not.b32 	%r11, %r2;
	cvt.s64.s32 	%rd16, %r11;
	add.s64 	%rd30, %rd8, %rd16;
	add.s32 	%r12, %r12, %r11;
$L__BB74_4:
	setp.ge.s64 	%p4, %rd30, %rd10;
	@%p4 bra 	$L__BB74_8;
	cvta.to.global.u64 	%rd17, %rd6;
	cvt.s64.s32 	%rd18, %r12;
	sub.s64 	%rd19, %rd30, %rd9;
	mul.lo.s64 	%rd20, %rd8, %rd19;
	cvta.to.global.u64 	%rd21, %rd7;
	shl.b64 	%rd22, %rd20, 3;
	add.s64 	%rd23, %rd21, %rd22;
	mul.wide.s32 	%rd24, %r12, 8;
	add.s64 	%rd4, %rd23, %rd24;
	mul.lo.s64 	%rd25, %rd11, %rd18;
	shl.b64 	%rd26, %rd25, 2;
	add.s64 	%rd27, %rd17, %rd26;
	mul.lo.s64 	%rd28, %rd19, %rd11;
	shl.b64 	%rd29, %rd28, 2;
	add.s64 	%rd5, %rd17, %rd29;
	ld.global.nc.f32 	%f1, [%rd27];
	ld.global.nc.f32 	%f2, [%rd27+4];
	setp.eq.s64 	%p5, %rd19, %rd18;
	mov.f32 	%f12, %f1;
	mov.f32 	%f13, %f2;
	@%p5 bra 	$L__BB74_7;
	ld.global.nc.f32 	%f12, [%rd5];
	ld.global.nc.f32 	%f13, [%rd5+4];
$L__BB74_7:
	mul.f32 	%f7, %f2, %f13;
	fma.rn.f32 	%f8, %f1, %f12, %f7;
	mul.f32 	%f9, %f2, %f12;
	mul.f32 	%f10, %f1, %f13;
	sub.f32 	%f11, %f9, %f10;
	st.global.f32 	[%rd4], %f8;
	st.global.f32 	[%rd4+4], %f11;
$L__BB74_8:
	ret;

}
	// .globl	_Z26MutualIntensExtract_KernelILin2ELb0ELb1ELi0ELi1EEvPKfS1_Pfllllll
.visible .entry _Z26MutualIntensExtract_KernelILin2ELb0ELb1ELi0ELi1EEvPKfS1_Pfllllll(
	.param .u64 .ptr .align 1 _Z26MutualIntensExtract_KernelILin2ELb0ELb1ELi0ELi1EEvPKfS1_Pfllllll_param_0,
	.param .u64 .ptr .align 1 _Z26MutualIntensExtract_KernelILin2ELb0ELb1ELi0ELi1EEvPKfS1_Pfllllll_param_1,
	.param .u64 .ptr .align 1 _Z26MutualIntensExtract_KernelILin2ELb0ELb1ELi0ELi1EEvPKfS1_Pfllllll_param_2,
	.param .u64 _Z26MutualIntensExtract_KernelILin2ELb0ELb1ELi0ELi1EEvPKfS1_Pfllllll_param_3,
	.param .u64 _Z26MutualIntensExtract_KernelILin2ELb0ELb1ELi0ELi1EEvPKfS1_Pfllllll_param_4,
	.param .u64 _Z26MutualIntensExtract_KernelILin2ELb0ELb1ELi0ELi1EEvPKfS1_Pfllllll_param_5,
	.param .u64 _Z26MutualIntensExtract_KernelILin2ELb0ELb1ELi0ELi1EEvPKfS1_Pfllllll_param_6,
	.param .u64 _Z26MutualIntensExtract_KernelILin2ELb0ELb1ELi0ELi1EEvPKfS1_Pfllllll_param_7,
	.param .u64 _Z26MutualIntensExtract_KernelILin2ELb0ELb1ELi0ELi1EEvPKfS1_Pfllllll_param_8
)
{
	.reg .pred 	%p<6>;
	.reg .b32 	%r<13>;
	.reg .b32 	%f<17>;
	.reg .b64 	%rd<31>;

	ld.param.u64 	%rd6, [_Z26MutualIntensExtract_KernelILin2ELb0ELb1ELi0ELi1EEvPKfS1_Pfllllll_param_1];
	ld.param.u64 	%rd7, [_Z26MutualIntensExtract_KernelILin2ELb0ELb1ELi0ELi1EEvPKfS1_Pfllllll_param_2];
	ld.param.u64 	%rd8, [_Z26MutualIntensExtract_KernelILin2ELb0ELb1ELi0ELi1EEvPKfS1_Pfllllll_param_3];
	ld.param.u64 	%rd9, [_Z26MutualIntensExtract_KernelILin2ELb0ELb1ELi0ELi1EEvPKfS1_Pfllllll_param_4];
	ld.param.u64 	%rd10, [_Z26MutualIntensExtract_KernelILin2ELb0ELb1ELi0ELi1EEvPKfS1_Pfllllll_param_5];
	ld.param.u64 	%rd11, [_Z26MutualIntensExtract_KernelILin2ELb0ELb1ELi0ELi1EEvPKfS1_Pfllllll_param_6];
	mov.u32 	%r5, %ctaid.x;
	mov.u32 	%r6, %ntid.x;
	mov.u32 	%r7, %tid.x;
	mad.lo.s32 	%r12, %r5, %r6, %r7;
	mov.u32 	%r8, %ctaid.y;
	mov.u32 	%r9, %ntid.y;
	mov.u32 	%r10, %tid.y;
	mad.lo.s32 	%r2, %r8, %r9, %r10;
	cvt.s64.s32 	%rd12, %r12;
	setp.lt.s64 	%p1, %rd8, %rd12;
	@%p1 bra 	$L__BB75_8;
	cvt.u64.u32 	%rd30, %r2;
	shr.u64 	%rd13, %rd8, 63;
	add.s64 	%rd14, %rd8, %rd13;
	shr.s64 	%rd15, %rd14, 1;
	setp.lt.s64 	%p2, %rd15, %rd30;
	@%p2 bra 	$L__BB75_8;
	setp.ge.s32 	%p3, %r2, %r12;
	@%p3 bra 	$L__BB75_4;
	not.b32 	%r11, %r2;
	cvt.s64.s32 	%rd16, %r11;
	add.s64 	%rd30, %rd8, %rd16;
	add.s32 	%r12, %r12, %r11;
$L__BB75_4:
	setp.ge.s64 	%p4, %rd30, %rd10;
	@%p4 bra 	$L__BB75_8;
	cvta.to.global.u64 	%rd17, %rd6;
	cvt.s64.s32 	%rd18, %r12;
	sub.s64 	%rd19, %rd30, %rd9;
	mul.lo.s64 	%rd20, %rd8, %rd19;
	cvta.to.global.u64 	%rd21, %rd7;
	shl.b64 	%rd22, %rd20, 3;
	add.s64 	%rd23, %rd21, %rd22;
	mul.wide.s32 	%rd24, %r12, 8;
	add.s64 	%rd4, %rd23, %rd24;
	mul.lo.s64 	%rd25, %rd11, %rd18;
	shl.b64 	%rd26, %rd25, 2;
	add.s64 	%rd27, %rd17, %rd26;
	mul.lo.s64 	%rd28, %rd19, %rd11;
	shl.b64 	%rd29, %rd28, 2;
	add.s64 	%rd5, %rd17, %rd29;
	ld.global.nc.f32 	%f1, [%rd27];
	ld.global.nc.f32 	%f2, [%rd27+4];
	setp.eq.s64 	%p5, %rd19, %rd18;
	mov.f32 	%f15, %f1;
	mov.f32 	%f16, %f2;
	@%p5 bra 	$L__BB75_7;
	ld.global.nc.f32 	%f15, [%rd5];
	ld.global.nc.f32 	%f16, [%rd5+4];
$L__BB75_7:
	mul.f32 	%f7, %f2, %f16;
	fma.rn.f32 	%f8, %f1, %f15, %f7;
	mov.f32 	%f9, 0f00000000;
	sub.f32 	%f10, %f9, %f8;
	mul.f32 	%f11, %f2, %f15;
	mul.f32 	%f12, %f1, %f16;
	sub.f32 	%f13, %f12, %f11;
	add.f32 	%f14, %f13, 0f00000000;
	st.global.f32 	[%rd4], %f10;
	st.global.f32 	[%rd4+4], %f14;
$L__BB75_8:
	ret;

}
	// .globl	_Z26MutualIntensExtract_KernelILin2ELb0ELb0ELi0ELi1EEvPKfS1_Pfllllll
.visible .entry _Z26MutualIntensExtract_KernelILin2ELb0ELb0ELi0ELi1EEvPKfS1_Pfllllll(
	.param .u64 .ptr .align 1 _Z26MutualIntensExtract_KernelILin2ELb0ELb0ELi0ELi1EEvPKfS1_Pfllllll_param_0,
	.param .u64 .ptr .align 1 _Z26MutualIntensExtract_KernelILin2ELb0ELb0ELi0ELi1EEvPKfS1_Pfllllll_param_1,
	.param .u64 .ptr .align 1 _Z26MutualIntensExtract_KernelILin2ELb0ELb0ELi0ELi1EEvPKfS1_Pfllllll_param_2,
	.param .u64 _Z26MutualIntensExtract_KernelILin2ELb0ELb0ELi0ELi1EEvPKfS1_Pfllllll_param_3,
	.param .u64 _Z26MutualIntensExtract_KernelILin2ELb0ELb0ELi0ELi1EEvPKfS1_Pfllllll_param_4,
	.param .u64 _Z26MutualIntensExtract_KernelILin2ELb0ELb0ELi0ELi1EEvPKfS1_Pfllllll_param_5,
	.param .u64 _Z26MutualIntensExtract_KernelILin2ELb0ELb0ELi0ELi1EEvPKfS1_Pfllllll_param_6,
	.param .u64 _Z26MutualIntensExtract_KernelILin2ELb0ELb0ELi0ELi1EEvPKfS1_Pfllllll_param_7,
	.param .u64 _Z26MutualIntensExtract_KernelILin2ELb0ELb0ELi0ELi1EEvPKfS1_Pfllllll_param_8
)
{
	.reg .pred 	%p<5>;
	.reg .b32 	%r<14>;
	.reg .b64 	%rd<21>;

	ld.param.u64 	%rd4, [_Z26MutualIntensExtract_KernelILin2ELb0ELb0ELi0ELi1EEvPKfS1_Pfllllll_param_2];
	ld.param.u64 	%rd5, [_Z26MutualIntensExtract_KernelILin2ELb0ELb0ELi0ELi1EEvPKfS1_Pfllllll_param_3];
	ld.param.u64 	%rd6, [_Z26MutualIntensExtract_KernelILin2ELb0ELb0ELi0ELi1EEvPKfS1_Pfllllll_param_4];
	ld.param.u64 	%rd7, [_Z26MutualIntensExtract_KernelILin2ELb0ELb0ELi0ELi1EEvPKfS1_Pfllllll_param_5];
	mov.u32 	%r5, %ctaid.x;
	mov.u32 	%r6, %ntid.x;
	mov.u32 	%r7, %tid.x;
	mad.lo.s32 	%r13, %r5, %r6, %r7;
	mov.u32 	%r8, %ctaid.y;
	mov.u32 	%r9, %ntid.y;
	mov.u32 	%r10, %tid.y;
	mad.lo.s32 	%r2, %r8, %r9, %r10;
	cvt.s64.s32 	%rd8, %r13;
	setp.lt.s64 	%p1, %rd5, %rd8;
	@%p1 bra 	$L__BB76_6;
	cvt.u64.u32 	%rd20, %r2;
	shr.u64 	%rd9, %rd5, 63;
	add.s64 	%rd10, %rd5, %rd9;
	shr.s64 	%rd11, %rd10, 1;
	setp.lt.s64 	%p2, %rd11, %rd20;
	@%p2 bra 	$L__BB76_6;
	setp.ge.s32 	%p3, %r2, %r13;
	@%p3 bra 	$L__BB76_4;
	not.b32 	%r11, %r2;
	cvt.s64.s32 	%rd12, %r11;
	add.s64 	%rd20, %rd5, %rd12;
	add.s32 	%r13, %r13, %r11;
$L__BB76_4:
	setp.ge.s64 	%p4, %rd20, %rd7;
	@%p4 bra 	$L__BB76_6;
	sub.s64 	%rd13, %rd20, %rd6;
	mul.lo.s64 	%rd14, %rd5, %rd13;
	cvta.to.global.u64 	%rd15, %rd4;
	shl.b64 	%rd16, %rd14, 3;
	add.s64 	%rd17, %rd15, %rd16;
	mul.wide.s32 	%rd18, %r13, 8;
	add.s64 	%rd19, %rd17, %rd18;
	mov.b32 	%r12, 0;
	st.global.u32 	[%rd19], %r12;
	st.global.u32 	[%rd19+4], %r12;
$L__BB76_6:
	ret;

}
	// .globl	_Z26MutualIntensExtract_KernelILin3ELb1ELb1ELi0ELi1EEvPKfS1_Pfllllll
.visible .entry _Z26MutualIntensExtract_KernelILin3ELb1ELb1ELi0ELi1EEvPKfS1_Pfllllll(
	.param .u64 .ptr .align 1 _Z26MutualIntensExtract_KernelILin3ELb1ELb1ELi0ELi1EEvPKfS1_Pfllllll_param_0,
	.param .u64 .ptr .align 1 _Z26MutualIntensExtract_KernelILin3ELb1ELb1ELi0ELi1EEvPKfS1_Pfllllll_param_1,
	.param .u64 .ptr .align 1 _Z26MutualIntensExtract_KernelILin3ELb1ELb1ELi0ELi1EEvPKfS1_Pfllllll_param_2,
	.param .u64 _Z26MutualIntensExtract_KernelILin3ELb1ELb1ELi0ELi1EEvPKfS1_Pfllllll_param_3,
	.param .u64 _Z26MutualIntensExtract_KernelILin3ELb1ELb1ELi0ELi1EEvPKfS1_Pfllllll_param_4,
	.param .u64 _Z26MutualIntensExtract_KernelILin3ELb1ELb1ELi0ELi1EEvPKfS1_Pfllllll_param_5,
	.param .u64 _Z26MutualIntensExtract_KernelILin3ELb1ELb1ELi0ELi1EEvPKfS1_Pfllllll_param_6,
	.param .u64 _Z26MutualIntensExtract_KernelILin3ELb1ELb1ELi0ELi1EEvPKfS1_Pfllllll_param_7,
	.param .u64 _Z26MutualIntensExtract_KernelILin3ELb1ELb1ELi0ELi1EEvPKfS1_Pfllllll_param_8
)
{
	.reg .pred 	%p<7>;
	.reg .b32 	%r<13>;
	.reg .b32 	%f<27>;
	.reg .b64 	%rd<35>;

	ld.param.u64 	%rd10, [_Z26MutualIntensExtract_KernelILin3ELb1ELb1ELi0ELi1EEvPKfS1_Pfllllll_param_0];
	ld.param.u64 	%rd11, [_Z26MutualIntensExtract_KernelILin3ELb1ELb1ELi0ELi1EEvPKfS1_Pfllllll_param_1];
	ld.param.u64 	%rd12, [_Z26MutualIntensExtract_KernelILin3ELb1ELb1ELi0ELi1EEvPKfS1_Pfllllll_param_2];
	ld.param.u64 	%rd13, [_Z26MutualIntensExtract_KernelILin3ELb1ELb1ELi0ELi1EEvPKfS1_Pfllllll_param_3];
	ld.param.u64 	%rd14, [_Z26MutualIntensExtract_KernelILin3ELb1ELb1ELi0ELi1EEvPKfS1_Pfllllll_param_4];
	ld.param.u64 	%rd15, [_Z26MutualIntensExtract_KernelILin3ELb1ELb1ELi0ELi1EEvPKfS1_Pfllllll_param_5];
	ld.param.u64 	%rd16, [_Z26MutualIntensExtract_KernelILin3ELb1ELb1ELi0ELi1EEvPKfS1_Pfllllll_param_6];
	mov.u32 	%r5, %ctaid.x;
	mov.u32 	%r6, %ntid.x;
	mov.u32 	%r7, %tid.x;
	mad.lo.s32 	%r12, %r5, %r6, %r7;
	mov.u32 	%r8, %ctaid.y;
	mov.u32 	%r9, %ntid.y;
	mov.u32 	%r10, %tid.y;
	mad.lo.s32 	%r2, %r8, %r9, %r10;
	cvt.s64.s32 	%rd17, %r12;
	setp.lt.s64 	%p1, %rd13, %rd17;
	@%p1 bra 	$L__BB77_10;
	cvt.u64.u32 	%rd34, %r2;
	shr.u64 	%rd18, %rd13, 63;
	add.s64 	%rd19, %rd13, %rd18;
	shr.s64 	%rd20, %rd19, 1;
	setp.lt.s64 	%p2, %rd20, %rd34;
	@%p2 bra 	$L__BB77_10;
	setp.ge.s32 	%p3, %r2, %r12;
	@%p3 bra 	$L__BB77_4;
	not.b32 	%r11, %r2;
	cvt.s64.s32 	%rd21, %r11;
	add.s64 	%rd34, %rd13, %rd21;
	add.s32 	%r12, %r12, %r11;
$L__BB77_4:
	setp.ge.s64 	%p4, %rd34, %rd15;
	@%p4 bra 	$L__BB77_10;
	cvta.to.global.u64 	%rd22, %rd11;
	cvta.to.global.u64 	%rd23, %rd10;
	cvt.s64.s32 	%rd4, %r12;
	sub.s64 	%rd5, %rd34, %rd14;
	mul.lo.s64 	%rd24, %rd13, %rd5;
	cvta.to.global.u64 	%rd25, %rd12;
	shl.b64 	%rd26, %rd24, 3;
	add.s64 	%rd27, %rd25, %rd26;
	mul.wide.s32 	%rd28, %r12, 8;
	add.s64 	%rd6, %rd27, %rd28;
	mul.lo.s64 	%rd29, %rd16, %rd4;
	shl.b64 	%rd30, %rd29, 2;
	add.s64 	%rd31, %rd23, %rd30;
	add.s64 	%rd7, %rd22, %rd30;
	mul.lo.s64 	%rd32, %rd5, %rd16;
	shl.b64 	%rd33, %rd32, 2;
	add.s64 	%rd8, %rd23, %rd33;
	add.s64 	%rd9, %rd22, %rd33;
	ld.global.nc.f32 	%f1, [%rd31];
	ld.global.nc.f32 	%f2, [%rd31+4];
	setp.eq.s64 	%p5, %rd5, %rd4;
	mov.f32 	%f23, %f1;
	mov.f32 	%f24, %f2;
	@%p5 bra 	$L__BB77_7;
	ld.global.nc.f32 	%f23, [%rd8];
	ld.global.nc.f32 	%f24, [%rd8+4];
$L__BB77_7:
	setp.eq.s64 	%p6, %rd5, %rd4;
	ld.global.nc.f32 	%f7, [%rd7];
	ld.global.nc.f32 	%f8, [%rd7+4];
	mov.f32 	%f25, %f7;
	mov.f32 	%f26, %f8;
	@%p6 bra 	$L__BB77_9;
	ld.global.nc.f32 	%f25, [%rd9];
	ld.global.nc.f32 	%f26, [%rd9+4];
$L__BB77_9:
	mul.f32 	%f13, %f2, %f26;
	fma.rn.f32 	%f14, %f24, %f8, %f13;
	fma.rn.f32 	%f15, %f23, %f7, %f14;
	fma.rn.f32 	%f16, %f1, %f25, %f15;
	mul.f32 	%f17, %f23, %f8;
	mul.f32 	%f18, %f1, %f26;
	sub.f32 	%f19, %f17, %f18;
	mul.f32 	%f20, %f24, %f7;
	sub.f32 	%f21, %f19, %f20;
	fma.rn.f32 	%f22, %f2, %f25, %f21;
	st.global.f32 	[%rd6], %f16;
	st.global.f32 	[%rd6+4], %f22;
$L__BB77_10:
	ret;

}
	// .globl	_Z26MutualIntensExtract_KernelILin3ELb1ELb0ELi0ELi1EEvPKfS1_Pfllllll
.visible .entry _Z26MutualIntensExtract_KernelILin3ELb1ELb0ELi0ELi1EEvPKfS1_Pfllllll(
	.param .u64 .ptr .align 1 _Z26MutualIntensExtract_KernelILin3ELb1ELb0ELi0ELi1EEvPKfS1_Pfllllll_param_0,
	.param .u64 .ptr .align 1 _Z26MutualIntensExtract_KernelILin3ELb1ELb0ELi0ELi1EEvPKfS1_Pfllllll_param_1,
	.param .u64 .ptr .align 1 _Z26MutualIntensExtract_KernelILin3ELb1ELb0ELi0ELi1EEvPKfS1_Pfllllll_param_2,
	.param .u64 _Z26MutualIntensExtract_KernelILin3ELb1ELb0ELi0ELi1EEvPKfS1_Pfllllll_param_3,
	.param .u64 _Z26MutualIntensExtract_KernelILin3ELb1ELb0ELi0ELi1EEvPKfS1_Pfllllll_param_4,
	.param .u64 _Z26MutualIntensExtract_KernelILin3ELb1ELb0ELi0ELi1EEvPKfS1_Pfllllll_param_5,
	.param .u64 _Z26MutualIntensExtract_KernelILin3ELb1ELb0ELi0ELi1EEvPKfS1_Pfllllll_param_6,
	.param .u64 _Z26MutualIntensExtract_KernelILin3ELb1ELb0ELi0ELi1EEvPKfS1_Pfllllll_param_7,
	.param .u64 _Z26MutualIntensExtract_KernelILin3ELb1ELb0ELi0ELi1EEvPKfS1_Pfllllll_param_8
)
{
	.reg .pred 	%p<6>;
	.reg .b32 	%r<13>;
	.reg .b32 	%f<18>;
	.reg .b64 	%rd<31>;

	ld.param.u64 	%rd6, [_Z26MutualIntensExtract_KernelILin3ELb1ELb0ELi0ELi1EEvPKfS1_Pfllllll_param_0];
	ld.param.u64 	%rd7, [_Z26MutualIntensExtract_KernelILin3ELb1ELb0ELi0ELi1EEvPKfS1_Pfllllll_param_2];
	ld.param.u64 	%rd8, [_Z26MutualIntensExtract_KernelILin3ELb1ELb0ELi0ELi1EEvPKfS1_Pfllllll_param_3];
	ld.param.u64 	%rd9, [_Z26MutualIntensExtract_KernelILin3ELb1ELb0ELi0ELi1EEvPKfS1_Pfllllll_param_4];
	ld.param.u64 	%rd10, [_Z26MutualIntensExtract_KernelILin3ELb1ELb0ELi0ELi1EEvPKfS1_Pfllllll_param_5];
	ld.param.u64 	%rd11, [_Z26MutualIntensExtract_KernelILin3ELb1ELb0ELi0ELi1EEvPKfS1_Pfllllll_param_6];
	mov.u32 	%r5, %ctaid.x;
	mov.u32 	%r6, %ntid.x;
	mov.u32 	%r7, %tid.x;
	mad.lo.s32 	%r12, %r5, %r6, %r7;
	mov.u32 	%r8, %ctaid.y;
	mov.u32 	%r9, %ntid.y;
	mov.u32 	%r10, %tid.y;
	mad.lo.s32 	%r2, %r8, %r9, %r10;
	cvt.s64.s32 	%rd12, %r12;
	setp.lt.s64 	%p1, %rd8, %rd12;
	@%p1 bra 	$L__BB78_8;
	cvt.u64.u32 	%rd30, %r2;
	shr.u64 	%rd13, %rd8, 63;
	add.s64 	%rd14, %rd8, %rd13;
	shr.s64 	%rd15, %rd14, 1;
	setp.lt.s64 	%p2, %rd15, %rd30;
	@%p2 bra 	$L__BB78_8;
	setp.ge.s32 	%p3, %r2, %r12;
	@%p3 bra 	$L__BB78_4;
	not.b32 	%r11, %r2;
	cvt.s64.s32 	%rd16, %r11;
	add.s64 	%rd30, %rd8, %rd16;
	add.s32 	%r12, %r12, %r11;
$L__BB78_4:
	setp.ge.s64 	%p4, %rd30, %rd10;
	@%p4 bra 	$L__BB78_8;
	cvta.to.global.u64 	%rd17, %rd6;
	cvt.s64.s32 	%rd18, %r12;
	sub.s64 	%rd19, %rd30, %rd9;
	mul.lo.s64 	%rd20, %rd8, %rd19;
	cvta.to.global.u64 	%rd21, %rd7;
	shl.b64 	%rd22, %rd20, 3;
	add.s64 	%rd23, %rd21, %rd22;
	mul.wide.s32 	%rd24, %r12, 8;
	add.s64 	%rd4, %rd23, %rd24;
	mul.lo.s64 	%rd25, %rd11, %rd18;
	shl.b64 	%rd26, %rd25, 2;
	add.s64 	%rd27, %rd17, %rd26;
	mul.lo.s64 	%rd28, %rd19, %rd11;
	shl.b64 	%rd29, %rd28, 2;
	add.s64 	%rd5, %rd17, %rd29;
	ld.global.nc.f32 	%f1, [%rd27];
	ld.global.nc.f32 	%f2, [%rd27+4];
	setp.eq.s64 	%p5, %rd19, %rd18;
	mov.f32 	%f16, %f1;
	mov.f32 	%f17, %f2;
	@%p5 bra 	$L__BB78_7;
	ld.global.nc.f32 	%f16, [%rd5];
	ld.global.nc.f32 	%f17, [%rd5+4];
$L__BB78_7:
	mul.f32 	%f7, %f17, 0f00000000;
	fma.rn.f32 	%f8, %f2, 0f00000000, %f7;
	mul.f32 	%f9, %f16, 0f00000000;
	add.f32 	%f10, %f9, %f8;
	mul.f32 	%f11, %f1, 0f00000000;
	add.f32 	%f12, %f11, %f10;
	sub.f32 	%f13, %f9, %f11;
	sub.f32 	%f14, %f13, %f7;
	fma.rn.f32 	%f15, %f2, 0f00000000, %f14;
	st.global.f32 	[%rd4], %f12;
	st.global.f32 	[%rd4+4], %f15;
$L__BB78_8:
	ret;

}
	// .globl	_Z26MutualIntensExtract_KernelILin3ELb0ELb1ELi0ELi1EEvPKfS1_Pfllllll
.visible .entry _Z26MutualIntensExtract_KernelILin3ELb0ELb1ELi0ELi1EEvPKfS1_Pfllllll(
	.param .u64 .ptr .align 1 _Z26MutualIntensExtract_KernelILin3ELb0ELb1ELi0ELi1EEvPKfS1_Pfllllll_param_0,
	.param .u64 .ptr .align 1 _Z26MutualIntensExtract_KernelILin3ELb0ELb1ELi0ELi1EEvPKfS1_Pfllllll_param_1,
	.param .u64 .ptr .align 1 _Z26MutualIntensExtract_KernelILin3ELb0ELb1ELi0ELi1EEvPKfS1_Pfllllll_param_2,
	.param .u64 _Z26MutualIntensExtract_KernelILin3ELb0ELb1ELi0ELi1EEvPKfS1_Pfllllll_param_3,
	.param .u64 _Z26MutualIntensExtract_KernelILin3ELb0ELb1ELi0ELi1EEvPKfS1_Pfllllll_param_4,
	.param .u64 _Z26MutualIntensExtract_KernelILin3ELb0ELb1ELi0ELi1EEvPKfS1_Pfllllll_param_5,
	.param .u64 _Z26MutualIntensExtract_KernelILin3ELb0ELb1ELi0ELi1EEvPKfS1_Pfllllll_param_6,
	.param .u64 _Z26MutualIntensExtract_KernelILin3ELb0ELb1ELi0ELi1EEvPKfS1_Pfllllll_param_7,
	.param .u64 _Z26MutualIntensExtract_KernelILin3ELb0ELb1ELi0ELi1EEvPKfS1_Pfllllll_param_8
)
{
	.reg .pred 	%p<6>;
	.reg .b32 	%r<13>;
	.reg .b32 	%f<18>;
	.reg .b64 	%rd<31>;

	ld.param.u64 	%rd6, [_Z26MutualIntensExtract_KernelILin3ELb0ELb1ELi0ELi1EEvPKfS1_Pfllllll_param_1];
	ld.param.u64 	%rd7, [_Z26MutualIntensExtract_KernelILin3ELb0ELb1ELi0ELi1EEvPKfS1_Pfllllll_param_2];
	ld.param.u64 	%rd8, [_Z26MutualIntensExtract_KernelILin3ELb0ELb1ELi0ELi1EEvPKfS1_Pfllllll_param_3];
	ld.param.u64 	%rd9, [_Z26MutualIntensExtract_KernelILin3ELb0ELb1ELi0ELi1EEvPKfS1_Pfllllll_param_4];
	ld.param.u64 	%rd10, [_Z26MutualIntensExtract_KernelILin3ELb0ELb1ELi0ELi1EEvPKfS1_Pfllllll_param_5];
	ld.param.u64 	%rd11, [_Z26MutualIntensExtract_KernelILin3ELb0ELb1ELi0ELi1EEvPKfS1_Pfllllll_param_6];
	mov.u32 	%r5, %ctaid.x;
	mov.u32 	%r6, %ntid.x;
	mov.u32 	%r7, %tid.x;
	mad.lo.s32 	%r12, %r5, %r6, %r7;
	mov.u32 	%r8, %ctaid.y;
	mov.u32 	%r9, %ntid.y;
	mov.u32 	%r10, %tid.y;
	mad.lo.s32 	%r2, %r8, %r9, %r10;
	cvt.s64.s32 	%rd12, %r12;
	setp.lt.s64 	%p1, %rd8, %rd12;
	@%p1 bra 	$L__BB79_8;
	cvt.u64.u32 	%rd30, %r2;
	shr.u64 	%rd13, %rd8, 63;
	add.s64 	%rd14, %rd8, %rd13;
	shr.s64 	%rd15, %rd14, 1;
	setp.lt.s64 	%p2, %rd15, %rd30;
	@%p2 bra 	$L__BB79_8;
	setp.ge.s32 	%p3, %r2, %r12;
	@%p3 bra 	$L__BB79_4;
	not.b32 	%r11, %r2;
	cvt.s64.s32 	%rd16, %r11;
	add.s64 	%rd30, %rd8, %rd16;
	add.s32 	%r12, %r12, %r11;
$L__BB79_4:
	setp.ge.s64 	%p4, %rd30, %rd10;
	@%p4 bra 	$L__BB79_8;
	cvta.to.global.u64 	%rd17, %rd6;
	cvt.s64.s32 	%rd18, %r12;
	sub.s64 	%rd19, %rd30, %rd9;
	mul.lo.s64 	%rd20, %rd8, %rd19;
	cvta.to.global.u64 	%rd21, %rd7;
	shl.b64 	%rd22, %rd20, 3;
	add.s64 	%rd23, %rd21, %rd22;
	mul.wide.s32 	%rd24, %r12, 8;
	add.s64 	%rd4, %rd23, %rd24;
	mul.lo.s64 	%rd25, %rd11, %rd18;
	shl.b64 	%rd26, %rd25, 2;
	add.s64 	%rd27, %rd17, %rd26;
	mul.lo.s64 	%rd28, %rd19, %rd11;
	shl.b64 	%rd29, %rd28, 2;
	add.s64 	%rd5, %rd17, %rd29;
	ld.global.nc.f32 	%f1, [%rd27];
	ld.global.nc.f32 	%f2, [%rd27+4];
	setp.eq.s64 	%p5, %rd19, %rd18;
	mov.f32 	%f16, %f1;
	mov.f32 	%f17, %f2;
	@%p5 bra 	$L__BB79_7;
	ld.global.nc.f32 	%f16, [%rd5];
	ld.global.nc.f32 	%f17, [%rd5+4];
$L__BB79_7:
	mul.f32 	%f7, %f2, 0f00000000;
	mul.f32 	%f8, %f17, 0f00000000;
	add.f32 	%f9, %f7, %f8;
	mul.f32 	%f10, %f1, 0f00000000;
	add.f32 	%f11, %f10, %f9;
	fma.rn.f32 	%f12, %f16, 0f00000000, %f11;
	sub.f32 	%f13, %f7, %f8;
	sub.f32 	%f14, %f13, %f10;
	fma.rn.f32 	%f15, %f16, 0f00000000, %f14;
	st.global.f32 	[%rd4], %f12;
	st.global.f32 	[%rd4+4], %f15;
$L__BB79_8:
	ret;

}
	// .globl	_Z26MutualIntensExtract_KernelILin3ELb0ELb0ELi0ELi1EEvPKfS1_Pfllllll
.visible .entry _Z26MutualIntensExtract_KernelILin3ELb0ELb0ELi0ELi1EEvPKfS1_Pfllllll(
	.param .u64 .ptr .align 1 _Z26MutualIntensExtract_KernelILin3ELb0ELb0ELi0ELi1EEvPKfS1_Pfllllll_param_0,
	.param .u64 .ptr .align 1 _Z26MutualIntensExtract_KernelILin3ELb0ELb0ELi0ELi1EEvPKfS1_Pfllllll_param_1,
	.param .u64 .ptr .align 1 _Z26MutualIntensExtract_KernelILin3ELb0ELb0ELi0ELi1EEvPKfS1_Pfllllll_param_2,
	.param .u64 _Z26MutualIntensExtract_KernelILin3ELb0ELb0ELi0ELi1EEvPKfS1_Pfllllll_param_3,
	.param .u64 _Z26MutualIntensExtract_KernelILin3ELb0ELb0ELi0ELi1EEvPKfS1_Pfllllll_param_4,
	.param .u64 _Z26MutualIntensExtract_KernelILin3ELb0ELb0ELi0ELi1EEvPKfS1_Pfllllll_param_5,
	.param .u64 _Z26MutualIntensExtract_KernelILin3ELb0ELb0ELi0ELi1EEvPKfS1_Pfllllll_param_6,
	.param .u64 _Z26MutualIntensExtract_KernelILin3ELb0ELb0ELi0ELi1EEvPKfS1_Pfllllll_param_7,
	.param .u64 _Z26MutualIntensExtract_KernelILin3ELb0ELb0ELi0ELi1EEvPKfS1_Pfllllll_param_8
)
{
	.reg .pred 	%p<5>;
	.reg .b32 	%r<14>;
	.reg .b64 	%rd<21>;

	ld.param.u64 	%rd4, [_Z26MutualIntensExtract_KernelILin3ELb0ELb0ELi0ELi1EEvPKfS1_Pfllllll_param_2];
	ld.param.u64 	%rd5, [_Z26MutualIntensExtract_KernelILin3ELb0ELb0ELi0ELi1EEvPKfS1_Pfllllll_param_3];
	ld.param.u64 	%rd6, [_Z26MutualIntensExtract_KernelILin3ELb0ELb0ELi0ELi1EEvPKfS1_Pfllllll_param_4];
	ld.param.u64 	%rd7, [_Z26MutualIntensExtract_KernelILin3ELb0ELb0ELi0ELi1EEvPKfS1_Pfllllll_param_5];
	mov.u32 	%r5, %ctaid.x;
	mov.u32 	%r6, %ntid.x;
	mov.u32 	%r7, %tid.x;
	mad.lo.s32 	%r13, %r5, %r6, %r7;
	mov.u32 	%r8, %ctaid.y;
	mov.u32 	%r9, %ntid.y;
	mov.u32 	%r10, %tid.y;
	mad.lo.s32 	%r2, %r8, %r9, %r10;
	cvt.s64.s32 	%rd8, %r13;
	setp.lt.s64 	%p1, %rd5, %rd8;
	@%p1 bra 	$L__BB80_6;
	cvt.u64.u32 	%rd20, %r2;
	shr.u64 	%rd9, %rd5, 63;
	add.s64 	%rd10, %rd5, %rd9;
	shr.s64 	%rd11, %rd10, 1;
	setp.lt.s64 	%p2, %rd11, %rd20;
	@%p2 bra 	$L__BB80_6;
	setp.ge.s32 	%p3, %r2, %r13;
	@%p3 bra 	$L__BB80_4;
	not.b32 	%r11, %r2;
	cvt.s64.s32 	%rd12, %r11;
	add.s64 	%rd20, %rd5, %rd12;
	add.s32 	%r13, %r13, %r11;
$L__BB80_4:
	setp.ge.s64 	%p4, %rd20, %rd7;
	@%p4 bra 	$L__BB80_6;
	sub.s64 	%rd13, %rd20, %rd6;
	mul.lo.s64 	%rd14, %rd5, %rd13;
	cvta.to.global.u64 	%rd15, %rd4;
	shl.b64 	%rd16, %rd14, 3;
	add.s64 	%rd17, %rd15, %rd16;
	mul.wide.s32 	%rd18, %r13, 8;
	add.s64 	%rd19, %rd17, %rd18;
	mov.b32 	%r12, 0;
	st.global.u32 	[%rd19], %r12;
	st.global.u32 	[%rd19+4], %r12;
$L__BB80_6:
	ret;

}
	// .globl	_Z26MutualIntensExtract_KernelILin4ELb1ELb1ELi0ELi1EEvPKfS1_Pfllllll
.visible .entry _Z26MutualIntensExtract_KernelILin4ELb1ELb1ELi0ELi1EEvPKfS1_Pfllllll(
	.param .u64 .ptr .align 1 _Z26MutualIntensExtract_KernelILin4ELb1ELb1ELi0ELi1EEvPKfS1_Pfllllll_param_0,
	.param .u64 .ptr .align 1 _Z26MutualIntensExtract_KernelILin4ELb1ELb1ELi0ELi1EEvPKfS1_Pfllllll_param_1,
	.param .u64 .ptr .align 1 _Z26MutualIntensExtract_KernelILin4ELb1ELb1ELi0ELi1EEvPKfS1_Pfllllll_param_2,
	.param .u64 _Z26MutualIntensExtract_KernelILin4ELb1ELb1ELi0ELi1EEvPKfS1_Pfllllll_param_3,
	.param .u64 _Z26MutualIntensExtract_KernelILin4ELb1ELb1ELi0ELi1EEvPKfS1_Pfllllll_param_4,
	.param .u64 _Z26MutualIntensExtract_KernelILin4ELb1ELb1ELi0ELi1EEvPKfS1_Pfllllll_param_5,
	.param .u64 _Z26MutualIntensExtract_KernelILin4ELb1ELb1ELi0ELi1EEvPKfS1_Pfllllll_param_6,
	.param .u64 _Z26MutualIntensExtract_KernelILin4ELb1ELb1ELi0ELi1EEvPKfS1_Pfllllll_param_7,
	.param .u64 _Z26MutualIntensExtract_KernelILin4ELb1ELb1ELi0ELi1EEvPKfS1_Pfllllll_param_8
)
{
	.reg .pred 	%p<7>;
	.reg .b32 	%r<13>;
	.reg .b32 	%f<29>;
	.reg .b64 	%rd<35>;

	ld.param.u64 	%rd10, [_Z26MutualIntensExtract_KernelILin4ELb1ELb1ELi0ELi1EEvPKfS1_Pfllllll_param_0];
	ld.param.u64 	%rd11, [_Z26MutualIntensExtract_KernelILin4ELb1ELb1ELi0ELi1EEvPKfS1_Pfllllll_param_1];
	ld.param.u64 	%rd12, [_Z26MutualIntensExtract_KernelILin4ELb1ELb1ELi0ELi1EEvPKfS1_Pfllllll_param_2];
	ld.param.u64 	%rd13, [_Z26MutualIntensExtract_KernelILin4ELb1ELb1ELi0ELi1EEvPKfS1_Pfllllll_param_3];
	ld.param.u64 	%rd14, [_Z26MutualIntensExtract_KernelILin4ELb1ELb1ELi0ELi1EEvPKfS1_Pfllllll_param_4];
	ld.param.u64 	%rd15, [_Z26MutualIntensExtract_KernelILin4ELb1ELb1ELi0ELi1EEvPKfS1_Pfllllll_param_5];
	ld.param.u64 	%rd16, [_Z26MutualIntensExtract_KernelILin4ELb1ELb1ELi0ELi1EEvPKfS1_Pfllllll_param_6];
	mov.u32 	%r5, %ctaid.x;
	mov.u32 	%r6, %ntid.x;
	mov.u32 	%r7, %tid.x;
	mad.lo.s32 	%r12, %r5, %r6, %r7;
	mov.u32 	%r8, %ctaid.y;
	mov.u32 	%r9, %ntid.y;
	mov.u32 	%r10, %tid.y;
	mad.lo.s32 	%r2, %r8, %r9, %r10;
	cvt.s64.s32 	%rd17, %r12;
	setp.lt.s64 	%p1, %rd13, %rd17;
	@%p1 bra 	$L__BB81_10;
	cvt.u64.u32 	%rd34, %r2;
	shr.u64 	%rd18, %rd13, 63;
	add.s64 	%rd19, %rd13, %rd18;
	shr.s64 	%rd20, %rd19, 1;
	setp.lt.s64 	%p2, %rd20, %rd34;
	@%p2 bra 	$L__BB81_10;
	setp.ge.s32 	%p3, %r2, %r12;
	@%p3 bra 	$L__BB81_4;
	not.b32 	%r11, %r2;
	cvt.s64.s32 	%rd21, %r11;
	add.s64 	%rd34, %rd13, %rd21;
	add.s32 	%r12, %r12, %r11;
$L__BB81_4:
	setp.ge.s64 	%p4, %rd34, %rd15;
	@%p4 bra 	$L__BB81_10;
	cvta.to.global.u64 	%rd22, %rd11;
	cvta.to.global.u64 	%rd23, %rd10;
	cvt.s64.s32 	%rd4, %r12;
	sub.s64 	%rd5, %rd34, %rd14;
	mul.lo.s64 	%rd24, %rd13, %rd5;
	cvta.to.global.u64 	%rd25, %rd12;
	shl.b64 	%rd26, %rd24, 3;
	add.s64 	%rd27, %rd25, %rd26;
	mul.wide.s32 	%rd28, %r12, 8;
	add.s64 	%rd6, %rd27, %rd28;
	mul.lo.s64 	%rd29, %rd16, %rd4;
	shl.b64 	%rd30, %rd29, 2;
	add.s64 	%rd31, %rd23, %rd30;
	add.s64 	%rd7, %rd22, %rd30;
	mul.lo.s64 	%rd32, %rd5, %rd16;
	shl.b64 	%rd33, %rd32, 2;
	add.s64 	%rd8, %rd23, %rd33;
	add.s64 	%rd9, %rd22, %rd33;
	ld.global.nc.f32 	%f1, [%rd31];
	ld.global.nc.f32 	%f2, [%rd31+4];
	setp.eq.s64 	%p5, %rd5, %rd4;
	mov.f32 	%f25, %f1;
	mov.f32 	%f26, %f2;
	@%p5 bra 	$L__BB81_7;
	ld.global.nc.f32 	%f25, [%rd8];
	ld.global.nc.f32 	%f26, [%rd8+4];
$L__BB81_7:
	setp.eq.s64 	%p6, %rd5, %rd4;
	ld.global.nc.f32 	%f7, [%rd7];
	ld.global.nc.f32 	%f8, [%rd7+4];
	mov.f32 	%f27, %f7;
	mov.f32 	%f28, %f8;
	@%p6 bra 	$L__BB81_9;
	ld.global.nc.f32 	%f27, [%rd9];
	ld.global.nc.f32 	%f28, [%rd9+4];
$L__BB81_9:
	mul.f32 	%f13, %f1, %f28;
	fma.rn.f32 	%f14, %f25, %f8, %f13;
	mul.f32 	%f15, %f26, %f7;
	sub.f32 	%f16, %f14, %f15;
	mul.f32 	%f17, %f2, %f27;
	sub.f32 	%f18, %f16, %f17;
	mul.f32 	%f19, %f2, %f28;
	mul.f32 	%f20, %f26, %f8;
	sub.f32 	%f21, %f19, %f20;
	mul.f32 	%f22, %f25, %f7;
	sub.f32 	%f23, %f21, %f22;
	fma.rn.f32 	%f24, %f1, %f27, %f23;
	st.global.f32 	[%rd6], %f18;
	st.global.f32 	[%rd6+4], %f24;
$L__BB81_10:
	ret;

}
	// .globl	_Z26MutualIntensExtract_KernelILin4ELb1ELb0ELi0ELi1EEvPKfS1_Pfllllll
.visible .entry _Z26MutualIntensExtract_KernelILin4ELb1ELb0ELi0ELi1EEvPKfS1_Pfllllll(
	.param .u64 .ptr .align 1 _Z26MutualIntensExtract_KernelILin4ELb1ELb0ELi0ELi1EEvPKfS1_Pfllllll_param_0,
	.param .u64 .ptr .align 1 _Z26MutualIntensExtract_KernelILin4ELb1ELb0ELi0ELi1EEvPKfS1_Pfllllll_param_1,
	.param .u64 .ptr .align 1 _Z26MutualIntensExtract_KernelILin4ELb1ELb0ELi0ELi1EEvPKfS1_Pfllllll_param_2,
	.param .u64 _Z26MutualIntensExtract_KernelILin4ELb1ELb0ELi0ELi1EEvPKfS1_Pfllllll_param_3,
	.param .u64 _Z26MutualIntensExtract_KernelILin4ELb1ELb0ELi0ELi1EEvPKfS1_Pfllllll_param_4,
	.param .u64 _Z26MutualIntensExtract_KernelILin4ELb1ELb0ELi0ELi1EEvPKfS1_Pfllllll_param_5,
	.param .u64 _Z26MutualIntensExtract_KernelILin4ELb1ELb0ELi0ELi1EEvPKfS1_Pfllllll_param_6,
	.param .u64 _Z26MutualIntensExtract_KernelILin4ELb1ELb0ELi0ELi1EEvPKfS1_Pfllllll_param_7,
	.param .u64 _Z26MutualIntensExtract_KernelILin4ELb1ELb0ELi0ELi1EEvPKfS1_Pfllllll_param_8
)
{
	.reg .pred 	%p<6>;
	.reg .b32 	%r<13>;
	.reg .b32 	%f<18>;
	.reg .b64 	%rd<31>;

	ld.param.u64 	%rd6, [_Z26MutualIntensExtract_KernelILin4ELb1ELb0ELi0ELi1EEvPKfS1_Pfllllll_param_0];
	ld.param.u64 	%rd7, [_Z26MutualIntensExtract_KernelILin4ELb1ELb0ELi0ELi1EEvPKfS1_Pfllllll_param_2];
	ld.param.u64 	%rd8, [_Z26MutualIntensExtract_KernelILin4ELb1ELb0ELi0ELi1EEvPKfS1_Pfllllll_param_3];
	ld.param.u64 	%rd9, [_Z26MutualIntensExtract_KernelILin4ELb1ELb0ELi0ELi1EEvPKfS1_Pfllllll_param_4];
	ld.param.u64 	%rd10, [_Z26MutualIntensExtract_KernelILin4ELb1ELb0ELi0ELi1EEvPKfS1_Pfllllll_param_5];
	ld.param.u64 	%rd11, [_Z26MutualIntensExtract_KernelILin4ELb1ELb0ELi0ELi1EEvPKfS1_Pfllllll_param_6];
	mov.u32 	%r5, %ctaid.x;
	mov.u32 	%r6, %ntid.x;
	mov.u32 	%r7, %tid.x;
	mad.lo.s32 	%r12, %r5, %r6, %r7;
	mov.u32 	%r8, %ctaid.y;
	mov.u32 	%r9, %ntid.y;
	mov.u32 	%r10, %tid.y;
	mad.lo.s32 	%r2, %r8, %r9, %r10;
	cvt.s64.s32 	%rd12, %r12;
	setp.lt.s64 	%p1, %rd8, %rd12;
	@%p1 bra 	$L__BB82_8;
	cvt.u64.u32 	%rd30, %r2;
	shr.u64 	%rd13, %rd8, 63;
	add.s64 	%rd14, %rd8, %rd13;
	shr.s64 	%rd15, %rd14, 1;
	setp.lt.s64 	%p2, %rd15, %rd30;
	@%p2 bra 	$L__BB82_8;
	setp.ge.s32 	%p3, %r2, %r12;
	@%p3 bra 	$L__BB82_4;
	not.b32 	%r11, %r2;
	cvt.s64.s32 	%rd16, %r11;
	add.s64 	%rd30, %rd8, %rd16;
	add.s32 	%r12, %r12, %r11;
$L__BB82_4:
	setp.ge.s64 	%p4, %rd30, %rd10;
	@%p4 bra 	$L__BB82_8;
	cvta.to.global.u64 	%rd17, %rd6;
	cvt.s64.s32 	%rd18, %r12;
	sub.s64 	%rd19, %rd30, %rd9;
	mul.lo.s64 	%rd20, %rd8, %rd19;
	cvta.to.global.u64 	%rd21, %rd7;
	shl.b64 	%rd22, %rd20, 3;
	add.s64 	%rd23, %rd21, %rd22;
	mul.wide.s32 	%rd24, %r12, 8;
	add.s64 	%rd4, %rd23, %rd24;
	mul.lo.s64 	%rd25, %rd11, %rd18;
	shl.b64 	%rd26, %rd25, 2;
	add.s64 	%rd27, %rd17, %rd26;
	mul.lo.s64 	%rd28, %rd19, %rd11;
	shl.b64 	%rd29, %rd28, 2;
	add.s64 	%rd5, %rd17, %rd29;
	ld.global.nc.f32 	%f1, [%rd27];
	ld.global.nc.f32 	%f2, [%rd27+4];
	setp.eq.s64 	%p5, %rd19, %rd18;
	mov.f32 	%f16, %f1;
	mov.f32 	%f17, %f2;
	@%p5 bra 	$L__BB82_7;
	ld.global.nc.f32 	%f16, [%rd5];
	ld.global.nc.f32 	%f17, [%rd5+4];
$L__BB82_7:
	mul.f32 	%f7, %f16, 0f00000000;
	fma.rn.f32 	%f8, %f1, 0f00000000, %f7;
	mul.f32 	%f9, %f17, 0f00000000;
	sub.f32 	%f10, %f8, %f9;
	mul.f32 	%f11, %f2, 0f00000000;
	sub.f32 	%f12, %f10, %f11;
	sub.f32 	%f13, %f11, %f9;
	sub.f32 	%f14, %f13, %f7;
	fma.rn.f32 	%f15, %f1, 0f00000000, %f14;
	st.global.f32 	[%rd4], %f12;
	st.global.f32 	[%rd4+4], %f15;
$L__BB82_8:
	ret;

}
	// .globl	_Z26MutualIntensExtract_KernelILin4ELb0ELb1ELi0ELi1EEvPKfS1_Pfllllll
.visible .entry _Z26MutualIntensExtract_KernelILin4ELb0ELb1ELi0ELi1EEvPKfS1_Pfllllll(
	.param .u64 .ptr .align 1 _Z26MutualIntensExtract_KernelILin4ELb0ELb1ELi0ELi1EEvPKfS1_Pfllllll_param_0,
	.param .u64 .ptr .align 1 _Z26MutualIntensExtract_KernelILin4ELb0ELb1ELi0ELi1EEvPKfS1_Pfllllll_param_1,
	.param .u64 .ptr .align 1 _Z26MutualIntensExtract_KernelILin4ELb0ELb1ELi0ELi1EEvPKfS1_Pfllllll_param_2,
	.param .u64 _Z26MutualIntensExtract_KernelILin4ELb0ELb1ELi0ELi1EEvPKfS1_Pfllllll_param_3,
	.param .u64 _Z26MutualIntensExtract_KernelILin4ELb0ELb1ELi0ELi1EEvPKfS1_Pfllllll_param_4,
	.param .u64 _Z26MutualIntensExtract_KernelILin4ELb0ELb1ELi0ELi1EEvPKfS1_Pfllllll_param_5,
	.param .u64 _Z26MutualIntensExtract_KernelILin4ELb0ELb1ELi0ELi1EEvPKfS1_Pfllllll_param_6,
	.param .u64 _Z26MutualIntensExtract_KernelILin4ELb0ELb1ELi0ELi1EEvPKfS1_Pfllllll_param_7,
	.param .u64 _Z26MutualIntensExtract_KernelILin4ELb0ELb1ELi0ELi1EEvPKfS1_Pfllllll_param_8
)
{
	.reg .pred 	%p<6>;
	.reg .b32 	%r<13>;
	.reg .b32 	%f<19>;
	.reg .b64 	%rd<31>;

	ld.param.u64 	%rd6, [_Z26MutualIntensExtract_KernelILin4ELb0ELb1ELi0ELi1EEvPKfS1_Pfllllll_param_1];
	ld.param.u64 	%rd7, [_Z26MutualIntensExtract_KernelILin4ELb0ELb1ELi0ELi1EEvPKfS1_Pfllllll_param_2];
	ld.param.u64 	%rd8, [_Z26MutualIntensExtract_KernelILin4ELb0ELb1ELi0ELi1EEvPKfS1_Pfllllll_param_3];
	ld.param.u64 	%rd9, [_Z26MutualIntensExtract_KernelILin4ELb0ELb1ELi0ELi1EEvPKfS1_Pfllllll_param_4];
	ld.param.u64 	%rd10, [_Z26MutualIntensExtract_KernelILin4ELb0ELb1ELi0ELi1EEvPKfS1_Pfllllll_param_5];
	ld.param.u64 	%rd11, [_Z26MutualIntensExtract_KernelILin4ELb0ELb1ELi0ELi1EEvPKfS1_Pfllllll_param_6];
	mov.u32 	%r5, %ctaid.x;
	mov.u32 	%r6, %ntid.x;
	mov.u32 	%r7, %tid.x;
	mad.lo.s32 	%r12, %r5, %r6, %r7;
	mov.u32 	%r8, %ctaid.y;
	mov.u32 	%r9, %ntid.y;
	mov.u32 	%r10, %tid.y;
	mad.lo.s32 	%r2, %r8, %r9, %r10;
	cvt.s64.s32 	%rd12, %r12;
	setp.lt.s64 	%p1, %rd8, %rd12;
	@%p1 bra 	$L__BB83_8;
	cvt.u64.u32 	%rd30, %r2;
	shr.u64 	%rd13, %rd8, 63;
	add.s64 	%rd14, %rd8, %rd13;
	shr.s64 	%rd15, %rd14, 1;
	setp.lt.s64 	%p2, %rd15, %rd30;
	@%p2 bra 	$L__BB83_8;
	setp.ge.s32 	%p3, %r2, %r12;
	@%p3 bra 	$L__BB83_4;
	not.b32 	%r11, %r2;
	cvt.s64.s32 	%rd16, %r11;
	add.s64 	%rd30, %rd8, %rd16;
	add.s32 	%r12, %r12, %r11;
$L__BB83_4:
	setp.ge.s64 	%p4, %rd30, %rd10;
	@%p4 bra 	$L__BB83_8;
	cvta.to.global.u64 	%rd17, %rd6;
	cvt.s64.s32 	%rd18, %r12;
	sub.s64 	%rd19, %rd30, %rd9;
	mul.lo.s64 	%rd20, %rd8, %rd19;
	cvta.to.global.u64 	%rd21, %rd7;
	shl.b64 	%rd22, %rd20, 3;
	add.s64 	%rd23, %rd21, %rd22;
	mul.wide.s32 	%rd24, %r12, 8;
	add.s64 	%rd4, %rd23, %rd24;
	mul.lo.s64 	%rd25, %rd11, %rd18;
	shl.b64 	%rd26, %rd25, 2;
	add.s64 	%rd27, %rd17, %rd26;
	mul.lo.s64 	%rd28, %rd19, %rd11;
	shl.b64 	%rd29, %rd28, 2;
	add.s64 	%rd5, %rd17, %rd29;
	ld.global.nc.f32 	%f1, [%rd27];
	ld.global.nc.f32 	%f2, [%rd27+4];
	setp.eq.s64 	%p5, %rd19, %rd18;
	mov.f32 	%f17, %f1;
	mov.f32 	%f18, %f2;
	@%p5 bra 	$L__BB83_7;
	ld.global.nc.f32 	%f17, [%rd5];
	ld.global.nc.f32 	%f18, [%rd5+4];
$L__BB83_7:
	mul.f32 	%f7, %f2, 0f00000000;
	mul.f32 	%f8, %f18, 0f00000000;
	add.f32 	%f9, %f7, %f8;
	mul.f32 	%f10, %f1, 0f00000000;
	sub.f32 	%f11, %f9, %f10;
	mul.f32 	%f12, %f17, 0f00000000;
	sub.f32 	%f13, %f11, %f12;
	sub.f32 	%f14, %f8, %f7;
	sub.f32 	%f15, %f14, %f10;
	add.f32 	%f16, %f12, %f15;
	st.global.f32 	[%rd4], %f13;
	st.global.f32 	[%rd4+4], %f16;
$L__BB83_8:
	ret;

}
	// .globl	_Z26MutualIntensExtract_KernelILin4ELb0ELb0ELi0ELi1EEvPKfS1_Pfllllll
.visible .entry _Z26MutualIntensExtract_KernelILin4ELb0ELb0ELi0ELi1EEvPKfS1_Pfllllll(
	.param .u64 .ptr .align 1 _Z26MutualIntensExtract_KernelILin4ELb0ELb0ELi0ELi1EEvPKfS1_Pfllllll_param_0,
	.param .u64 .ptr .align 1 _Z26MutualIntensExtract_KernelILin4ELb0ELb0ELi0ELi1EEvPKfS1_Pfllllll_param_1,
	.param .u64 .ptr .align 1 _Z26MutualIntensExtract_KernelILin4ELb0ELb0ELi0ELi1EEvPKfS1_Pfllllll_param_2,
	.param .u64 _Z26MutualIntensExtract_KernelILin4ELb0ELb0ELi0ELi1EEvPKfS1_Pfllllll_param_3,
	.param .u64 _Z26MutualIntensExtract_KernelILin4ELb0ELb0ELi0ELi1EEvPKfS1_Pfllllll_param_4,
	.param .u64 _Z26MutualIntensExtract_KernelILin4ELb0ELb0ELi0ELi1EEvPKfS1_Pfllllll_param_5,
	.param .u64 _Z26MutualIntensExtract_KernelILin4ELb0ELb0ELi0ELi1EEvPKfS1_Pfllllll_param_6,
	.param .u64 _Z26MutualIntensExtract_KernelILin4ELb0ELb0ELi0ELi1EEvPKfS1_Pfllllll_param_7,
	.param .u64 _Z26MutualIntensExtract_KernelILin4ELb0ELb0ELi0ELi1EEvPKfS1_Pfllllll_param_8
)
{
	.reg .pred 	%p<5>;
	.reg .b32 	%r<14>;
	.reg .b64 	%rd<21>;

	ld.param.u64 	%rd4, [_Z26MutualIntensExtract_KernelILin4ELb0ELb0ELi0ELi1EEvPKfS1_Pfllllll_param_2];
	ld.param.u64 	%rd5, [_Z26MutualIntensExtract_KernelILin4ELb0ELb0ELi0ELi1EEvPKfS1_Pfllllll_param_3];
	ld.param.u64 	%rd6, [_Z26MutualIntensExtract_KernelILin4ELb0ELb0ELi0ELi1EEvPKfS1_Pfllllll_param_4];
	ld.param.u64 	%rd7, [_Z26MutualIntensExtract_KernelILin4ELb0ELb0ELi0ELi1EEvPKfS1_Pfllllll_param_5];
	mov.u32 	%r5, %ctaid.x;
	mov.u32 	%r6, %ntid.x;
	mov.u32 	%r7, %tid.x;
	mad.lo.s32 	%r13, %r5, %r6, %r7;
	mov.u32 	%r8, %ctaid.y;
	mov.u32 	%r9, %ntid.y;
	mov.u32 	%r10, %tid.y;
	mad.lo.s32 	%r2, %r8, %r9, %r10;
	cvt.s64.s32 	%rd8, %r13;
	setp.lt.s64 	%p1, %rd5, %rd8;
	@%p1 bra 	$L__BB84_6;
	cvt.u64.u32 	%rd20, %r2;
	shr.u64 	%rd9, %rd5, 63;
	add.s64 	%rd10, %rd5, %rd9;
	shr.s64 	%rd11, %rd10, 1;
	setp.lt.s64 	%p2, %rd11, %rd20;
	@%p2 bra 	$L__BB84_6;
	setp.ge.s32 	%p3, %r2, %r13;
	@%p3 bra 	$L__BB84_4;
	not.b32 	%r11, %r2;
	cvt.s64.s32 	%rd12, %r11;
	add.s64 	%rd20, %rd5, %rd12;
	add.s32 	%r13, %r13, %r11;
$L__BB84_4:
	setp.ge.s64 	%p4, %rd20, %rd7;
	@%p4 bra 	$L__BB84_6;
	sub.s64 	%rd13, %rd20, %rd6;
	mul.lo.s64 	%rd14, %rd5, %rd13;
	cvta.to.global.u64 	%rd15, %rd4;
	shl.b64 	%rd16, %rd14, 3;
	add.s64 	%rd17, %rd15, %rd16;
	mul.wide.s32 	%rd18, %r13, 8;
	add.s64 	%rd19, %rd17, %rd18;
	mov.b32 	%r12, 0;
	st.global.u32 	[%rd19], %r12;
	st.global.u32 	[%rd19+4], %r12;
$L__BB84_6:
	ret;

}
	// .globl	_Z26MutualIntensExtract_KernelILin5ELb1ELb1ELi0ELi1EEvPKfS1_Pfllllll
.visible .entry _Z26MutualIntensExtract_KernelILin5ELb1ELb1ELi0ELi1EEvPKfS1_Pfllllll(
	.param .u64 .ptr .align 1 _Z26MutualIntensExtract_KernelILin5ELb1ELb1ELi0ELi1EEvPKfS1_Pfllllll_param_0,
	.param .u64 .ptr .align 1 _Z26MutualIntensExtract_KernelILin5ELb1ELb1ELi0ELi1EEvPKfS1_Pfllllll_param_1,
	.param .u64 .ptr .align 1 _Z26MutualIntensExtract_KernelILin5ELb1ELb1ELi0ELi1EEvPKfS1_Pfllllll_param_2,
	.param .u64 _Z26MutualIntensExtract_KernelILin5ELb1ELb1ELi0ELi1EEvPKfS1_Pfllllll_param_3,
	.param .u64 _Z26MutualIntensExtract_KernelILin5ELb1ELb1ELi0ELi1EEvPKfS1_Pfllllll_param_4,
	.param .u64 _Z26MutualIntensExtract_KernelILin5ELb1ELb1ELi0ELi1EEvPKfS1_Pfllllll_param_5,
	.param .u64 _Z26MutualIntensExtract_KernelILin5ELb1ELb1ELi0ELi1EEvPKfS1_Pfllllll_param_6,
	.param .u64 _Z26MutualIntensExtract_KernelILin5ELb1ELb1ELi0ELi1EEvPKfS1_Pfllllll_param_7,
	.param .u64 _Z26MutualIntensExtract_KernelILin5ELb1ELb1ELi0ELi1EEvPKfS1_Pfllllll_param_8
)
{
	.reg .pred 	%p<7>;
	.reg .b32 	%r<13>;
	.reg .b32 	%f<27>;
	.reg .b64 	%rd<35>;

	ld.param.u64 	%rd10, [_Z26MutualIntensExtract_KernelILin5ELb1ELb1ELi0ELi1EEvPKfS1_Pfllllll_param_0];
	ld.param.u64 	%rd11, [_Z26MutualIntensExtract_KernelILin5ELb1ELb1ELi0ELi1EEvPKfS1_Pfllllll_param_1];
	ld.param.u64 	%rd12, [_Z26MutualIntensExtract_KernelILin5ELb1ELb1ELi0ELi1EEvPKfS1_Pfllllll_param_2];
	ld.param.u64 	%rd13, [_Z26MutualIntensExtract_KernelILin5ELb1ELb1ELi0ELi1EEvPKfS1_Pfllllll_param_3];
	ld.param.u64 	%rd14, [_Z26MutualIntensExtract_KernelILin5ELb1ELb1ELi0ELi1EEvPKfS1_Pfllllll_param_4];
	ld.param.u64 	%rd15, [_Z26MutualIntensExtract_KernelILin5ELb1ELb1ELi0ELi1EEvPKfS1_Pfllllll_param_5];
	ld.param.u64 	%rd16, [_Z26MutualIntensExtract_KernelILin5ELb1ELb1ELi0ELi1EEvPKfS1_Pfllllll_param_6];
	mov.u32 	%r5, %ctaid.x;
	mov.u32 	%r6, %ntid.x;
	mov.u32 	%r7, %tid.x;
	mad.lo.s32 	%r12, %r5, %r6, %r7;
	mov.u32 	%r8, %ctaid.y;
	mov.u32 	%r9, %ntid.y;
	mov.u32 	%r10, %tid.y;
	mad.lo.s32 	%r2, %r8, %r9, %r10;
	cvt.s64.s32 	%rd17, %r12;
	setp.lt.s64 	%p1, %rd13, %rd17;
	@%p1 bra 	$L__BB85_10;
	cvt.u64.u32 	%rd34, %r2;
	shr.u64 	%rd18, %rd13, 63;
	add.s64 	%rd19, %rd13, %rd18;
	shr.s64 	%rd20, %rd19, 1;
	setp.lt.s64 	%p2, %rd20, %rd34;
	@%p2 bra 	$L__BB85_10;
	setp.ge.s32 	%p3, %r2, %r12;
	@%p3 bra 	$L__BB85_4;
	not.b32 	%r11, %r2;
	cvt.s64.s32 	%rd21, %r11;
	add.s64 	%rd34, %rd13, %rd21;
	add.s32 	%r12, %r12, %r11;
$L__BB85_4:
	setp.ge.s64 	%p4, %rd34, %rd15;
	@%p4 bra 	$L__BB85_10;
	cvta.to.global.u64 	%rd22, %rd11;
	cvta.to.global.u64 	%rd23, %rd10;
	cvt.s64.s32 	%rd4, %r12;
	sub.s64 	%rd5, %rd34, %rd14;
	mul.lo.s64 	%rd24, %rd13, %rd5;
	cvta.to.global.u64 	%rd25, %rd12;
	shl.b64 	%rd26, %rd24, 3;
	add.s64 	%rd27, %rd25, %rd26;
	mul.wide.s32 	%rd28, %r12, 8;
	add.s64 	%rd6, %rd27, %rd28;
	mul.lo.s64 	%rd29, %rd16, %rd4;
	shl.b64 	%rd30, %rd29, 2;
	add.s64 	%rd31, %rd23, %rd30;
	add.s64 	%rd7, %rd22, %rd30;
	mul.lo.s64 	%rd32, %rd5, %rd16;
	shl.b64 	%rd33, %rd32, 2;
	add.s64 	%rd8, %rd23, %rd33;
	add.s64 	%rd9, %rd22, %rd33;
	ld.global.nc.f32 	%f1, [%rd31];
	ld.global.nc.f32 	%f2, [%rd31+4];
	setp.eq.s64 	%p5, %rd5, %rd4;
	mov.f32 	%f23, %f1;
	mov.f32 	%f24, %f2;
	@%p5 bra 	$L__BB85_7;
	ld.global.nc.f32 	%f23, [%rd8];
	ld.global.nc.f32 	%f24, [%rd8+4];
$L__BB85_7:
	setp.eq.s64 	%p6, %rd5, %rd4;
	ld.global.nc.f32 	%f7, [%rd7];
	ld.global.nc.f32 	%f8, [%rd7+4];
	mov.f32 	%f25, %f7;
	mov.f32 	%f26, %f8;
	@%p6 bra 	$L__BB85_9;
	ld.global.nc.f32 	%f25, [%rd9];
	ld.global.nc.f32 	%f26, [%rd9+4];
$L__BB85_9:
	mul.f32 	%f13, %f2, %f24;
	fma.rn.f32 	%f14, %f1, %f23, %f13;
	fma.rn.f32 	%f15, %f7, %f25, %f14;
	fma.rn.f32 	%f16, %f8, %f26, %f15;
	mul.f32 	%f17, %f2, %f23;
	mul.f32 	%f18, %f1, %f24;
	sub.f32 	%f19, %f17, %f18;
	fma.rn.f32 	%f20, %f8, %f25, %f19;
	mul.f32 	%f21, %f7, %f26;
	sub.f32 	%f22, %f20, %f21;
	st.global.f32 	[%rd6], %f16;
	st.global.f32 	[%rd6+4], %f22;
$L__BB85_10:
	ret;

}
	// .globl	_Z26MutualIntensExtract_KernelILin5ELb1ELb0ELi0ELi1EEvPKfS1_Pfllllll
.visible .entry _Z26MutualIntensExtract_KernelILin5ELb1ELb0ELi0ELi1EEvPKfS1_Pfllllll(
	.param .u64 .ptr .align 1 _Z26MutualIntensExtract_KernelILin5ELb1ELb0ELi0ELi1EEvPKfS1_Pfllllll_param_0,
	.param .u64 .ptr .align 1 _Z26MutualIntensExtract_KernelILin5ELb1ELb0ELi0ELi1EEvPKfS1_Pfllllll_param_1,
	.param .u64 .ptr .align 1 _Z26MutualIntensExtract_KernelILin5ELb1ELb0ELi0ELi1EEvPKfS1_Pfllllll_param_2,
	.param .u64 _Z26MutualIntensExtract_KernelILin5ELb1ELb0ELi0ELi1EEvPKfS1_Pfllllll_param_3,
	.param .u64 _Z26MutualIntensExtract_KernelILin5ELb1ELb0ELi0ELi1EEvPKfS1_Pfllllll_param_4,
	.param .u64 _Z26MutualIntensExtract_KernelILin5ELb1ELb0ELi0ELi1EEvPKfS1_Pfllllll_param_5,
	.param .u64 _Z26MutualIntensExtract_KernelILin5ELb1ELb0ELi0ELi1EEvPKfS1_Pfllllll_param_6,
	.param .u64 _Z26MutualIntensExtract_KernelILin5ELb1ELb0ELi0ELi1EEvPKfS1_Pfllllll_param_7,
	.param .u64 _Z26MutualIntensExtract_KernelILin5ELb1ELb0ELi0ELi1EEvPKfS1_Pfllllll_param_8
)
{
	.reg .pred 	%p<6>;
	.reg .b32 	%r<13>;
	.reg .b32 	%f<17>;
	.reg .b64 	%rd<31>;

	ld.param.u64 	%rd6, [_Z26MutualIntensExtract_KernelILin5ELb1ELb0ELi0ELi1EEvPKfS1_Pfllllll_param_0];
	ld.param.u64 	%rd7, [_Z26MutualIntensExtract_KernelILin5ELb1ELb0ELi0ELi1EEvPKfS1_Pfllllll_param_2];
	ld.param.u64 	%rd8, [_Z26MutualIntensExtract_KernelILin5ELb1ELb0ELi0ELi1EEvPKfS1_Pfllllll_param_3];
	ld.param.u64 	%rd9, [_Z26MutualIntensExtract_KernelILin5ELb1ELb0ELi0ELi1EEvPKfS1_Pfllllll_param_4];
	ld.param.u64 	%rd10, [_Z26MutualIntensExtract_KernelILin5ELb1ELb0ELi0ELi1EEvPKfS1_Pfllllll_param_5];
	ld.param.u64 	%rd11, [_Z26MutualIntensExtract_KernelILin5ELb1ELb0ELi0ELi1EEvPKfS1_Pfllllll_param_6];
	mov.u32 	%r5, %ctaid.x;
	mov.u32 	%r6, %ntid.x;
	mov.u32 	%r7, %tid.x;
	mad.lo.s32 	%r12, %r5, %r6, %r7;
	mov.u32 	%r8, %ctaid.y;
	mov.u32 	%r9, %ntid.y;
	mov.u32 	%r10, %tid.y;
	mad.lo.s32 	%r2, %r8, %r9, %r10;
	cvt.s64.s32 	%rd12, %r12;
	setp.lt.s64 	%p1, %rd8, %rd12;
	@%p1 bra 	$L__BB86_8;
	cvt.u64.u32 	%rd30, %r2;
	shr.u64 	%rd13, %rd8, 63;
	add.s64 	%rd14, %rd8, %rd13;
	shr.s64 	%rd15, %rd14, 1;
	setp.lt.s64 	%p2, %rd15, %rd30;
	@%p2 bra 	$L__BB86_8;
	setp.ge.s32 	%p3, %r2, %r12;
	@%p3 bra 	$L__BB86_4;
	not.b32 	%r11, %r2;
	cvt.s64.s32 	%rd16, %r11;
	add.s64 	%rd30, %rd8, %rd16;
	add.s32 	%r12, %r12, %r11;
$L__BB86_4:
	setp.ge.s64 	%p4, %rd30, %rd10;
	@%p4 bra 	$L__BB86_8;
	cvta.to.global.u64 	%rd17, %rd6;
	cvt.s64.s32 	%rd18, %r12;
	sub.s64 	%rd19, %rd30, %rd9;
	mul.lo.s64 	%rd20, %rd8, %rd19;
	cvta.to.global.u64 	%rd21, %rd7;
	shl.b64 	%rd22, %rd20, 3;
	add.s64 	%rd23, %rd21, %rd22;
	mul.wide.s32 	%rd24, %r12, 8;
	add.s64 	%rd4, %rd23, %rd24;
	mul.lo.s64 	%rd25, %rd11, %rd18;
	shl.b64 	%rd26, %rd25, 2;
	add.s64 	%rd27, %rd17, %rd26;
	mul.lo.s64 	%rd28, %rd19, %rd11;
	shl.b64 	%rd29, %rd28, 2;
	add.s64 	%rd5, %rd17, %rd29;
	ld.global.nc.f32 	%f1, [%rd27];
	ld.global.nc.f32 	%f2, [%rd27+4];
	setp.eq.s64 	%p5, %rd19, %rd18;
	mov.f32 	%f15, %f1;
	mov.f32 	%f16, %f2;
	@%p5 bra 	$L__BB86_7;
	ld.global.nc.f32 	%f15, [%rd5];
	ld.global.nc.f32 	%f16, [%rd5+4];
$L__BB86_7:
	mul.f32 	%f7, %f2, %f16;
	fma.rn.f32 	%f8, %f1, %f15, %f7;
	add.f32 	%f9, %f8, 0f00000000;
	add.f32 	%f10, %f9, 0f00000000;
	mul.f32 	%f11, %f2, %f15;
	mul.f32 	%f12, %f1, %f16;
	sub.f32 	%f13, %f11, %f12;
	add.f32 	%f14, %f13, 0f00000000;
	st.global.f32 	[%rd4], %f10;
	st.global.f32 	[%rd4+4], %f14;
$L__BB86_8:
	ret;

}
	// .globl	_Z26MutualIntensExtract_KernelILin5ELb0ELb1ELi0ELi1EEvPKfS1_Pfllllll
.visible .entry _Z26MutualIntensExtract_KernelILin5ELb0ELb1ELi0ELi1EEvPKfS1_Pfllllll(
	.param .u64 .ptr .align 1 _Z26MutualIntensExtract_KernelILin5ELb0ELb1ELi0ELi1EEvPKfS1_Pfllllll_param_0,
	.param .u64 .ptr .align 1 _Z26MutualIntensExtract_KernelILin5ELb0ELb1ELi0ELi1EEvPKfS1_Pfllllll_param_1,
	.param .u64 .ptr .align 1 _Z26MutualIntensExtract_KernelILin5ELb0ELb1ELi0ELi1EEvPKfS1_Pfllllll_param_2,
	.param .u64 _Z26MutualIntensExtract_KernelILin5ELb0ELb1ELi0ELi1EEvPKfS1_Pfllllll_param_3,
	.param .u64 _Z26MutualIntensExtract_KernelILin5ELb0ELb1ELi0ELi1EEvPKfS1_Pfllllll_param_4,
	.param .u64 _Z26MutualIntensExtract_KernelILin5ELb0ELb1ELi0ELi1EEvPKfS1_Pfllllll_param_5,
	.param .u64 _Z26MutualIntensExtract_KernelILin5ELb0ELb1ELi0ELi1EEvPKfS1_Pfllllll_param_6,
	.param .u64 _Z26MutualIntensExtract_KernelILin5ELb0ELb1ELi0ELi1EEvPKfS1_Pfllllll_param_7,
	.param .u64 _Z26MutualIntensExtract_KernelILin5ELb0ELb1ELi0ELi1EEvPKfS1_Pfllllll_param_8
)
{
	.reg .pred 	%p<6>;
	.reg .b32 	%r<13>;
	.reg .b32 	%f<14>;
	.reg .b64 	%rd<31>;

	ld.param.u64 	%rd6, [_Z26MutualIntensExtract_KernelILin5ELb0ELb1ELi0ELi1EEvPKfS1_Pfllllll_param_1];
	ld.param.u64 	%rd7, [_Z26MutualIntensExtract_KernelILin5ELb0ELb1ELi0ELi1EEvPKfS1_Pfllllll_param_2];
	ld.param.u64 	%rd8, [_Z26MutualIntensExtract_KernelILin5ELb0ELb1ELi0ELi1EEvPKfS1_Pfllllll_param_3];
	ld.param.u64 	%rd9, [_Z26MutualIntensExtract_KernelILin5ELb0ELb1ELi0ELi1EEvPKfS1_Pfllllll_param_4];
	ld.param.u64 	%rd10, [_Z26MutualIntensExtract_KernelILin5ELb0ELb1ELi0ELi1EEvPKfS1_Pfllllll_param_5];
	ld.param.u64 	%rd11, [_Z26MutualIntensExtract_KernelILin5ELb0ELb1ELi0ELi1EEvPKfS1_Pfllllll_param_6];
	mov.u32 	%r5, %ctaid.x;
	mov.u32 	%r6, %ntid.x;
	mov.u32 	%r7, %tid.x;
	mad.lo.s32 	%r12, %r5, %r6, %r7;
	mov.u32 	%r8, %ctaid.y;
	mov.u32 	%r9, %ntid.y;
	mov.u32 	%r10, %tid.y;
	mad.lo.s32 	%r2, %r8, %r9, %r10;
	cvt.s64.s32 	%rd12, %r12;
	setp.lt.s64 	%p1, %rd8, %rd12;
	@%p1 bra 	$L__BB87_8;
	cvt.u64.u32 	%rd30, %r2;
	shr.u64 	%rd13, %rd8, 63;
	add.s64 	%rd14, %rd8, %rd13;
	shr.s64 	%rd15, %rd14, 1;
	setp.lt.s64 	%p2, %rd15, %rd30;
	@%p2 bra 	$L__BB87_8;
	setp.ge.s32 	%p3, %r2, %r12;
	@%p3 bra 	$L__BB87_4;
	not.b32 	%r11, %r2;
	cvt.s64.s32 	%rd16, %r11;
	add.s64 	%rd30, %rd8, %rd16;
	add.s32 	%r12, %r12, %r11;
$L__BB87_4:
	setp.ge.s64 	%p4, %rd30, %rd10;
	@%p4 bra 	$L__BB87_8;
	cvta.to.global.u64 	%rd17, %rd6;
	cvt.s64.s32 	%rd18, %r12;
	sub.s64 	%rd19, %rd30, %rd9;
	mul.lo.s64 	%rd20, %rd8, %rd19;
	cvta.to.global.u64 	%rd21, %rd7;
	shl.b64 	%rd22, %rd20, 3;
	add.s64 	%rd23, %rd21, %rd22;
	mul.wide.s32 	%rd24, %r12, 8;
	add.s64 	%rd4, %rd23, %rd24;
	mul.lo.s64 	%rd25, %rd11, %rd18;
	shl.b64 	%rd26, %rd25, 2;
	add.s64 	%rd27, %rd17, %rd26;
	mul.lo.s64 	%rd28, %rd19, %rd11;
	shl.b64 	%rd29, %rd28, 2;
	add.s64 	%rd5, %rd17, %rd29;
	ld.global.nc.f32 	%f1, [%rd27];
	ld.global.nc.f32 	%f2, [%rd27+4];
	setp.eq.s64 	%p5, %rd19, %rd18;
	mov.f32 	%f12, %f1;
	mov.f32 	%f13, %f2;
	@%p5 bra 	$L__BB87_7;
	ld.global.nc.f32 	%f12, [%rd5];
	ld.global.nc.f32 	%f13, [%rd5+4];
$L__BB87_7:
	fma.rn.f32 	%f7, %f1, %f12, 0f00000000;
	fma.rn.f32 	%f8, %f2, %f13, %f7;
	fma.rn.f32 	%f9, %f2, %f12, 0f00000000;
	mul.f32 	%f10, %f1, %f13;
	sub.f32 	%f11, %f9, %f10;
	st.global.f32 	[%rd4], %f8;
	st.global.f32 	[%rd4+4], %f11;
$L__BB87_8:
	ret;

}
	// .globl	_Z26MutualIntensExtract_KernelILin5ELb0ELb0ELi0ELi1EEvPKfS1_Pfllllll
.visible .entry _Z26MutualIntensExtract_KernelILin5ELb0ELb0ELi0ELi1EEvPKfS1_Pfllllll(
	.param .u64 .ptr .align 1 _Z26MutualIntensExtract_KernelILin5ELb0ELb0ELi0ELi1EEvPKfS1_Pfllllll_param_0,
	.param .u64 .ptr .align 1 _Z26MutualIntensExtract_KernelILin5ELb0ELb0ELi0ELi1EEvPKfS1_Pfllllll_param_1,
	.param .u64 .ptr .align 1 _Z26MutualIntensExtract_KernelILin5ELb0ELb0ELi0ELi1EEvPKfS1_Pfllllll_param_2,
	.param .u64 _Z26MutualIntensExtract_KernelILin5ELb0ELb0ELi0ELi1EEvPKfS1_Pfllllll_param_3,
	.param .u64 _Z26MutualIntensExtract_KernelILin5ELb0ELb0ELi0ELi1EEvPKfS1_Pfllllll_param_4,
	.param .u64 _Z26MutualIntensExtract_KernelILin5ELb0ELb0ELi0ELi1EEvPKfS1_Pfllllll_param_5,
	.param .u64 _Z26MutualIntensExtract_KernelILin5ELb0ELb0ELi0ELi1EEvPKfS1_Pfllllll_param_6,
	.param .u64 _Z26MutualIntensExtract_KernelILin5ELb0ELb0ELi0ELi1EEvPKfS1_Pfllllll_param_7,
	.param .u64 _Z26MutualIntensExtract_KernelILin5ELb0ELb0ELi0ELi1EEvPKfS1_Pfllllll_param_8
)
{
	.reg .pred 	%p<5>;
	.reg .b32 	%r<14>;
	.reg .b64 	%rd<21>;

	ld.param.u64 	%rd4, [_Z26MutualIntensExtract_KernelILin5ELb0ELb0ELi0ELi1EEvPKfS1_Pfllllll_param_2];
	ld.param.u64 	%rd5, [_Z26MutualIntensExtract_KernelILin5ELb0ELb0ELi0ELi1EEvPKfS1_Pfllllll_param_3];
	ld.param.u64 	%rd6, [_Z26MutualIntensExtract_KernelILin5ELb0ELb0ELi0ELi1EEvPKfS1_Pfllllll_param_4];
	ld.param.u64 	%rd7, [_Z26MutualIntensExtract_KernelILin5ELb0ELb0ELi0ELi1EEvPKfS1_Pfllllll_param_5];
	mov.u32 	%r5, %ctaid.x;
	mov.u32 	%r6, %ntid.x;
	mov.u32 	%r7, %tid.x;
	mad.lo.s32 	%r13, %r5, %r6, %r7;
	mov.u32 	%r8, %ctaid.y;
	mov.u32 	%r9, %ntid.y;
	mov.u32 	%r10, %tid.y;
	mad.lo.s32 	%r2, %r8, %r9, %r10;
	cvt.s64.s32 	%rd8, %r13;
	setp.lt.s64 	%p1, %rd5, %rd8;
	@%p1 bra 	$L__BB88_6;
	cvt.u64.u32 	%rd20, %r2;
	shr.u64 	%rd9, %rd5, 63;
	add.s64 	%rd10, %rd5, %rd9;
	shr.s64 	%rd11, %rd10, 1;
	setp.lt.s64 	%p2, %rd11, %rd20;
	@%p2 bra 	$L__BB88_6;
	setp.ge.s32 	%p3, %r2, %r13;
	@%p3 bra 	$L__BB88_4;
	not.b32 	%r11, %r2;
	cvt.s64.s32 	%rd12, %r11;
	add.s64 	%rd20, %rd5, %rd12;
	add.s32 	%r13, %r13, %r11;
$L__BB88_4:
	setp.ge.s64 	%p4, %rd20, %rd7;
	@%p4 bra 	$L__BB88_6;
	sub.s64 	%rd13, %rd20, %rd6;
	mul.lo.s64 	%rd14, %rd5, %rd13;
	cvta.to.global.u64 	%rd15, %rd4;
	shl.b64 	%rd16, %rd14, 3;
	add.s64 	%rd17, %rd15, %rd16;
	mul.wide.s32 	%rd18, %r13, 8;
	add.s64 	%rd19, %rd17, %rd18;
	mov.b32 	%r12, 0;
	st.global.u32 	[%rd19], %r12;
	st.global.u32 	[%rd19+4], %r12;
$L__BB88_6:
	ret;

}
	// .globl	_Z26MutualIntensExtract_KernelILi0ELb1ELb1ELin1ELi1EEvPKfS1_Pfllllll
.visible .entry _Z26MutualIntensExtract_KernelILi0ELb1ELb1ELin1ELi1EEvPKfS1_Pfllllll(
	.param .u64 .ptr .align 1 _Z26MutualIntensExtract_KernelILi0ELb1ELb1ELin1ELi1EEvPKfS1_Pfllllll_param_0,
	.param .u64 .ptr .align 1 _Z26MutualIntensExtract_KernelILi0ELb1ELb1ELin1ELi1EEvPKfS1_Pfllllll_param_1,
	.param .u64 .ptr .align 1 _Z26MutualIntensExtract_KernelILi0ELb1ELb1ELin1ELi1EEvPKfS1_Pfllllll_param_2,
	.param .u64 _Z26MutualIntensExtract_KernelILi0ELb1ELb1ELin1ELi1EEvPKfS1_Pfllllll_param_3,
	.param .u64 _Z26MutualIntensExtract_KernelILi0ELb1ELb1ELin1ELi1EEvPKfS1_Pfllllll_param_4,
	.param .u64 _Z26MutualIntensExtract_KernelILi0ELb1ELb1ELin1ELi1EEvPKfS1_Pfllllll_param_5,
	.param .u64 _Z26MutualIntensExtract_KernelILi0ELb1ELb1ELin1ELi1EEvPKfS1_Pfllllll_param_6,
	.param .u64 _Z26MutualIntensExtract_KernelILi0ELb1ELb1ELin1ELi1EEvPKfS1_Pfllllll_param_7,
	.param .u64 _Z26MutualIntensExtract_KernelILi0ELb1ELb1ELin1ELi1EEvPKfS1_Pfllllll_param_8
)
{
	.reg .pred 	%p<6>;
	.reg .b32 	%r<13>;
	.reg .b32 	%f<18>;
	.reg .b64 	%rd<31>;

	ld.param.u64 	%rd6, [_Z26MutualIntensExtract_KernelILi0ELb1ELb1ELin1ELi1EEvPKfS1_Pfllllll_param_0];
	ld.param.u64 	%rd7, [_Z26MutualIntensExtract_KernelILi0ELb1ELb1ELin1ELi1EEvPKfS1_Pfllllll_param_2];
	ld.param.u64 	%rd8, [_Z26MutualIntensExtract_KernelILi0ELb1ELb1ELin1ELi1EEvPKfS1_Pfllllll_param_3];
	ld.param.u64 	%rd9, [_Z26MutualIntensExtract_KernelILi0ELb1ELb1ELin1ELi1EEvPKfS1_Pfllllll_param_4];
	ld.param.u64 	%rd10, [_Z26MutualIntensExtract_KernelILi0ELb1ELb1ELin1ELi1EEvPKfS1_Pfllllll_param_5];
	ld.param.u64 	%rd11, [_Z26MutualIntensExtract_KernelILi0ELb1ELb1ELin1ELi1EEvPKfS1_Pfllllll_param_6];
	mov.u32 	%r5, %ctaid.x;
	mov.u32 	%r6, %ntid.x;
	mov.u32 	%r7, %tid.x;
	mad.lo.s32 	%r12, %r5, %r6, %r7;
	mov.u32 	%r8, %ctaid.y;
	mov.u32 	%r9, %ntid.y;
	mov.u32 	%r10, %tid.y;
	mad.lo.s32 	%r2, %r8, %r9, %r10;
	cvt.s64.s32 	%rd12, %r12;
	setp.lt.s64 	%p1, %rd8, %rd12;
	@%p1 bra 	$L__BB89_8;
	cvt.u64.u32 	%rd30, %r2;
	shr.u64 	%rd13, %rd8, 63;
	add.s64 	%rd14, %rd8, %rd13;
	shr.s64 	%rd15, %rd14, 1;
	setp.lt.s64 	%p2, %rd15, %rd30;
	@%p2 bra 	$L__BB89_8;
	setp.ge.s32 	%p3, %r2, %r12;
	@%p3 bra 	$L__BB89_4;
	not.b32 	%r11, %r2;
	cvt.s64.s32 	%rd16, %r11;
	add.s64 	%rd30, %rd8, %rd16;
	add.s32 	%r12, %r12, %r11;
$L__BB89_4:
	setp.ge.s64 	%p4, %rd30, %rd10;
	@%p4 bra 	$L__BB89_8;
	cvta.to.global.u64 	%rd17, %rd6;
	cvt.s64.s32 	%rd18, %r12;
	sub.s64 	%rd19, %rd30, %rd9;
	mul.lo.s64 	%rd20, %rd8, %rd19;
	cvta.to.global.u64 	%rd21, %rd7;
	shl.b64 	%rd22, %rd20, 3;
	add.s64 	%rd23, %rd21, %rd22;
	mul.wide.s32 	%rd24, %r12, 8;
	add.s64 	%rd4, %rd23, %rd24;
	mul.lo.s64 	%rd25, %rd11, %rd18;
	shl.b64 	%rd26, %rd25, 2;
	add.s64 	%rd27, %rd17, %rd26;
	mul.lo.s64 	%rd28, %rd19, %rd11;
	shl.b64 	%rd29, %rd28, 2;
	add.s64 	%rd5, %rd17, %rd29;
	ld.global.nc.f32 	%f1, [%rd27];
	ld.global.nc.f32 	%f2, [%rd27+4];
	setp.eq.s64 	%p5, %rd19, %rd18;
	mov.f32 	%f16, %f1;
	mov.f32 	%f17, %f2;
	@%p5 bra 	$L__BB89_7;
	ld.global.nc.f32 	%f16, [%rd5];
	ld.global.nc.f32 	%f17, [%rd5+4];
$L__BB89_7:
	mul.f32 	%f7, %f2, %f17;
	fma.rn.f32 	%f8, %f1, %f16, %f7;
	mul.f32 	%f9, %f2, %f16;
	mul.f32 	%f10, %f1, %f17;
	sub.f32 	%f11, %f9, %f10;
	ld.global.f32 	%f12, [%rd4];
	add.f32 	%f13, %f12, %f8;
	st.global.f32 	[%rd4], %f13;
	ld.global.f32 	%f14, [%rd4+4];
	add.f32 	%f15, %f11, %f14;
	st.global.f32 	[%rd4+4], %f15;
$L__BB89_8:
	ret;

}
	// .globl	_Z26MutualIntensExtract_KernelILi0ELb1ELb0ELin1ELi1EEvPKfS1_Pfllllll
.visible .entry _Z26MutualIntensExtract_KernelILi0ELb1ELb0ELin1ELi1EEvPKfS1_Pfllllll(
	.param .u64 .ptr .align 1 _Z26MutualIntensExtract_KernelILi0ELb1ELb0ELin1ELi1EEvPKfS1_Pfllllll_param_0,
	.param .u64 .ptr .align 1 _Z26MutualIntensExtract_KernelILi0ELb1ELb0ELin1ELi1EEvPKfS1_Pfllllll_param_1,
	.param .u64 .ptr .align 1 _Z26MutualIntensExtract_KernelILi0ELb1ELb0ELin1ELi1EEvPKfS1_Pfllllll_param_2,
	.param .u64 _Z26MutualIntensExtract_KernelILi0ELb1ELb0ELin1ELi1EEvPKfS1_Pfllllll_param_3,
	.param .u64 _Z26MutualIntensExtract_KernelILi0ELb1ELb0ELin1ELi1EEvPKfS1_Pfllllll_param_4,
	.param .u64 _Z26MutualIntensExtract_KernelILi0ELb1ELb0ELin1ELi1EEvPKfS1_Pfllllll_param_5,
	.param .u64 _Z26MutualIntensExtract_KernelILi0ELb1ELb0ELin1ELi1EEvPKfS1_Pfllllll_param_6,
	.param .u64 _Z26MutualIntensExtract_KernelILi0ELb1ELb0ELin1ELi1EEvPKfS1_Pfllllll_param_7,
	.param .u64 _Z26MutualIntensExtract_KernelILi0ELb1ELb0ELin1ELi1EEvPKfS1_Pfllllll_param_8
)
{
	.reg .pred 	%p<6>;
	.reg .b32 	%r<13>;
	.reg .b32 	%f<18>;
	.reg .b64 	%rd<31>;

	ld.param.u64 	%rd6, [_Z26MutualIntensExtract_KernelILi0ELb1ELb0ELin1ELi1EEvPKfS1_Pfllllll_param_0];
	ld.param.u64 	%rd7, [_Z26MutualIntensExtract_KernelILi0ELb1ELb0ELin1ELi1EEvPKfS1_Pfllllll_param_2];
	ld.param.u64 	%rd8, [_Z26MutualIntensExtract_KernelILi0ELb1ELb0ELin1ELi1EEvPKfS1_Pfllllll_param_3];
	ld.param.u64 	%rd9, [_Z26MutualIntensExtract_KernelILi0ELb1ELb0ELin1ELi1EEvPKfS1_Pfllllll_param_4];
	ld.param.u64 	%rd10, [_Z26MutualIntensExtract_KernelILi0ELb1ELb0ELin1ELi1EEvPKfS1_Pfllllll_param_5];
	ld.param.u64 	%rd11, [_Z26MutualIntensExtract_KernelILi0ELb1ELb0ELin1ELi1EEvPKfS1_Pfllllll_param_6];
	mov.u32 	%r5, %ctaid.x;
	mov.u32 	%r6, %ntid.x;
	mov.u32 	%r7, %tid.x;
	mad.lo.s32 	%r12, %r5, %r6, %r7;
	mov.u32 	%r8, %ctaid.y;
	mov.u32 	%r9, %ntid.y;
	mov.u32 	%r10, %tid.y;
	mad.lo.s32 	%r2, %r8, %r9, %r10;
	cvt.s64.s32 	%rd12, %r12;
	setp.lt.s64 	%p1, %rd8, %rd12;
	@%p1 bra 	$L__BB90_8;
	cvt.u64.u32 	%rd30, %r2;
	shr.u64 	%rd13, %rd8, 63;
	add.s64 	%rd14, %rd8, %rd13;
	shr.s64 	%rd15, %rd14, 1;
	setp.lt.s64 	%p2, %rd15, %rd30;
	@%p2 bra 	$L__BB90_8;
	setp.ge.s32 	%p3, %r2, %r12;
	@%p3 bra 	$L__BB90_4;
	not.b32 	%r11, %r2;
	cvt.s64.s32 	%rd16, %r11;
	add.s64 	%rd30, %rd8, %rd16;
	add.s32 	%r12, %r12, %r11;
$L__BB90_4:
	setp.ge.s64 	%p4, %rd30, %rd10;
	@%p4 bra 	$L__BB90_8;
	cvta.to.global.u64 	%rd17, %rd6;
	cvt.s64.s32 	%rd18, %r12;
	sub.s64 	%rd19, %rd30, %rd9;
	mul.lo.s64 	%rd20, %rd8, %rd19;
	cvta.to.global.u64 	%rd21, %rd7;
	shl.b64 	%rd22, %rd20, 3;
	add.s64 	%rd23, %rd21, %rd22;
	mul.wide.s32 	%rd24, %r12, 8;
	add.s64 	%rd4, %rd23, %rd24;
	mul.lo.s64 	%rd25, %rd11, %rd18;
	shl.b64 	%rd26, %rd25, 2;
	add.s64 	%rd27, %rd17, %rd26;
	mul.lo.s64 	%rd28, %rd19, %rd11;
	shl.b64 	%rd29, %rd28, 2;
	add.s64 	%rd5, %rd17, %rd29;
	ld.global.nc.f32 	%f1, [%rd27];
	ld.global.nc.f32 	%f2, [%rd27+4];
	setp.eq.s64 	%p5, %rd19, %rd18;
	mov.f32 	%f16, %f1;
	mov.f32 	%f17, %f2;
	@%p5 bra 	$L__BB90_7;
	ld.global.nc.f32 	%f16, [%rd5];
	ld.global.nc.f32 	%f17, [%rd5+4];
$L__BB90_7:
	mul.f32 	%f7, %f2, %f17;
	fma.rn.f32 	%f8, %f1, %f16, %f7;
	mul.f32 	%f9, %f2, %f16;
	mul.f32 	%f10, %f1, %f17;
	sub.f32 	%f11, %f9, %f10;
	ld.global.f32 	%f12, [%rd4];
	add.f32 	%f13, %f12, %f8;
	st.global.f32 	[%rd4], %f13;
	ld.global.f32 	%f14, [%rd4+4];
	add.f32 	%f15, %f11, %f14;
	st.global.f32 	[%rd4+4], %f15;
$L__BB90_8:
	ret;

}
	// .globl	_Z26MutualIntensExtract_KernelILi0ELb0ELb1ELin1ELi1EEvPKfS1_Pfllllll
.visible .entry _Z26MutualIntensExtract_KernelILi0ELb0ELb1ELin1ELi1EEvPKfS1_Pfllllll(
	.param .u64 .ptr .align 1 _Z26MutualIntensExtract_KernelILi0ELb0ELb1ELin1ELi1EEvPKfS1_Pfllllll_param_0,
	.param .u64 .ptr .align 1 _Z26MutualIntensExtract_KernelILi0ELb0ELb1ELin1ELi1EEvPKfS1_Pfllllll_param_1,
	.param .u64 .ptr .align 1 _Z26MutualIntensExtract_KernelILi0ELb0ELb1ELin1ELi1EEvPKfS1_Pfllllll_param_2,
	.param .u64 _Z26MutualIntensExtract_KernelILi0ELb0ELb1ELin1ELi1EEvPKfS1_Pfllllll_param_3,
	.param .u64 _Z26MutualIntensExtract_KernelILi0ELb0ELb1ELin1ELi1EEvPKfS1_Pfllllll_param_4,
	.param .u64 _Z26MutualIntensExtract_KernelILi0ELb0ELb1ELin1ELi1EEvPKfS1_Pfllllll_param_5,
	.param .u64 _Z26MutualIntensExtract_KernelILi0ELb0ELb1ELin1ELi1EEvPKfS1_Pfllllll_param_6,
	.param .u64 _Z26MutualIntensExtract_KernelILi0ELb0ELb1ELin1ELi1EEvPKfS1_Pfllllll_param_7,
	.param .u64 _Z26MutualIntensExtract_KernelILi0ELb0ELb1ELin1ELi1EEvPKfS1_Pfllllll_param_8
)
{
	.reg .pred 	%p<5>;
	.reg .b32 	%r<13>;
	.reg .b32 	%f<5>;
	.reg .b64 	%rd<21>;

	ld.param.u64 	%rd4, [_Z26MutualIntensExtract_KernelILi0ELb0ELb1ELin1ELi1EEvPKfS1_Pfllllll_param_2];
	ld.param.u64 	%rd5, [_Z26MutualIntensExtract_KernelILi0ELb0ELb1ELin1ELi1EEvPKfS1_Pfllllll_param_3];
	ld.param.u64 	%rd6, [_Z26MutualIntensExtract_KernelILi0ELb0ELb1ELin1ELi1EEvPKfS1_Pfllllll_param_4];
	ld.param.u64 	%rd7, [_Z26MutualIntensExtract_KernelILi0ELb0ELb1ELin1ELi1EEvPKfS1_Pfllllll_param_5];
	mov.u32 	%r5, %ctaid.x;
	mov.u32 	%r6, %ntid.x;
	mov.u32 	%r7, %tid.x;
	mad.lo.s32 	%r12, %r5, %r6, %r7;
	mov.u32 	%r8, %ctaid.y;
	mov.u32 	%r9, %ntid.y;
	mov.u32 	%r10, %tid.y;
	mad.lo.s32 	%r2, %r8, %r9, %r10;
	cvt.s64.s32 	%rd8, %r12;
	setp.lt.s64 	%p1, %rd5, %rd8;
	@%p1 bra 	$L__BB91_6;
	cvt.u64.u32 	%rd20, %r2;
	shr.u64 	%rd9, %rd5, 63;
	add.s64 	%rd10, %rd5, %rd9;
	shr.s64 	%rd11, %rd10, 1;
	setp.lt.s64 	%p2, %rd11, %rd20;
	@%p2 bra 	$L__BB91_6;
	setp.ge.s32 	%p3, %r2, %r12;
	@%p3 bra 	$L__BB91_4;
	not.b32 	%r11, %r2;
	cvt.s64.s32 	%rd12, %r11;
	add.s64 	%rd20, %rd5, %rd12;
	add.s32 	%r12, %r12, %r11;
$L__BB91_4:
	setp.ge.s64 	%p4, %rd20, %rd7;
	@%p4 bra 	$L__BB91_6;
	sub.s64 	%rd13, %rd20, %rd6;
	mul.lo.s64 	%rd14, %rd5, %rd13;
	cvta.to.global.u64 	%rd15, %rd4;
	shl.b64 	%rd16, %rd14, 3;
	add.s64 	%rd17, %rd15, %rd16;
	mul.wide.s32 	%rd18, %r12, 8;
	add.s64 	%rd19, %rd17, %rd18;
	ld.global.f32 	%f1, [%rd19];
	add.f32 	%f2, %f1, 0f00000000;
	st.global.f32 	[%rd19], %f2;
	ld.global.f32 	%f3, [%rd19+4];
	add.f32 	%f4, %f3, 0f00000000;
	st.global.f32 	[%rd19+4], %f4;
$L__BB91_6:
	ret;

}
	// .globl	_Z26MutualIntensExtract_KernelILi0ELb0ELb0ELin1ELi1EEvPKfS1_Pfllllll
.visible .entry _Z26MutualIntensExtract_KernelILi0ELb0ELb0ELin1ELi1EEvPKfS1_Pfllllll(
	.param .u64 .ptr .align 1 _Z26MutualIntensExtract_KernelILi0ELb0ELb0ELin1ELi1EEvPKfS1_Pfllllll_param_0,
	.param .u64 .ptr .align 1 _Z26MutualIntensExtract_KernelILi0ELb0ELb0ELin1ELi1EEvPKfS1_Pfllllll_param_1,
	.param .u64 .ptr .align 1 _Z26MutualIntensExtract_KernelILi0ELb0ELb0ELin1ELi1EEvPKfS1_Pfllllll_param_2,
	.param .u64 _Z26MutualIntensExtract_KernelILi0ELb0ELb0ELin1ELi1EEvPKfS1_Pfllllll_param_3,
	.param .u64 _Z26MutualIntensExtract_KernelILi0ELb0ELb0ELin1ELi1EEvPKfS1_Pfllllll_param_4,
	.param .u64 _Z26MutualIntensExtract_KernelILi0ELb0ELb0ELin1ELi1EEvPKfS1_Pfllllll_param_5,
	.param .u64 _Z26MutualIntensExtract_KernelILi0ELb0ELb0ELin1ELi1EEvPKfS1_Pfllllll_param_6,
	.param .u64 _Z26MutualIntensExtract_KernelILi0ELb0ELb0ELin1ELi1EEvPKfS1_Pfllllll_param_7,
	.param .u64 _Z26MutualIntensExtract_KernelILi0ELb0ELb0ELin1ELi1EEvPKfS1_Pfllllll_param_8
)
{
	.reg .pred 	%p<5>;
	.reg .b32 	%r<13>;
	.reg .b32 	%f<5>;
	.reg .b64 	%rd<21>;

	ld.param.u64 	%rd4, [_Z26MutualIntensExtract_KernelILi0ELb0ELb0ELin1ELi1EEvPKfS1_Pfllllll_param_2];
	ld.param.u64 	%rd5, [_Z26MutualIntensExtract_KernelILi0ELb0ELb0ELin1ELi1EEvPKfS1_Pfllllll_param_3];
	ld.param.u64 	%rd6, [_Z26MutualIntensExtract_KernelILi0ELb0ELb0ELin1ELi1EEvPKfS1_Pfllllll_param_4];
	ld.param.u64 	%rd7, [_Z26MutualIntensExtract_KernelILi0ELb0ELb0ELin1ELi1EEvPKfS1_Pfllllll_param_5];
	mov.u32 	%r5, %ctaid.x;
	mov.u32 	%r6, %ntid.x;
	mov.u32 	%r7, %tid.x;
	mad.lo.s32 	%r12, %r5, %r6, %r7;
	mov.u32 	%r8, %ctaid.y;
	mov.u32 	%r9, %ntid.y;
	mov.u32 	%r10, %tid.y;
	mad.lo.s32 	%r2, %r8, %r9, %r10;
	cvt.s64.s32 	%rd8, %r12;
	setp.lt.s64 	%p1, %rd5, %rd8;
	@%p1 bra 	$L__BB92_6;
	cvt.u64.u32 	%rd20, %r2;
	shr.u64 	%rd9, %rd5, 63;
	add.s64 	%rd10, %rd5, %rd9;
	shr.s64 	%rd11, %rd10, 1;
	setp.lt.s64 	%p2, %rd11, %rd20;
	@%p2 bra 	$L__BB92_6;
	setp.ge.s32 	%p3, %r2, %r12;
	@%p3 bra 	$L__BB92_4;
	not.b32 	%r11, %r2;
	cvt.s64.s32 	%rd12, %r11;
	add.s64 	%rd20, %rd5, %rd12;
	add.s32 	%r12, %r12, %r11;
$L__BB92_4:
	setp.ge.s64 	%p4, %rd20, %rd7;
	@%p4 bra 	$L__BB92_6;
	sub.s64 	%rd13, %rd20, %rd6;
	mul.lo.s64 	%rd14, %rd5, %rd13;
	cvta.to.global.u64 	%rd15, %rd4;
	shl.b64 	%rd16, %rd14, 3;
	add.s64 	%rd17, %rd15, %rd16;
	mul.wide.s32 	%rd18, %r12, 8;
	add.s64 	%rd19, %rd17, %rd18;
	ld.global.f32 	%f1, [%rd19];
	add.f32 	%f2, %f1, 0f00000000;
	st.global.f32 	[%rd19], %f2;
	ld.global.f32 	%f3, [%rd19+4];
	add.f32 	%f4, %f3, 0f00000000;
	st.global.f32 	[%rd19+4], %f4;
$L__BB92_6:
	ret;

}
	// .globl	_Z26MutualIntensExtract_KernelILi1ELb1ELb1ELin1ELi1EEvPKfS1_Pfllllll
.visible .entry _Z26MutualIntensExtract_KernelILi1ELb1ELb1ELin1ELi1EEvPKfS1_Pfllllll(
	.param .u64 .ptr .align 1 _Z26MutualIntensExtract_KernelILi1ELb1ELb1ELin1ELi1EEvPKfS1_Pfllllll_param_0,
	.param .u64 .ptr .align 1 _Z26MutualIntensExtract_KernelILi1ELb1ELb1ELin1ELi1EEvPKfS1_Pfllllll_param_1,
	.param .u64 .ptr .align 1 _Z26MutualIntensExtract_KernelILi1ELb1ELb1ELin1ELi1EEvPKfS1_Pfllllll_param_2,
	.param .u64 _Z26MutualIntensExtract_KernelILi1ELb1ELb1ELin1ELi1EEvPKfS1_Pfllllll_param_3,
	.param .u64 _Z26MutualIntensExtract_KernelILi1ELb1ELb1ELin1ELi1EEvPKfS1_Pfllllll_param_4,
	.param .u64 _Z26MutualIntensExtract_KernelILi1ELb1ELb1ELin1ELi1EEvPKfS1_Pfllllll_param_5,
	.param .u64 _Z26MutualIntensExtract_KernelILi1ELb1ELb1ELin1ELi1EEvPKfS1_Pfllllll_param_6,
	.param .u64 _Z26MutualIntensExtract_KernelILi1ELb1ELb1ELin1ELi1EEvPKfS1_Pfllllll_param_7,
	.param .u64 _Z26MutualIntensExtract_KernelILi1ELb1ELb1ELin1ELi1EEvPKfS1_Pfllllll_param_8
)
{
	.reg .pred 	%p<6>;
	.reg .b32 	%r<13>;
	.reg .b32 	%f<18>;
	.reg .b64 	%rd<31>;

	ld.param.u64 	%rd6, [_Z26MutualIntensExtract_KernelILi1ELb1ELb1ELin1ELi1EEvPKfS1_Pfllllll_param_1];
	ld.param.u64 	%rd7, [_Z26MutualIntensExtract_KernelILi1ELb1ELb1ELin1ELi1EEvPKfS1_Pfllllll_param_2];
	ld.param.u64 	%rd8, [_Z26MutualIntensExtract_KernelILi1ELb1ELb1ELin1ELi1EEvPKfS1_Pfllllll_param_3];
	ld.param.u64 	%rd9, [_Z26MutualIntensExtract_KernelILi1ELb1ELb1ELin1ELi1EEvPKfS1_Pfllllll_param_4];
	ld.param.u64 	%rd10, [_Z26MutualIntensExtract_KernelILi1ELb1ELb1ELin1ELi1EEvPKfS1_Pfllllll_param_5];
	ld.param.u64 	%rd11, [_Z26MutualIntensExtract_KernelILi1ELb1ELb1ELin1ELi1EEvPKfS1_Pfllllll_param_6];
	mov.u32 	%r5, %ctaid.x;
	mov.u32 	%r6, %ntid.x;
	mov.u32 	%r7, %tid.x;
	mad.lo.s32 	%r12, %r5, %r6, %r7;
	mov.u32 	%r8, %ctaid.y;
	mov.u32 	%r9, %ntid.y;
	mov.u32 	%r10, %tid.y;
	mad.lo.s32 	%r2, %r8, %r9, %r10;
	cvt.s64.s32 	%rd12, %r12;
	setp.lt.s64 	%p1, %rd8, %rd12;
	@%p1 bra 	$L__BB93_8;
	cvt.u64.u32 	%rd30, %r2;
	shr.u64 	%rd13, %rd8, 63;
	add.s64 	%rd14, %rd8, %rd13;
	shr.s64 	%rd15, %rd14, 1;
	setp.lt.s64 	%p2, %rd15, %rd30;
	@%p2 bra 	$L__BB93_8;
	setp.ge.s32 	%p3, %r2, %r12;
	@%p3 bra 	$L__BB93_4;
	not.b32 	%r11, %r2;
	cvt.s64.s32 	%rd16, %r11;
	add.s64 	%rd30, %rd8, %rd16;
	add.s32 	%r12, %r12, %r11;
$L__BB93_4:
	setp.ge.s64 	%p4, %rd30, %rd10;
	@%p4 bra 	$L__BB93_8;
	cvta.to.global.u64 	%rd17, %rd6;
	cvt.s64.s32 	%rd18, %r12;
	sub.s64 	%rd19, %rd30, %rd9;
	mul.lo.s64 	%rd20, %rd8, %rd19;
	cvta.to.global.u64 	%rd21, %rd7;
	shl.b64 	%rd22, %rd20, 3;
	add.s64 	%rd23, %rd21, %rd22;
	mul.wide.s32 	%rd24, %r12, 8;
	add.s64 	%rd4, %rd23, %rd24;
	mul.lo.s64 	%rd25, %rd11, %rd18;
	shl.b64 	%rd26, %rd25, 2;
	add.s64 	%rd27, %rd17, %rd26;
	mul.lo.s64 	%rd28, %rd19, %rd11;
	shl.b64 	%rd29, %rd28, 2;
	add.s64 	%rd5, %rd17, %rd29;
	ld.global.nc.f32 	%f1, [%rd27];
	ld.global.nc.f32 	%f2, [%rd27+4];
	setp.eq.s64 	%p5, %rd19, %rd18;
	mov.f32 	%f16, %f1;
	mov.f32 	%f17, %f2;
	@%p5 bra 	$L__BB93_7;
	ld.global.nc.f32 	%f16, [%rd5];
	ld.global.nc.f32 	%f17, [%rd5+4];
$L__BB93_7:
	mul.f32 	%f7, %f2, %f17;
	fma.rn.f32 	%f8, %f1, %f16, %f7;
	mul.f32 	%f9, %f2, %f16;
	mul.f32 	%f10, %f1, %f17;
	sub.f32 	%f11, %f9, %f10;
	ld.global.f32 	%f12, [%rd4];
	add.f32 	%f13, %f12, %f8;
	st.global.f32 	[%rd4], %f13;
	ld.global.f32 	%f14, [%rd4+4];
	add.f32 	%f15, %f11, %f14;
	st.global.f32 	[%rd4+4], %f15;
$L__BB93_8:
	ret;

}
	// .globl	_Z26MutualIntensExtract_KernelILi1ELb1ELb0ELin1ELi1EEvPKfS1_Pfllllll
.visible .entry _Z26MutualIntensExtract_KernelILi1ELb1ELb0ELin1ELi1EEvPKfS1_Pfllllll(
	.param .u64 .ptr .align 1 _Z26MutualIntensExtract_KernelILi1ELb1ELb0ELin1ELi1EEvPKfS1_Pfllllll_param_0,
	.param .u64 .ptr .align 1 _Z26MutualIntensExtract_KernelILi1ELb1ELb0ELin1ELi1EEvPKfS1_Pfllllll_param_1,
	.param .u64 .ptr .align 1 _Z26MutualIntensExtract_KernelILi1ELb1ELb0ELin1ELi1EEvPKfS1_Pfllllll_param_2,
	.param .u64 _Z26MutualIntensExtract_KernelILi1ELb1ELb0ELin1ELi1EEvPKfS1_Pfllllll_param_3,
	.param .u64 _Z26MutualIntensExtract_KernelILi1ELb1ELb0ELin1ELi1EEvPKfS1_Pfllllll_param_4,
	.param .u64 _Z26MutualIntensExtract_KernelILi1ELb1ELb0ELin1ELi1EEvPKfS1_Pfllllll_param_5,
	.param .u64 _Z26MutualIntensExtract_KernelILi1ELb1ELb0ELin1ELi1EEvPKfS1_Pfllllll_param_6,
	.param .u64 _Z26MutualIntensExtract_KernelILi1ELb1ELb0ELin1ELi1EEvPKfS1_Pfllllll_param_7,
	.param .u64 _Z26MutualIntensExtract_KernelILi1ELb1ELb0ELin1ELi1EEvPKfS1_Pfllllll_param_8
)
{
	.reg .pred 	%p<5>;
	.reg .b32 	%r<13>;
	.reg .b32 	%f<5>;
	.reg .b64 	%rd<21>;

	ld.param.u64 	%rd4, [_Z26MutualIntensExtract_KernelILi1ELb1ELb0ELin1ELi1EEvPKfS1_Pfllllll_param_2];
	ld.param.u64 	%rd5, [_Z26MutualIntensExtract_KernelILi1ELb1ELb0ELin1ELi1EEvPKfS1_Pfllllll_param_3];
	ld.param.u64 	%rd6, [_Z26MutualIntensExtract_KernelILi1ELb1ELb0ELin1ELi1EEvPKfS1_Pfllllll_param_4];
	ld.param.u64 	%rd7, [_Z26MutualIntensExtract_KernelILi1ELb1ELb0ELin1ELi1EEvPKfS1_Pfllllll_param_5];
	mov.u32 	%r5, %ctaid.x;
	mov.u32 	%r6, %ntid.x;
	mov.u32 	%r7, %tid.x;
	mad.lo.s32 	%r12, %r5, %r6, %r7;
	mov.u32 	%r8, %ctaid.y;
	mov.u32 	%r9, %ntid.y;
	mov.u32 	%r10, %tid.y;
	mad.lo.s32 	%r2, %r8, %r9, %r10;
	cvt.s64.s32 	%rd8, %r12;
	setp.lt.s64 	%p1, %rd5, %rd8;
	@%p1 bra 	$L__BB94_6;
	cvt.u64.u32 	%rd20, %r2;
	shr.u64 	%rd9, %rd5, 63;
	add.s64 	%rd10, %rd5, %rd9;
	shr.s64 	%rd11, %rd10, 1;
	setp.lt.s64 	%p2, %rd11, %rd20;
	@%p2 bra 	$L__BB94_6;
	setp.ge.s32 	%p3, %r2, %r12;
	@%p3 bra 	$L__BB94_4;
	not.b32 	%r11, %r2;
	cvt.s64.s32 	%rd12, %r11;
	add.s64 	%rd20, %rd5, %rd12;
	add.s32 	%r12, %r12, %r11;
$L__BB94_4:
	setp.ge.s64 	%p4, %rd20, %rd7;
	@%p4 bra 	$L__BB94_6;
	sub.s64 	%rd13, %rd20, %rd6;
	mul.lo.s64 	%rd14, %rd5, %rd13;
	cvta.to.global.u64 	%rd15, %rd4;
	shl.b64 	%rd16, %rd14, 3;
	add.s64 	%rd17, %rd15, %rd16;
	mul.wide.s32 	%rd18, %r12, 8;
	add.s64 	%rd19, %rd17, %rd18;
	ld.global.f32 	%f1, [%rd19];
	add.f32 	%f2, %f1, 0f00000000;
	st.global.f32 	[%rd19], %f2;
	ld.global.f32 	%f3, [%rd19+4];
	add.f32 	%f4, %f3, 0f00000000;
	st.global.f32 	[%rd19+4], %f4;
$L__BB94_6:
	ret;

}
	// .globl	_Z26MutualIntensExtract_KernelILi1ELb0ELb1ELin1ELi1EEvPKfS1_Pfllllll
.visible .entry _Z26MutualIntensExtract_KernelILi1ELb0ELb1ELin1ELi1EEvPKfS1_Pfllllll(
	.param .u64 .ptr .align 1 _Z26MutualIntensExtract_KernelILi1ELb0ELb1ELin1ELi1EEvPKfS1_Pfllllll_param_0,
	.param .u64 .ptr .align 1 _Z26MutualIntensExtract_KernelILi1ELb0ELb1ELin1ELi1EEvPKfS1_Pfllllll_param_1,
	.param .u64 .ptr .align 1 _Z26MutualIntensExtract_KernelILi1ELb0ELb1ELin1ELi1EEvPKfS1_Pfllllll_param_2,
	.param .u64 _Z26MutualIntensExtract_KernelILi1ELb0ELb1ELin1ELi1EEvPKfS1_Pfllllll_param_3,
	.param .u64 _Z26MutualIntensExtract_KernelILi1ELb0ELb1ELin1ELi1EEvPKfS1_Pfllllll_param_4,
	.param .u64 _Z26MutualIntensExtract_KernelILi1ELb0ELb1ELin1ELi1EEvPKfS1_Pfllllll_param_5,
	.param .u64 _Z26MutualIntensExtract_KernelILi1ELb0ELb1ELin1ELi1EEvPKfS1_Pfllllll_param_6,
	.param .u64 _Z26MutualIntensExtract_KernelILi1ELb0ELb1ELin1ELi1EEvPKfS1_Pfllllll_param_7,
	.param .u64 _Z26MutualIntensExtract_KernelILi1ELb0ELb1ELin1ELi1EEvPKfS1_Pfllllll_param_8
)
{
	.reg .pred 	%p<6>;
	.reg .b32 	%r<13>;
	.reg .b32 	%f<18>;
	.reg .b64 	%rd<31>;

	ld.param.u64 	%rd6, [_Z26MutualIntensExtract_KernelILi1ELb0ELb1ELin1ELi1EEvPKfS1_Pfllllll_param_1];
	ld.param.u64 	%rd7, [_Z26MutualIntensExtract_KernelILi1ELb0ELb1ELin1ELi1EEvPKfS1_Pfllllll_param_2];
	ld.param.u64 	%rd8, [_Z26MutualIntensExtract_KernelILi1ELb0ELb1ELin1ELi1EEvPKfS1_Pfllllll_param_3];
	ld.param.u64 	%rd9, [_Z26MutualIntensExtract_KernelILi1ELb0ELb1ELin1ELi1EEvPKfS1_Pfllllll_param_4];
	ld.param.u64 	%rd10, [_Z26MutualIntensExtract_KernelILi1ELb0ELb1ELin1ELi1EEvPKfS1_Pfllllll_param_5];
	ld.param.u64 	%rd11, [_Z26MutualIntensExtract_KernelILi1ELb0ELb1ELin1ELi1EEvPKfS1_Pfllllll_param_6];
	mov.u32 	%r5, %ctaid.x;
	mov.u32 	%r6, %ntid.x;
	mov.u32 	%r7, %tid.x;
	mad.lo.s32 	%r12, %r5, %r6, %r7;
	mov.u32 	%r8, %ctaid.y;
	mov.u32 	%r9, %ntid.y;
	mov.u32 	%r10, %tid.y;
	mad.lo.s32 	%r2, %r8, %r9, %r10;
	cvt.s64.s32 	%rd12, %r12;
	setp.lt.s64 	%p1, %rd8, %rd12;
	@%p1 bra 	$L__BB95_8;
	cvt.u64.u32 	%rd30, %r2;
	shr.u64 	%rd13, %rd8, 63;
	add.s64 	%rd14, %rd8, %rd13;
	shr.s64 	%rd15, %rd14, 1;
	setp.lt.s64 	%p2, %rd15, %rd30;
	@%p2 bra 	$L__BB95_8;
	setp.ge.s32 	%p3, %r2, %r12;
	@%p3 bra 	$L__BB95_4;
	not.b32 	%r11, %r2;
	cvt.s64.s32 	%rd16, %r11;
	add.s64 	%rd30, %rd8, %rd16;
	add.s32 	%r12, %r12, %r11;
$L__BB95_4:
	setp.ge.s64 	%p4, %rd30, %rd10;
	@%p4 bra 	$L__BB95_8;
	cvta.to.global.u64 	%rd17, %rd6;
	cvt.s64.s32 	%rd18, %r12;
	sub.s64 	%rd19, %rd30, %rd9;
	mul.lo.s64 	%rd20, %rd8, %rd19;
	cvta.to.global.u64 	%rd21, %rd7;
	shl.b64 	%rd22, %rd20, 3;
	add.s64 	%rd23, %rd21, %rd22;
	mul.wide.s32 	%rd24, %r12, 8;
	add.s64 	%rd4, %rd23, %rd24;
	mul.lo.s64 	%rd25, %rd11, %rd18;
	shl.b64 	%rd26, %rd25, 2;
	add.s64 	%rd27, %rd17, %rd26;
	mul.lo.s64 	%rd28, %rd19, %rd11;
	shl.b64 	%rd29, %rd28, 2;
	add.s64 	%rd5, %rd17, %rd29;
	ld.global.nc.f32 	%f1, [%rd27];
	ld.global.nc.f32 	%f2, [%rd27+4];
	setp.eq.s64 	%p5, %rd19, %rd18;
	mov.f32 	%f16, %f1;
	mov.f32 	%f17, %f2;
	@%p5 bra 	$L__BB95_7;
	ld.global.nc.f32 	%f16, [%rd5];
	ld.global.nc.f32 	%f17, [%rd5+4];
$L__BB95_7:
	mul.f32 	%f7, %f2, %f17;
	fma.rn.f32 	%f8, %f1, %f16, %f7;
	mul.f32 	%f9, %f2, %f16;
	mul.f32 	%f10, %f1, %f17;
	sub.f32 	%f11, %f9, %f10;
	ld.global.f32 	%f12, [%rd4];
	add.f32 	%f13, %f12, %f8;
	st.global.f32 	[%rd4], %f13;
	ld.global.f32 	%f14, [%rd4+4];
	add.f32 	%f15, %f11, %f14;
	st.global.f32 	[%rd4+4], %f15;
$L__BB95_8:
	ret;

}
	// .globl	_Z26MutualIntensExtract_KernelILi1ELb0ELb0ELin1ELi1EEvPKfS1_Pfllllll
.visible .entry _Z26MutualIntensExtract_KernelILi1ELb0ELb0ELin1ELi1EEvPKfS1_Pfllllll(
	.param .u64 .ptr .align 1 _Z26MutualIntensExtract_KernelILi1ELb0ELb0ELin1ELi1EEvPKfS1_Pfllllll_param_0,
	.param .u64 .ptr .align 1 _Z26MutualIntensExtract_KernelILi1ELb0ELb0ELin1ELi1EEvPKfS1_Pfllllll_param_1,
	.param .u64 .ptr .align 1 _Z26MutualIntensExtract_KernelILi1ELb0ELb0ELin1ELi1EEvPKfS1_Pfllllll_param_2,
	.param .u64 _Z26MutualIntensExtract_KernelILi1ELb0ELb0ELin1ELi1EEvPKfS1_Pfllllll_param_3,
	.param .u64 _Z26MutualIntensExtract_KernelILi1ELb0ELb0ELin1ELi1EEvPKfS1_Pfllllll_param_4,
	.param .u64 _Z26MutualIntensExtract_KernelILi1ELb0ELb0ELin1ELi1EEvPKfS1_Pfllllll_param_5,
	.param .u64 _Z26MutualIntensExtract_KernelILi1ELb0ELb0ELin1ELi1EEvPKfS1_Pfllllll_param_6,
	.param .u64 _Z26MutualIntensExtract_KernelILi1ELb0ELb0ELin1ELi1EEvPKfS1_Pfllllll_param_7,
	.param .u64 _Z26MutualIntensExtract_KernelILi1ELb0ELb0ELin1ELi1EEvPKfS1_Pfllllll_param_8
)
{
	.reg .pred 	%p<5>;
	.reg .b32 	%r<13>;
	.reg .b32 	%f<5>;
	.reg .b64 	%rd<21>;

	ld.param.u64 	%rd4, [_Z26MutualIntensExtract_KernelILi1ELb0ELb0ELin1ELi1EEvPKfS1_Pfllllll_param_2];
	ld.param.u64 	%rd5, [_Z26MutualIntensExtract_KernelILi1ELb0ELb0ELin1ELi1EEvPKfS1_Pfllllll_param_3];
	ld.param.u64 	%rd6, [_Z26MutualIntensExtract_KernelILi1ELb0ELb0ELin1ELi1EEvPKfS1_Pfllllll_param_4];
	ld.param.u64 	%rd7, [_Z26MutualIntensExtract_KernelILi1ELb0ELb0ELin1ELi1EEvPKfS1_Pfllllll_param_5];
	mov.u32 	%r5, %ctaid.x;
	mov.u32 	%r6, %ntid.x;
	mov.u32 	%r7, %tid.x;
	mad.lo.s32 	%r12, %r5, %r6, %r7;
	mov.u32 	%r8, %ctaid.y;
	mov.u32 	%r9, %ntid.y;
	mov.u32 	%r10, %tid.y;
	mad.lo.s32 	%r2, %r8, %r9, %r10;
	cvt.s64.s32 	%rd8, %r12;
	setp.lt.s64 	%p1, %rd5, %rd8;
	@%p1 bra 	$L__BB96_6;
	cvt.u64.u32 	%rd20, %r2;
	shr.u64 	%rd9, %rd5, 63;
	add.s64 	%rd10, %rd5, %rd9;
	shr.s64 	%rd11, %rd10, 1;
	setp.lt.s64 	%p2, %rd11, %rd20;
	@%p2 bra 	$L__BB96_6;
	setp.ge.s32 	%p3, %r2, %r12;
	@%p3 bra 	$L__BB96_4;
	not.b32 	%r11, %r2;
	cvt.s64.s32 	%rd12, %r11;
	add.s64 	%rd20, %rd5, %rd12;
	add.s32 	%r12, %r12, %r11;
$L__BB96_4:
	setp.ge.s64 	%p4, %rd20, %rd7;
	@%p4 bra 	$L__BB96_6;
	sub.s64 	%rd13, %rd20, %rd6;
	mul.lo.s64 	%rd14, %rd5, %rd13;
	cvta.to.global.u64 	%rd15, %rd4;
	shl.b64 	%rd16, %rd14, 3;
	add.s64 	%rd17, %rd15, %rd16;
	mul.wide.s32 	%rd18, %r12, 8;
	add.s64 	%rd19, %rd17, %rd18;
	ld.global.f32 	%f1, [%rd19];
	add.f32 	%f2, %f1, 0f00000000;
	st.global.f32 	[%rd19], %f2;
	ld.global.f32 	%f3, [%rd19+4];
	add.f32 	%f4, %f3, 0f00000000;
	st.global.f32 	[%rd19+4], %f4;
$L__BB96_6:
	ret;

}
	// .globl	_Z26MutualIntensExtract_KernelILi2ELb1ELb1ELin1ELi1EEvPKfS1_Pfllllll
.visible .entry _Z26MutualIntensExtract_KernelILi2ELb1ELb1ELin1ELi1EEvPKfS1_Pfllllll(
	.param .u64 .ptr .align 1 _Z26MutualIntensExtract_KernelILi2ELb1ELb1ELin1ELi1EEvPKfS1_Pfllllll_param_0,
	.param .u64 .ptr .align 1 _Z26MutualIntensExtract_KernelILi2ELb1ELb1ELin1ELi1EEvPKfS1_Pfllllll_param_1,
	.param .u64 .ptr .align 1 _Z26MutualIntensExtract_KernelILi2ELb1ELb1ELin1ELi1EEvPKfS1_Pfllllll_param_2,
	.param .u64 _Z26MutualIntensExtract_KernelILi2ELb1ELb1ELin1ELi1EEvPKfS1_Pfllllll_param_3,
	.param .u64 _Z26MutualIntensExtract_KernelILi2ELb1ELb1ELin1ELi1EEvPKfS1_Pfllllll_param_4,
	.param .u64 _Z26MutualIntensExtract_KernelILi2ELb1ELb1ELin1ELi1EEvPKfS1_Pfllllll_param_5,
	.param .u64 _Z26MutualIntensExtract_KernelILi2ELb1ELb1ELin1ELi1EEvPKfS1_Pfllllll_param_6,
	.param .u64 _Z26MutualIntensExtract_KernelILi2ELb1ELb1ELin1ELi1EEvPKfS1_Pfllllll_param_7,
	.param .u64 _Z26MutualIntensExtract_KernelILi2ELb1ELb1ELin1ELi1EEvPKfS1_Pfllllll_param_8
)
{
	.reg .pred 	%p<7>;
	.reg .b32 	%r<13>;
	.reg .b32 	%f<30>;
	.reg .b64 	%rd<35>;

	ld.param.u64 	%rd10, [_Z26MutualIntensExtract_KernelILi2ELb1ELb1ELin1ELi1EEvPKfS1_Pfllllll_param_0];
	ld.param.u64 	%rd11, [_Z26MutualIntensExtract_KernelILi2ELb1ELb1ELin1ELi1EEvPKfS1_Pfllllll_param_1];
	ld.param.u64 	%rd12, [_Z26MutualIntensExtract_KernelILi2ELb1ELb1ELin1ELi1EEvPKfS1_Pfllllll_param_2];
	ld.param.u64 	%rd13, [_Z26MutualIntensExtract_KernelILi2ELb1ELb1ELin1ELi1EEvPKfS1_Pfllllll_param_3];
	ld.param.u64 	%rd14, [_Z26MutualIntensExtract_KernelILi2ELb1ELb1ELin1ELi1EEvPKfS1_Pfllllll_param_4];
	ld.param.u64 	%rd15, [_Z26MutualIntensExtract_KernelILi2ELb1ELb1ELin1ELi1EEvPKfS1_Pfllllll_param_5];
	ld.param.u64 	%rd16, [_Z26MutualIntensExtract_KernelILi2ELb1ELb1ELin1ELi1EEvPKfS1_Pfllllll_param_6];
	mov.u32 	%r5, %ctaid.x;
	mov.u32 	%r6, %ntid.x;
	mov.u32 	%r7, %tid.x;
	mad.lo.s32 	%r12, %r5, %r6, %r7;
	mov.u32 	%r8, %ctaid.y;
	mov.u32 	%r9, %ntid.y;
	mov.u32 	%r10, %tid.y;
	mad.lo.s32 	%r2, %r8, %r9, %r10;
	cvt.s64.s32 	%rd17, %r12;
	setp.lt.s64 	%p1, %rd13, %rd17;
	@%p1 bra 	$L__BB97_10;
	cvt.u64.u32 	%rd34, %r2;
	shr.u64 	%rd18, %rd13, 63;
	add.s64 	%rd19, %rd13, %rd18;
	shr.s64 	%rd20, %rd19, 1;
	setp.lt.s64 	%p2, %rd20, %rd34;
	@%p2 bra 	$L__BB97_10;
	setp.ge.s32 	%p3, %r2, %r12;
	@%p3 bra 	$L__BB97_4;
	not.b32 	%r11, %r2;
	cvt.s64.s32 	%rd21, %r11;
	add.s64 	%rd34, %rd13, %rd21;
	add.s32 	%r12, %r12, %r11;
$L__BB97_4:
	setp.ge.s64 	%p4, %rd34, %rd15;
	@%p4 bra 	$L__BB97_10;
	cvta.to.global.u64 	%rd22, %rd11;
	cvta.to.global.u64 	%rd23, %rd10;
	cvt.s64.s32 	%rd4, %r12;
	sub.s64 	%rd5, %rd34, %rd14;
	mul.lo.s64 	%rd24, %rd13, %rd5;
	cvta.to.global.u64 	%rd25, %rd12;
	shl.b64 	%rd26, %rd24, 3;
	add.s64 	%rd27, %rd25, %rd26;
	mul.wide.s32 	%rd28, %r12, 8;
	add.s64 	%rd6, %rd27, %rd28;
	mul.lo.s64 	%rd29, %rd16, %rd4;
	shl.b64 	%rd30, %rd29, 2;
	add.s64 	%rd31, %rd23, %rd30;
	add.s64 	%rd7, %rd22, %rd30;
	mul.lo.s64 	%rd32, %rd5, %rd16;
	shl.b64 	%rd33, %rd32, 2;
	add.s64 	%rd8, %rd23, %rd33;
	add.s64 	%rd9, %rd22, %rd33;
	ld.global.nc.f32 	%f1, [%rd31];
	ld.global.nc.f32 	%f2, [%rd31+4];
	setp.eq.s64 	%p5, %rd5, %rd4;
	mov.f32 	%f26, %f1;
	mov.f32 	%f27, %f2;
	@%p5 bra 	$L__BB97_7;
	ld.global.nc.f32 	%f26, [%rd8];
	ld.global.nc.f32 	%f27, [%rd8+4];
$L__BB97_7:
	setp.eq.s64 	%p6, %rd5, %rd4;
	ld.global.nc.f32 	%f7, [%rd7];
	ld.global.nc.f32 	%f8, [%rd7+4];
	mov.f32 	%f28, %f7;
	mov.f32 	%f29, %f8;
	@%p6 bra 	$L__BB97_9;
	ld.global.nc.f32 	%f28, [%rd9];
	ld.global.nc.f32 	%f29, [%rd9+4];
$L__BB97_9:
	add.f32 	%f13, %f1, %f7;
	add.f32 	%f14, %f2, %f8;
	add.f32 	%f15, %f26, %f28;
	add.f32 	%f16, %f27, %f29;
	mul.f32 	%f17, %f14, %f16;
	fma.rn.f32 	%f18, %f13, %f15, %f17;
	mul.f32 	%f19, %f14, %f15;
	mul.f32 	%f20, %f13, %f16;
	sub.f32 	%f21, %f19, %f20;
	ld.global.f32 	%f22, [%rd6];
	fma.rn.f32 	%f23, %f18, 0f3F000000, %f22;
	st.global.f32 	[%rd6], %f23;
	ld.global.f32 	%f24, [%rd6+4];
	fma.rn.f32 	%f25, %f21, 0f3F000000, %f24;
	st.global.f32 	[%rd6+4], %f25;
$L__BB97_10:
	ret;

}
	// .globl	_Z26MutualIntensExtract_KernelILi2ELb1ELb0ELin1ELi1EEvPKfS1_Pfllllll
.visible .entry _Z26MutualIntensExtract_KernelILi2ELb1ELb0ELin1ELi1EEvPKfS1_Pfllllll(
	.param .u64 .ptr .align 1 _Z26MutualIntensExtract_KernelILi2ELb1ELb0ELin1ELi1EEvPKfS1_Pfllllll_param_0,
	.param .u64 .ptr .align 1 _Z26MutualIntensExtract_KernelILi2ELb1ELb0ELin1ELi1EEvPKfS1_Pfllllll_param_1,
	.param .u64 .ptr .align 1 _Z26MutualIntensExtract_KernelILi2ELb1ELb0ELin1ELi1EEvPKfS1_Pfllllll_param_2,
	.param .u64 _Z26MutualIntensExtract_KernelILi2ELb1ELb0ELin1ELi1EEvPKfS1_Pfllllll_param_3,
	.param .u64 _Z26MutualIntensExtract_KernelILi2ELb1ELb0ELin1ELi1EEvPKfS1_Pfllllll_param_4,
	.param .u64 _Z26MutualIntensExtract_KernelILi2ELb1ELb0ELin1ELi1EEvPKfS1_Pfllllll_param_5,
	.param .u64 _Z26MutualIntensExtract_KernelILi2ELb1ELb0ELin1ELi1EEvPKfS1_Pfllllll_param_6,
	.param .u64 _Z26MutualIntensExtract_KernelILi2ELb1ELb0ELin1ELi1EEvPKfS1_Pfllllll_param_7,
	.param .u64 _Z26MutualIntensExtract_KernelILi2ELb1ELb0ELin1ELi1EEvPKfS1_Pfllllll_param_8
)
{
	.reg .pred 	%p<6>;
	.reg .b32 	%r<13>;
	.reg .b32 	%f<22>;
	.reg .b64 	%rd<31>;

	ld.param.u64 	%rd6, [_Z26MutualIntensExtract_KernelILi2ELb1ELb0ELin1ELi1EEvPKfS1_Pfllllll_param_0];
	ld.param.u64 	%rd7, [_Z26MutualIntensExtract_KernelILi2ELb1ELb0ELin1ELi1EEvPKfS1_Pfllllll_param_2];
	ld.param.u64 	%rd8, [_Z26MutualIntensExtract_KernelILi2ELb1ELb0ELin1ELi1EEvPKfS1_Pfllllll_param_3];
	ld.param.u64 	%rd9, [_Z26MutualIntensExtract_KernelILi2ELb1ELb0ELin1ELi1EEvPKfS1_Pfllllll_param_4];
	ld.param.u64 	%rd10, [_Z26MutualIntensExtract_KernelILi2ELb1ELb0ELin1ELi1EEvPKfS1_Pfllllll_param_5];
	ld.param.u64 	%rd11, [_Z26MutualIntensExtract_KernelILi2ELb1ELb0ELin1ELi1EEvPKfS1_Pfllllll_param_6];
	mov.u32 	%r5, %ctaid.x;
	mov.u32 	%r6, %ntid.x;
	mov.u32 	%r7, %tid.x;
	mad.lo.s32 	%r12, %r5, %r6, %r7;
	mov.u32 	%r8, %ctaid.y;
	mov.u32 	%r9, %ntid.y;
	mov.u32 	%r10, %tid.y;
	mad.lo.s32 	%r2, %r8, %r9, %r10;
	cvt.s64.s32 	%rd12, %r12;
	setp.lt.s64 	%p1, %rd8, %rd12;
	@%p1 bra 	$L__BB98_8;
	cvt.u64.u32 	%rd30, %r2;
	shr.u64 	%rd13, %rd8, 63;
	add.s64 	%rd14, %rd8, %rd13;
	shr.s64 	%rd15, %rd14, 1;
	setp.lt.s64 	%p2, %rd15, %rd30;
	@%p2 bra 	$L__BB98_8;
	setp.ge.s32 	%p3, %r2, %r12;
	@%p3 bra 	$L__BB98_4;
	not.b32 	%r11, %r2;
	cvt.s64.s32 	%rd16, %r11;
	add.s64 	%rd30, %rd8, %rd16;
	add.s32 	%r12, %r12, %r11;
$L__BB98_4:
	setp.ge.s64 	%p4, %rd30, %rd10;
	@%p4 bra 	$L__BB98_8;
	cvta.to.global.u64 	%rd17, %rd6;
	cvt.s64.s32 	%rd18, %r12;
	sub.s64 	%rd19, %rd30, %rd9;
	mul.lo.s64 	%rd20, %rd8, %rd19;
	cvta.to.global.u64 	%rd21, %rd7;
	shl.b64 	%rd22, %rd20, 3;
	add.s64 	%rd23, %rd21, %rd22;
	mul.wide.s32 	%rd24, %r12, 8;
	add.s64 	%rd4, %rd23, %rd24;
	mul.lo.s64 	%rd25, %rd11, %rd18;
	shl.b64 	%rd26, %rd25, 2;
	add.s64 	%rd27, %rd17, %rd26;
	mul.lo.s64 	%rd28, %rd19, %rd11;
	shl.b64 	%rd29, %rd28, 2;
	add.s64 	%rd5, %rd17, %rd29;
	ld.global.nc.f32 	%f1, [%rd27];
	ld.global.nc.f32 	%f2, [%rd27+4];
	setp.eq.s64 	%p5, %rd19, %rd18;
	mov.f32 	%f20, %f1;
	mov.f32 	%f21, %f2;
	@%p5 bra 	$L__BB98_7;
	ld.global.nc.f32 	%f20, [%rd5];
	ld.global.nc.f32 	%f21, [%rd5+4];
$L__BB98_7:
	add.f32 	%f7, %f1, 0f00000000;
	add.f32 	%f8, %f2, 0f00000000;
	add.f32 	%f9, %f20, 0f00000000;
	add.f32 	%f10, %f21, 0f00000000;
	mul.f32 	%f11, %f8, %f10;
	fma.rn.f32 	%f12, %f7, %f9, %f11;
	mul.f32 	%f13, %f8, %f9;
	mul.f32 	%f14, %f7, %f10;
	sub.f32 	%f15, %f13, %f14;
	ld.global.f32 	%f16, [%rd4];
	fma.rn.f32 	%f17, %f12, 0f3F000000, %f16;
	st.global.f32 	[%rd4], %f17;
	ld.global.f32 	%f18, [%rd4+4];
	fma.rn.f32 	%f19, %f15, 0f3F000000, %f18;
	st.global.f32 	[%rd4+4], %f19;
$L__BB98_8:
	ret;

}
	// .globl	_Z26MutualIntensExtract_KernelILi2ELb0ELb1ELin1ELi1EEvPKfS1_Pfllllll
.visible .entry _Z26MutualIntensExtract_KernelILi2ELb0ELb1ELin1ELi1EEvPKfS1_Pfllllll(
	.param .u64 .ptr .align 1 _Z26MutualIntensExtract_KernelILi2ELb0ELb1ELin1ELi1EEvPKfS1_Pfllllll_param_0,
	.param .u64 .ptr .align 1 _Z26MutualIntensExtract_KernelILi2ELb0ELb1ELin1ELi1EEvPKfS1_Pfllllll_param_1,
	.param .u64 .ptr .align 1 _Z26MutualIntensExtract_KernelILi2ELb0ELb1ELin1ELi1EEvPKfS1_Pfllllll_param_2,
	.param .u64 _Z26MutualIntensExtract_KernelILi2ELb0ELb1ELin1ELi1EEvPKfS1_Pfllllll_param_3,
	.param .u64 _Z26MutualIntensExtract_KernelILi2ELb0ELb1ELin1ELi1EEvPKfS1_Pfllllll_param_4,
	.param .u64 _Z26MutualIntensExtract_KernelILi2ELb0ELb1ELin1ELi1EEvPKfS1_Pfllllll_param_5,
	.param .u64 _Z26MutualIntensExtract_KernelILi2ELb0ELb1ELin1ELi1EEvPKfS1_Pfllllll_param_6,
	.param .u64 _Z26MutualIntensExtract_KernelILi2ELb0ELb1ELin1ELi1EEvPKfS1_Pfllllll_param_7,
	.param .u64 _Z26MutualIntensExtract_KernelILi2ELb0ELb1ELin1ELi1EEvPKfS1_Pfllllll_param_8
)
{
	.reg .pred 	%p<6>;
	.reg .b32 	%r<13>;
	.reg .b32 	%f<22>;
	.reg .b64 	%rd<31>;

	ld.param.u64 	%rd6, [_Z26MutualIntensExtract_KernelILi2ELb0ELb1ELin1ELi1EEvPKfS1_Pfllllll_param_1];
	ld.param.u64 	%rd7, [_Z26MutualIntensExtract_KernelILi2ELb0ELb1ELin1ELi1EEvPKfS1_Pfllllll_param_2];
	ld.param.u64 	%rd8, [_Z26MutualIntensExtract_KernelILi2ELb0ELb1ELin1ELi1EEvPKfS1_Pfllllll_param_3];
	ld.param.u64 	%rd9, [_Z26MutualIntensExtract_KernelILi2ELb0ELb1ELin1ELi1EEvPKfS1_Pfllllll_param_4];
	ld.param.u64 	%rd10, [_Z26MutualIntensExtract_KernelILi2ELb0ELb1ELin1ELi1EEvPKfS1_Pfllllll_param_5];
	ld.param.u64 	%rd11, [_Z26MutualIntensExtract_KernelILi2ELb0ELb1ELin1ELi1EEvPKfS1_Pfllllll_param_6];
	mov.u32 	%r5, %ctaid.x;
	mov.u32 	%r6, %ntid.x;
	mov.u32 	%r7, %tid.x;
	mad.lo.s32 	%r12, %r5, %r6, %r7;
	mov.u32 	%r8, %ctaid.y;
	mov.u32 	%r9, %ntid.y;
	mov.u32 	%r10, %tid.y;
	mad.lo.s32 	%r2, %r8, %r9, %r10;
	cvt.s64.s32 	%rd12, %r12;
	setp.lt.s64 	%p1, %rd8, %rd12;
	@%p1 bra 	$L__BB99_8;
	cvt.u64.u32 	%rd30, %r2;
	shr.u64 	%rd13, %rd8, 63;
	add.s64 	%rd14, %rd8, %rd13;
	shr.s64 	%rd15, %rd14, 1;
	setp.lt.s64 	%p2, %rd15, %rd30;
	@%p2 bra 	$L__BB99_8;
	setp.ge.s32 	%p3, %r2, %r12;
	@%p3 bra 	$L__BB99_4;
	not.b32 	%r11, %r2;
	cvt.s64.s32 	%rd16, %r11;
	add.s64 	%rd30, %rd8, %rd16;
	add.s32 	%r12, %r12, %r11;
$L__BB99_4:
	setp.ge.s64 	%p4, %rd30, %rd10;
	@%p4 bra 	$L__BB99_8;
	cvta.to.global.u64 	%rd17, %rd6;
	cvt.s64.s32 	%rd18, %r12;
	sub.s64 	%rd19, %rd30, %rd9;
	mul.lo.s64 	%rd20, %rd8, %rd19;
	cvta.to.global.u64 	%rd21, %rd7;
	shl.b64 	%rd22, %rd20, 3;
	add.s64 	%rd23, %rd21, %rd22;
	mul.wide.s32 	%rd24, %r12, 8;
	add.s64 	%rd4, %rd23, %rd24;
	mul.lo.s64 	%rd25, %rd11, %rd18;
	shl.b64 	%rd26, %rd25, 2;
	add.s64 	%rd27, %rd17, %rd26;
	mul.lo.s64 	%rd28, %rd19, %rd11;
	shl.b64 	%rd29, %rd28, 2;
	add.s64 	%rd5, %rd17, %rd29;
	ld.global.nc.f32 	%f1, [%rd27];
	ld.global.nc.f32 	%f2, [%rd27+4];
	setp.eq.s64 	%p5, %rd19, %rd18;
	mov.f32 	%f20, %f1;
	mov.f32 	%f21, %f2;
	@%p5 bra 	$L__BB99_7;
	ld.global.nc.f32 	%f20, [%rd5];
	ld.global.nc.f32 	%f21, [%rd5+4];
$L__BB99_7:
	add.f32 	%f7, %f1, 0f00000000;
	add.f32 	%f8, %f2, 0f00000000;
	add.f32 	%f9, %f20, 0f00000000;
	add.f32 	%f10, %f21, 0f00000000;
	mul.f32 	%f11, %f8, %f10;
	fma.rn.f32 	%f12, %f7, %f9, %f11;
	mul.f32 	%f13, %f8, %f9;
	mul.f32 	%f14, %f7, %f10;
	sub.f32 	%f15, %f13, %f14;
	ld.global.f32 	%f16, [%rd4];
	fma.rn.f32 	%f17, %f12, 0f3F000000, %f16;
	st.global.f32 	[%rd4], %f17;
	ld.global.f32 	%f18, [%rd4+4];
	fma.rn.f32 	%f19, %f15, 0f3F000000, %f18;
	st.global.f32 	[%rd4+4], %f19;
$L__BB99_8:
	ret;

}
	// .globl	_Z26MutualIntensExtract_KernelILi2ELb0ELb0ELin1ELi1EEvPKfS1_Pfllllll
.visible .entry _Z26MutualIntensExtract_KernelILi2ELb0ELb0ELin1ELi1EEvPKfS1_Pfllllll(
	.param .u64 .ptr .align 1 _Z26MutualIntensExtract_KernelILi2ELb0ELb0ELin1ELi1EEvPKfS1_Pfllllll_param_0,
	.param .u64 .ptr .align 1 _Z26MutualIntensExtract_KernelILi2ELb0ELb0ELin1ELi1EEvPKfS1_Pfllllll_param_1,
	.param .u64 .ptr .align 1 _Z26MutualIntensExtract_KernelILi2ELb0ELb0ELin1ELi1EEvPKfS1_Pfllllll_param_2,
	.param .u64 _Z26MutualIntensExtract_KernelILi2ELb0ELb0ELin1ELi1EEvPKfS1_Pfllllll_param_3,
	.param .u64 _Z26MutualIntensExtract_KernelILi2ELb0ELb0ELin1ELi1EEvPKfS1_Pfllllll_param_4,
	.param .u64 _Z26MutualIntensExtract_KernelILi2ELb0ELb0ELin1ELi1EEvPKfS1_Pfllllll_param_5,
	.param .u64 _Z26MutualIntensExtract_KernelILi2ELb0ELb0ELin1ELi1EEvPKfS1_Pfllllll_param_6,
	.param .u64 _Z26MutualIntensExtract_KernelILi2ELb0ELb0ELin1ELi1EEvPKfS1_Pfllllll_param_7,
	.param .u64 _Z26MutualIntensExtract_KernelILi2ELb0ELb0ELin1ELi1EEvPKfS1_Pfllllll_param_8
)
{
	.reg .pred 	%p<5>;
	.reg .b32 	%r<13>;
	.reg .b32 	%f<5>;
	.reg .b64 	%rd<21>;

	ld.param.u64 	%rd4, [_Z26MutualIntensExtract_KernelILi2ELb0ELb0ELin1ELi1EEvPKfS1_Pfllllll_param_2];
	ld.param.u64 	%rd5, [_Z26MutualIntensExtract_KernelILi2ELb0ELb0ELin1ELi1EEvPKfS1_Pfllllll_param_3];
	ld.param.u64 	%rd6, [_Z26MutualIntensExtract_KernelILi2ELb0ELb0ELin1ELi1EEvPKfS1_Pfllllll_param_4];
	ld.param.u64 	%rd7, [_Z26MutualIntensExtract_KernelILi2ELb0ELb0ELin1ELi1EEvPKfS1_Pfllllll_param_5];
	mov.u32 	%r5, %ctaid.x;
	mov.u32 	%r6, %ntid.x;
	mov.u32 	%r7, %tid.x;
	mad.lo.s32 	%r12, %r5, %r6, %r7;
	mov.u32 	%r8, %ctaid.y;
	mov.u32 	%r9, %ntid.y;
	mov.u32 	%r10, %tid.y;
	mad.lo.s32 	%r2, %r8, %r9, %r10;
	cvt.s64.s32 	%rd8, %r12;
	setp.lt.s64 	%p1, %rd5, %rd8;
	@%p1 bra 	$L__BB100_6;
	cvt.u64.u32 	%rd20, %r2;
	shr.u64 	%rd9, %rd5, 63;
	add.s64 	%rd10, %rd5, %rd9;
	shr.s64 	%rd11, %rd10, 1;
	setp.lt.s64 	%p2, %rd11, %rd20;
	@%p2 bra 	$L__BB100_6;
	setp.ge.s32 	%p3, %r2, %r12;
	@%p3 bra 	$L__BB100_4;
	not.b32 	%r11, %r2;
	cvt.s64.s32 	%rd12, %r11;
	add.s64 	%rd20, %rd5, %rd12;
	add.s32 	%r12, %r12, %r11;
$L__BB100_4:
	setp.ge.s64 	%p4, %rd20, %rd7;
	@%p4 bra 	$L__BB100_6;
	sub.s64 	%rd13, %rd20, %rd6;
	mul.lo.s64 	%rd14, %rd5, %rd13;
	cvta.to.global.u64 	%rd15, %rd4;
	shl.b64 	%rd16, %rd14, 3;
	add.s64 	%rd17, %rd15, %rd16;
	mul.wide.s32 	%rd18, %r12, 8;
	add.s64 	%rd19, %rd17, %rd18;
	ld.global.f32 	%f1, [%rd19];
	add.f32 	%f2, %f1, 0f00000000;
	st.global.f32 	[%rd19], %f2;
	ld.global.f32 	%f3, [%rd19+4];
	add.f32 	%f4, %f3, 0f00000000;
	st.global.f32 	[%rd19+4], %f4;
$L__BB100_6:
	ret;

}
	// .globl	_Z26MutualIntensExtract_KernelILi3ELb1ELb1ELin1ELi1EEvPKfS1_Pfllllll
.visible .entry _Z26MutualIntensExtract_KernelILi3ELb1ELb1ELin1ELi1EEvPKfS1_Pfllllll(
	.param .u64 .ptr .align 1 _Z26MutualIntensExtract_KernelILi3ELb1ELb1ELin1ELi1EEvPKfS1_Pfllllll_param_0,
	.param .u64 .ptr .align 1 _Z26MutualIntensExtract_KernelILi3ELb1ELb1ELin1ELi1EEvPKfS1_Pfllllll_param_1,
	.param .u64 .ptr .align 1 _Z26MutualIntensExtract_KernelILi3ELb1ELb1ELin1ELi1EEvPKfS1_Pfllllll_param_2,
	.param .u64 _Z26MutualIntensExtract_KernelILi3ELb1ELb1ELin1ELi1EEvPKfS1_Pfllllll_param_3,
	.param .u64 _Z26MutualIntensExtract_KernelILi3ELb1ELb1ELin1ELi1EEvPKfS1_Pfllllll_param_4,
	.param .u64 _Z26MutualIntensExtract_KernelILi3ELb1ELb1ELin1ELi1EEvPKfS1_Pfllllll_param_5,
	.param .u64 _Z26MutualIntensExtract_KernelILi3ELb1ELb1ELin1ELi1EEvPKfS1_Pfllllll_param_6,
	.param .u64 _Z26MutualIntensExtract_KernelILi3ELb1ELb1ELin1ELi1EEvPKfS1_Pfllllll_param_7,
	.param .u64 _Z26MutualIntensExtract_KernelILi3ELb1ELb1ELin1ELi1EEvPKfS1_Pfllllll_param_8
)
{
	.reg .pred 	%p<7>;
	.reg .b32 	%r<13>;
	.reg .b32 	%f<30>;
	.reg .b64 	%rd<35>;

	ld.param.u64 	%rd10, [_Z26MutualIntensExtract_KernelILi3ELb1ELb1ELin1ELi1EEvPKfS1_Pfllllll_param_0];
	ld.param.u64 	%rd11, [_Z26MutualIntensExtract_KernelILi3ELb1ELb1ELin1ELi1EEvPKfS1_Pfllllll_param_1];
	ld.param.u64 	%rd12, [_Z26MutualIntensExtract_KernelILi3ELb1ELb1ELin1ELi1EEvPKfS1_Pfllllll_param_2];
	ld.param.u64 	%rd13, [_Z26MutualIntensExtract_KernelILi3ELb1ELb1ELin1ELi1EEvPKfS1_Pfllllll_param_3];
	ld.param.u64 	%rd14, [_Z26MutualIntensExtract_KernelILi3ELb1ELb1ELin1ELi1EEvPKfS1_Pfllllll_param_4];
	ld.param.u64 	%rd15, [_Z26MutualIntensExtract_KernelILi3ELb1ELb1ELin1ELi1EEvPKfS1_Pfllllll_param_5];
	ld.param.u64 	%rd16, [_Z26MutualIntensExtract_KernelILi3ELb1ELb1ELin1ELi1EEvPKfS1_Pfllllll_param_6];
	mov.u32 	%r5, %ctaid.x;
	mov.u32 	%r6, %ntid.x;
	mov.u32 	%r7, %tid.x;
	mad.lo.s32 	%r12, %r5, %r6, %r7;
	mov.u32 	%r8, %ctaid.y;
	mov.u32 	%r9, %ntid.y;
	mov.u32 	%r10, %tid.y;
	mad.lo.s32 	%r2, %r8, %r9, %r10;
	cvt.s64.s32 	%rd17, %r12;
	setp.lt.s64 	%p1, %rd13, %rd17;
	@%p1 bra 	$L__BB101_10;
	cvt.u64.u32 	%rd34, %r2;
	shr.u64 	%rd18, %rd13, 63;
	add.s64 	%rd19, %rd13, %rd18;
	shr.s64 	%rd20, %rd19, 1;
	setp.lt.s64 	%p2, %rd20, %rd34;
	@%p2 bra 	$L__BB101_10;
	setp.ge.s32 	%p3, %r2, %r12;
	@%p3 bra 	$L__BB101_4;
	not.b32 	%r11, %r2;
	cvt.s64.s32 	%rd21, %r11;
	add.s64 	%rd34, %rd13, %rd21;
	add.s32 	%r12, %r12, %r11;
$L__BB101_4:
	setp.ge.s64 	%p4, %rd34, %rd15;
	@%p4 bra 	$L__BB101_10;
	cvta.to.global.u64 	%rd22, %rd11;
	cvta.to.global.u64 	%rd23, %rd10;
	cvt.s64.s32 	%rd4, %r12;
	sub.s64 	%rd5, %rd34, %rd14;
	mul.lo.s64 	%rd24, %rd13, %rd5;
	cvta.to.global.u64 	%rd25, %rd12;
	shl.b64 	%rd26, %rd24, 3;
	add.s64 	%rd27, %rd25, %rd26;
	mul.wide.s32 	%rd28, %r12, 8;
	add.s64 	%rd6, %rd27, %rd28;
	mul.lo.s64 	%rd29, %rd16, %rd4;
	shl.b64 	%rd30, %rd29, 2;
	add.s64 	%rd31, %rd23, %rd30;
	add.s64 	%rd7, %rd22, %rd30;
	mul.lo.s64 	%rd32, %rd5, %rd16;
	shl.b64 	%rd33, %rd32, 2;
	add.s64 	%rd8, %rd23, %rd33;
	add.s64 	%rd9, %rd22, %rd33;
	ld.global.nc.f32 	%f1, [%rd31];
	ld.global.nc.f32 	%f2, [%rd31+4];
	setp.eq.s64 	%p5, %rd5, %rd4;
	mov.f32 	%f26, %f1;
	mov.f32 	%f27, %f2;
	@%p5 bra 	$L__BB101_7;
	ld.global.nc.f32 	%f26, [%rd8];
	ld.global.nc.f32 	%f27, [%rd8+4];
$L__BB101_7:
	setp.eq.s64 	%p6, %rd5, %rd4;
	ld.global.nc.f32 	%f7, [%rd7];
	ld.global.nc.f32 	%f8, [%rd7+4];
	mov.f32 	%f28, %f7;
	mov.f32 	%f29, %f8;
	@%p6 bra 	$L__BB101_9;
	ld.global.nc.f32 	%f28, [%rd9];
	ld.global.nc.f32 	%f29, [%rd9+4];
$L__BB101_9:
	sub.f32 	%f13, %f1, %f7;
	sub.f32 	%f14, %f2, %f8;
	sub.f32 	%f15, %f26, %f28;
	sub.f32 	%f16, %f27, %f29;
	mul.f32 	%f17, %f14, %f16;
	fma.rn.f32 	%f18, %f13, %f15, %f17;
	mul.f32 	%f19, %f14, %f15;
	mul.f32 	%f20, %f13, %f16;
	sub.f32 	%f21, %f19, %f20;
	ld.global.f32 	%f22, [%rd6];
	fma.rn.f32 	%f23, %f18, 0f3F000000, %f22;
	st.global.f32 	[%rd6], %f23;
	ld.global.f32 	%f24, [%rd6+4];
	fma.rn.f32 	%f25, %f21, 0f3F000000, %f24;
	st.global.f32 	[%rd6+4], %f25;
$L__BB101_10:
	ret;

}
	// .globl	_Z26MutualIntensExtract_KernelILi3ELb1ELb0ELin1ELi1EEvPKfS1_Pfllllll
.visible .entry _Z26MutualIntensExtract_KernelILi3ELb1ELb0ELin1ELi1EEvPKfS1_Pfllllll(
	.param .u64 .ptr .align 1 _Z26MutualIntensExtract_KernelILi3ELb1ELb0ELin1ELi1EEvPKfS1_Pfllllll_param_0,
	.param .u64 .ptr .align 1 _Z26MutualIntensExtract_KernelILi3ELb1ELb0ELin1ELi1EEvPKfS1_Pfllllll_param_1,
	.param .u64 .ptr .align 1 _Z26MutualIntensExtract_KernelILi3ELb1ELb0ELin1ELi1EEvPKfS1_Pfllllll_param_2,
	.param .u64 _Z26MutualIntensExtract_KernelILi3ELb1ELb0ELin1ELi1EEvPKfS1_Pfllllll_param_3,
	.param .u64 _Z26MutualIntensExtract_KernelILi3ELb1ELb0ELin1ELi1EEvPKfS1_Pfllllll_param_4,
	.param .u64 _Z26MutualIntensExtract_KernelILi3ELb1ELb0ELin1ELi1EEvPKfS1_Pfllllll_param_5,
	.param .u64 _Z26MutualIntensExtract_KernelILi3ELb1ELb0ELin1ELi1EEvPKfS1_Pfllllll_param_6,
	.param .u64 _Z26MutualIntensExtract_KernelILi3ELb1ELb0ELin1ELi1EEvPKfS1_Pfllllll_param_7,
	.param .u64 _Z26MutualIntensExtract_KernelILi3ELb1ELb0ELin1ELi1EEvPKfS1_Pfllllll_param_8
)
{
	.reg .pred 	%p<6>;
	.reg .b32 	%r<13>;
	.reg .b32 	%f<18>;
	.reg .b64 	%rd<31>;

	ld.param.u64 	%rd6, [_Z26MutualIntensExtract_KernelILi3ELb1ELb0ELin1ELi1EEvPKfS1_Pfllllll_param_0];
	ld.param.u64 	%rd7, [_Z26MutualIntensExtract_KernelILi3ELb1ELb0ELin1ELi1EEvPKfS1_Pfllllll_param_2];
	ld.param.u64 	%rd8, [_Z26MutualIntensExtract_KernelILi3ELb1ELb0ELin1ELi1EEvPKfS1_Pfllllll_param_3];
	ld.param.u64 	%rd9, [_Z26MutualIntensExtract_KernelILi3ELb1ELb0ELin1ELi1EEvPKfS1_Pfllllll_param_4];
	ld.param.u64 	%rd10, [_Z26MutualIntensExtract_KernelILi3ELb1ELb0ELin1ELi1EEvPKfS1_Pfllllll_param_5];
	ld.param.u64 	%rd11, [_Z26MutualIntensExtract_KernelILi3ELb1ELb0ELin1ELi1EEvPKfS1_Pfllllll_param_6];
	mov.u32 	%r5, %ctaid.x;
	mov.u32 	%r6, %ntid.x;
	mov.u32 	%r7, %tid.x;
	mad.lo.s32 	%r12, %r5, %r6, %r7;
	mov.u32 	%r8, %ctaid.y;
	mov.u32 	%r9, %ntid.y;
	mov.u32 	%r10, %tid.y;
	mad.lo.s32 	%r2, %r8, %r9, %r10;
	cvt.s64.s32 	%rd12, %r12;
	setp.lt.s64 	%p1, %rd8, %rd12;
	@%p1 bra 	$L__BB102_8;
	cvt.u64.u32 	%rd30, %r2;
	shr.u64 	%rd13, %rd8, 63;
	add.s64 	%rd14, %rd8, %rd13;
	shr.s64 	%rd15, %rd14, 1;
	setp.lt.s64 	%p2, %rd15, %rd30;
	@%p2 bra 	$L__BB102_8;
	setp.ge.s32 	%p3, %r2, %r12;
	@%p3 bra 	$L__BB102_4;
	not.b32 	%r11, %r2;
	cvt.s64.s32 	%rd16, %r11;
	add.s64 	%rd30, %rd8, %rd16;
	add.s32 	%r12, %r12, %r11;
$L__BB102_4:
	setp.ge.s64 	%p4, %rd30, %rd10;
	@%p4 bra 	$L__BB102_8;
	cvta.to.global.u64 	%rd17, %rd6;
	cvt.s64.s32 	%rd18, %r12;
	sub.s64 	%rd19, %rd30, %rd9;
	mul.lo.s64 	%rd20, %rd8, %rd19;
	cvta.to.global.u64 	%rd21, %rd7;
	shl.b64 	%rd22, %rd20, 3;
	add.s64 	%rd23, %rd21, %rd22;
	mul.wide.s32 	%rd24, %r12, 8;
	add.s64 	%rd4, %rd23, %rd24;
	mul.lo.s64 	%rd25, %rd11, %rd18;
	shl.b64 	%rd26, %rd25, 2;
	add.s64 	%rd27, %rd17, %rd26;
	mul.lo.s64 	%rd28, %rd19, %rd11;
	shl.b64 	%rd29, %rd28, 2;
	add.s64 	%rd5, %rd17, %rd29;
	ld.global.nc.f32 	%f1, [%rd27];
	ld.global.nc.f32 	%f2, [%rd27+4];
	setp.eq.s64 	%p5, %rd19, %rd18;
	mov.f32 	%f16, %f1;
	mov.f32 	%f17, %f2;
	@%p5 bra 	$L__BB102_7;
	ld.global.nc.f32 	%f16, [%rd5];
	ld.global.nc.f32 	%f17, [%rd5+4];
$L__BB102_7:
	mul.f32 	%f7, %f2, %f17;
	fma.rn.f32 	%f8, %f1, %f16, %f7;
	mul.f32 	%f9, %f2, %f16;
	mul.f32 	%f10, %f1, %f17;
	sub.f32 	%f11, %f9, %f10;
	ld.global.f32 	%f12, [%rd4];
	fma.rn.f32 	%f13, %f8, 0f3F000000, %f12;
	st.global.f32 	[%rd4], %f13;
	ld.global.f32 	%f14, [%rd4+4];
	fma.rn.f32 	%f15, %f11, 0f3F000000, %f14;
	st.global.f32 	[%rd4+4], %f15;
$L__BB102_8:
	ret;

}
	// .globl	_Z26MutualIntensExtract_KernelILi3ELb0ELb1ELin1ELi1EEvPKfS1_Pfllllll
.visible .entry _Z26MutualIntensExtract_KernelILi3ELb0ELb1ELin1ELi1EEvPKfS1_Pfllllll(
	.param .u64 .ptr .align 1 _Z26MutualIntensExtract_KernelILi3ELb0ELb1ELin1ELi1EEvPKfS1_Pfllllll_param_0,
	.param .u64 .ptr .align 1 _Z26MutualIntensExtract_KernelILi3ELb0ELb1ELin1ELi1EEvPKfS1_Pfllllll_param_1,
	.param .u64 .ptr .align 1 _Z26MutualIntensExtract_KernelILi3ELb0ELb1ELin1ELi1EEvPKfS1_Pfllllll_param_2,
	.param .u64 _Z26MutualIntensExtract_KernelILi3ELb0ELb1ELin1ELi1EEvPKfS1_Pfllllll_param_3,
	.param .u64 _Z26MutualIntensExtract_KernelILi3ELb0ELb1ELin1ELi1EEvPKfS1_Pfllllll_param_4,
	.param .u64 _Z26MutualIntensExtract_KernelILi3ELb0ELb1ELin1ELi1EEvPKfS1_Pfllllll_param_5,
	.param .u64 _Z26MutualIntensExtract_KernelILi3ELb0ELb1ELin1ELi1EEvPKfS1_Pfllllll_param_6,
	.param .u64 _Z26MutualIntensExtract_KernelILi3ELb0ELb1ELin1ELi1EEvPKfS1_Pfllllll_param_7,
	.param .u64 _Z26MutualIntensExtract_KernelILi3ELb0ELb1ELin1ELi1EEvPKfS1_Pfllllll_param_8
)
{
	.reg .pred 	%p<6>;
	.reg .b32 	%r<13>;
	.reg .b32 	%f<23>;
	.reg .b64 	%rd<31>;

	ld.param.u64 	%rd6, [_Z26MutualIntensExtract_KernelILi3ELb0ELb1ELin1ELi1EEvPKfS1_Pfllllll_param_1];
	ld.param.u64 	%rd7, [_Z26MutualIntensExtract_KernelILi3ELb0ELb1ELin1ELi1EEvPKfS1_Pfllllll_param_2];
	ld.param.u64 	%rd8, [_Z26MutualIntensExtract_KernelILi3ELb0ELb1ELin1ELi1EEvPKfS1_Pfllllll_param_3];
	ld.param.u64 	%rd9, [_Z26MutualIntensExtract_KernelILi3ELb0ELb1ELin1ELi1EEvPKfS1_Pfllllll_param_4];
	ld.param.u64 	%rd10, [_Z26MutualIntensExtract_KernelILi3ELb0ELb1ELin1ELi1EEvPKfS1_Pfllllll_param_5];
	ld.param.u64 	%rd11, [_Z26MutualIntensExtract_KernelILi3ELb0ELb1ELin1ELi1EEvPKfS1_Pfllllll_param_6];
	mov.u32 	%r5, %ctaid.x;
	mov.u32 	%r6, %ntid.x;
	mov.u32 	%r7, %tid.x;
	mad.lo.s32 	%r12, %r5, %r6, %r7;
	mov.u32 	%r8, %ctaid.y;
	mov.u32 	%r9, %ntid.y;
	mov.u32 	%r10, %tid.y;
	mad.lo.s32 	%r2, %r8, %r9, %r10;
	cvt.s64.s32 	%rd12, %r12;
	setp.lt.s64 	%p1, %rd8, %rd12;
	@%p1 bra 	$L__BB103_8;
	cvt.u64.u32 	%rd30, %r2;
	shr.u64 	%rd13, %rd8, 63;
	add.s64 	%rd14, %rd8, %rd13;
	shr.s64 	%rd15, %rd14, 1;
	setp.lt.s64 	%p2, %rd15, %rd30;
	@%p2 bra 	$L__BB103_8;
	setp.ge.s32 	%p3, %r2, %r12;
	@%p3 bra 	$L__BB103_4;
	not.b32 	%r11, %r2;
	cvt.s64.s32 	%rd16, %r11;
	add.s64 	%rd30, %rd8, %rd16;
	add.s32 	%r12, %r12, %r11;
$L__BB103_4:
	setp.ge.s64 	%p4, %rd30, %rd10;
	@%p4 bra 	$L__BB103_8;
	cvta.to.global.u64 	%rd17, %rd6;
	cvt.s64.s32 	%rd18, %r12;
	sub.s64 	%rd19, %rd30, %rd9;
	mul.lo.s64 	%rd20, %rd8, %rd19;
	cvta.to.global.u64 	%rd21, %rd7;
	shl.b64 	%rd22, %rd20, 3;
	add.s64 	%rd23, %rd21, %rd22;
	mul.wide.s32 	%rd24, %r12, 8;
	add.s64 	%rd4, %rd23, %rd24;
	mul.lo.s64 	%rd25, %rd11, %rd18;
	shl.b64 	%rd26, %rd25, 2;
	add.s64 	%rd27, %rd17, %rd26;
	mul.lo.s64 	%rd28, %rd19, %rd11;
	shl.b64 	%rd29, %rd28, 2;
	add.s64 	%rd5, %rd17, %rd29;
	ld.global.nc.f32 	%f1, [%rd27];
	ld.global.nc.f32 	%f2, [%rd27+4];
	setp.eq.s64 	%p5, %rd19, %rd18;
	mov.f32 	%f21, %f1;
	mov.f32 	%f22, %f2;
	@%p5 bra 	$L__BB103_7;
	ld.global.nc.f32 	%f21, [%rd5];
	ld.global.nc.f32 	%f22, [%rd5+4];
$L__BB103_7:
	mov.f32 	%f7, 0f00000000;
	sub.f32 	%f8, %f7, %f1;
	sub.f32 	%f9, %f7, %f2;
	sub.f32 	%f10, %f7, %f21;
	sub.f32 	%f11, %f7, %f22;
	mul.f32 	%f12, %f9, %f11;
	fma.rn.f32 	%f13, %f8, %f10, %f12;
	mul.f32 	%f14, %f9, %f10;
	mul.f32 	%f15, %f8, %f11;
	sub.f32 	%f16, %f14, %f15;
	ld.global.f32 	%f17, [%rd4];
	fma.rn.f32 	%f18, %f13, 0f3F000000, %f17;
	st.global.f32 	[%rd4], %f18;
	ld.global.f32 	%f19, [%rd4+4];
	fma.rn.f32 	%f20, %f16, 0f3F000000, %f19;
	st.global.f32 	[%rd4+4], %f20;
$L__BB103_8:
	ret;

}
	// .globl	_Z26MutualIntensExtract_KernelILi3ELb0ELb0ELin1ELi1EEvPKfS1_Pfllllll
.visible .entry _Z26MutualIntensExtract_KernelILi3ELb0ELb0ELin1ELi1EEvPKfS1_Pfllllll(
	.param .u64 .ptr .align 1 _Z26MutualIntensExtract_KernelILi3ELb0ELb0ELin1ELi1EEvPKfS1_Pfllllll_param_0,
	.param .u64 .ptr .align 1 _Z26MutualIntensExtract_KernelILi3ELb0ELb0ELin1ELi1EEvPKfS1_Pfllllll_param_1,
	.param .u64 .ptr .align 1 _Z26MutualIntensExtract_KernelILi3ELb0ELb0ELin1ELi1EEvPKfS1_Pfllllll_param_2,
	.param .u64 _Z26MutualIntensExtract_KernelILi3ELb0ELb0ELin1ELi1EEvPKfS1_Pfllllll_param_3,
	.param .u64 _Z26MutualIntensExtract_KernelILi3ELb0ELb0ELin1ELi1EEvPKfS1_Pfllllll_param_4,
	.param .u64 _Z26MutualIntensExtract_KernelILi3ELb0ELb0ELin1ELi1EEvPKfS1_Pfllllll_param_5,
	.param .u64 _Z26MutualIntensExtract_KernelILi3ELb0ELb0ELin1ELi1EEvPKfS1_Pfllllll_param_6,
	.param .u64 _Z26MutualIntensExtract_KernelILi3ELb0ELb0ELin1ELi1EEvPKfS1_Pfllllll_param_7,
	.param .u64 _Z26MutualIntensExtract_KernelILi3ELb0ELb0ELin1ELi1EEvPKfS1_Pfllllll_param_8
)
{
	.reg .pred 	%p<5>;
	.reg .b32 	%r<13>;
	.reg .b32 	%f<5>;
	.reg .b64 	%rd<21>;

	ld.param.u64 	%rd4, [_Z26MutualIntensExtract_KernelILi3ELb0ELb0ELin1ELi1EEvPKfS1_Pfllllll_param_2];
	ld.param.u64 	%rd5, [_Z26MutualIntensExtract_KernelILi3ELb0ELb0ELin1ELi1EEvPKfS1_Pfllllll_param_3];
	ld.param.u64 	%rd6, [_Z26MutualIntensExtract_KernelILi3ELb0ELb0ELin1ELi1EEvPKfS1_Pfllllll_param_4];
	ld.param.u64 	%rd7, [_Z26MutualIntensExtract_KernelILi3ELb0ELb0ELin1ELi1EEvPKfS1_Pfllllll_param_5];
	mov.u32 	%r5, %ctaid.x;
	mov.u32 	%r6, %ntid.x;
	mov.u32 	%r7, %tid.x;
	mad.lo.s32 	%r12, %r5, %r6, %r7;
	mov.u32 	%r8, %ctaid.y;
	mov.u32 	%r9, %ntid.y;
	mov.u32 	%r10, %tid.y;
	mad.lo.s32 	%r2, %r8, %r9, %r10;
	cvt.s64.s32 	%rd8, %r12;
	setp.lt.s64 	%p1, %rd5, %rd8;
	@%p1 bra 	$L__BB104_6;
	cvt.u64.u32 	%rd20, %r2;
	shr.u64 	%rd9, %rd5, 63;
	add.s64 	%rd10, %rd5, %rd9;
	shr.s64 	%rd11, %rd10, 1;
	setp.lt.s64 	%p2, %rd11, %rd20;
	@%p2 bra 	$L__BB104_6;
	setp.ge.s32 	%p3, %r2, %r12;
	@%p3 bra 	$L__BB104_4;
	not.b32 	%r11, %r2;
	cvt.s64.s32 	%rd12, %r11;
	add.s64 	%rd20, %rd5, %rd12;
	add.s32 	%r12, %r12, %r11;
$L__BB104_4:
	setp.ge.s64 	%p4, %rd20, %rd7;
	@%p4 bra 	$L__BB104_6;
	sub.s64 	%rd13, %rd20, %rd6;
	mul.lo.s64 	%rd14, %rd5, %rd13;
	cvta.to.global.u64 	%rd15, %rd4;
	shl.b64 	%rd16, %rd14, 3;
	add.s64 	%rd17, %rd15, %rd16;
	mul.wide.s32 	%rd18, %r12, 8;
	add.s64 	%rd19, %rd17, %rd18;
	ld.global.f32 	%f1, [%rd19];
	add.f32 	%f2, %f1, 0f00000000;
	st.global.f32 	[%rd19], %f2;
	ld.global.f32 	%f3, [%rd19+4];
	add.f32 	%f4, %f3, 0f00000000;
	st.global.f32 	[%rd19+4], %f4;
$L__BB104_6:
	ret;

}
	// .globl	_Z26MutualIntensExtract_KernelILi4ELb1ELb1ELin1ELi1EEvPKfS1_Pfllllll
.visible .entry _Z26MutualIntensExtract_KernelILi4ELb1ELb1ELin1ELi1EEvPKfS1_Pfllllll(
	.param .u64 .ptr .align 1 _Z26MutualIntensExtract_KernelILi4ELb1ELb1ELin1ELi1EEvPKfS1_Pfllllll_param_0,
	.param .u64 .ptr .align 1 _Z26MutualIntensExtract_KernelILi4ELb1ELb1ELin1ELi1EEvPKfS1_Pfllllll_param_1,
	.param .u64 .ptr .align 1 _Z26MutualIntensExtract_KernelILi4ELb1ELb1ELin1ELi1EEvPKfS1_Pfllllll_param_2,
	.param .u64 _Z26MutualIntensExtract_KernelILi4ELb1ELb1ELin1ELi1EEvPKfS1_Pfllllll_param_3,
	.param .u64 _Z26MutualIntensExtract_KernelILi4ELb1ELb1ELin1ELi1EEvPKfS1_Pfllllll_param_4,
	.param .u64 _Z26MutualIntensExtract_KernelILi4ELb1ELb1ELin1ELi1EEvPKfS1_Pfllllll_param_5,
	.param .u64 _Z26MutualIntensExtract_KernelILi4ELb1ELb1ELin1ELi1EEvPKfS1_Pfllllll_param_6,
	.param .u64 _Z26MutualIntensExtract_KernelILi4ELb1ELb1ELin1ELi1EEvPKfS1_Pfllllll_param_7,
	.param .u64 _Z26MutualIntensExtract_KernelILi4ELb1ELb1ELin1ELi1EEvPKfS1_Pfllllll_param_8
)
{
	.reg .pred 	%p<7>;
	.reg .b32 	%r<13>;
	.reg .b32 	%f<30>;
	.reg .b64 	%rd<35>;

	ld.param.u64 	%rd10, [_Z26MutualIntensExtract_KernelILi4ELb1ELb1ELin1ELi1EEvPKfS1_Pfllllll_param_0];
	ld.param.u64 	%rd11, [_Z26MutualIntensExtract_KernelILi4ELb1ELb1ELin1ELi1EEvPKfS1_Pfllllll_param_1];
	ld.param.u64 	%rd12, [_Z26MutualIntensExtract_KernelILi4ELb1ELb1ELin1ELi1EEvPKfS1_Pfllllll_param_2];
	ld.param.u64 	%rd13, [_Z26MutualIntensExtract_KernelILi4ELb1ELb1ELin1ELi1EEvPKfS1_Pfllllll_param_3];
	ld.param.u64 	%rd14, [_Z26MutualIntensExtract_KernelILi4ELb1ELb1ELin1ELi1EEvPKfS1_Pfllllll_param_4];
	ld.param.u64 	%rd15, [_Z26MutualIntensExtract_KernelILi4ELb1ELb1ELin1ELi1EEvPKfS1_Pfllllll_param_5];
	ld.param.u64 	%rd16, [_Z26MutualIntensExtract_KernelILi4ELb1ELb1ELin1ELi1EEvPKfS1_Pfllllll_param_6];
	mov.u32 	%r5, %ctaid.x;
	mov.u32 	%r6, %ntid.x;
	mov.u32 	%r7, %tid.x;
	mad.lo.s32 	%r12, %r5, %r6, %r7;
	mov.u32 	%r8, %ctaid.y;
	mov.u32 	%r9, %ntid.y;
	mov.u32 	%r10, %tid.y;
	mad.lo.s32 	%r2, %r8, %r9, %r10;
	cvt.s64.s32 	%rd17, %r12;
	setp.lt.s64 	%p1, %rd13, %rd17;
	@%p1 bra 	$L__BB105_10;
	cvt.u64.u32 	%rd34, %r2;
	shr.u64 	%rd18, %rd13, 63;
	add.s64 	%rd19, %rd13, %rd18;
	shr.s64 	%rd20, %rd19, 1;
	setp.lt.s64 	%p2, %rd20, %rd34;
	@%p2 bra 	$L__BB105_10;
	setp.ge.s32 	%p3, %r2, %r12;
	@%p3 bra 	$L__BB105_4;
	not.b32 	%r11, %r2;
	cvt.s64.s32 	%rd21, %r11;
	add.s64 	%rd34, %rd13, %rd21;
	add.s32 	%r12, %r12, %r11;
$L__BB105_4:
	setp.ge.s64 	%p4, %rd34, %rd15;
	@%p4 bra 	$L__BB105_10;
	cvta.to.global.u64 	%rd22, %rd11;
	cvta.to.global.u64 	%rd23, %rd10;
	cvt.s64.s32 	%rd4, %r12;
	sub.s64 	%rd5, %rd34, %rd14;
	mul.lo.s64 	%rd24, %rd13, %rd5;
	cvta.to.global.u64 	%rd25, %rd12;
	shl.b64 	%rd26, %rd24, 3;
	add.s64 	%rd27, %rd25, %rd26;
	mul.wide.s32 	%rd28, %r12, 8;
	add.s64 	%rd6, %rd27, %rd28;
	mul.lo.s64 	%rd29, %rd16, %rd4;
	shl.b64 	%rd30, %rd29, 2;
	add.s64 	%rd31, %rd23, %rd30;
	add.s64 	%rd7, %rd22, %rd30;
	mul.lo.s64 	%rd32, %rd5, %rd16;
	shl.b64 	%rd33, %rd32, 2;
	add.s64 	%rd8, %rd23, %rd33;
	add.s64 	%rd9, %rd22, %rd33;
	ld.global.nc.f32 	%f1, [%rd31];
	ld.global.nc.f32 	%f2, [%rd31+4];
	setp.eq.s64 	%p5, %rd5, %rd4;
	mov.f32 	%f26, %f1;
	mov.f32 	%f27, %f2;
	@%p5 bra 	$L__BB105_7;
	ld.global.nc.f32 	%f26, [%rd8];
	ld.global.nc.f32 	%f27, [%rd8+4];
$L__BB105_7:
	setp.eq.s64 	%p6, %rd5, %rd4;
	ld.global.nc.f32 	%f7, [%rd7];
	ld.global.nc.f32 	%f8, [%rd7+4];
	mov.f32 	%f28, %f7;
	mov.f32 	%f29, %f8;
	@%p6 bra 	$L__BB105_9;
	ld.global.nc.f32 	%f28, [%rd9];
	ld.global.nc.f32 	%f29, [%rd9+4];
$L__BB105_9:
	add.f32 	%f13, %f1, %f8;
	sub.f32 	%f14, %f2, %f7;
	add.f32 	%f15, %f26, %f29;
	sub.f32 	%f16, %f27, %f28;
	mul.f32 	%f17, %f13, %f15;
	fma.rn.f32 	%f18, %f14, %f16, %f17;
	mul.f32 	%f19, %f14, %f15;
	mul.f32 	%f20, %f13, %f16;
	sub.f32 	%f21, %f19, %f20;
	ld.global.f32 	%f22, [%rd6];
	fma.rn.f32 	%f23, %f18, 0f3F000000, %f22;
	st.global.f32 	[%rd6], %f23;
	ld.global.f32 	%f24, [%rd6+4];
	fma.rn.f32 	%f25, %f21, 0f3F000000, %f24;
	st.global.f32 	[%rd6+4], %f25;
$L__BB105_10:
	ret;

}
	// .globl	_Z26MutualIntensExtract_KernelILi4ELb1ELb0ELin1ELi1EEvPKfS1_Pfllllll
.visible .entry _Z26MutualIntensExtract_KernelILi4ELb1ELb0ELin1ELi1EEvPKfS1_Pfllllll(
	.param .u64 .ptr .align 1 _Z26MutualIntensExtract_KernelILi4ELb1ELb0ELin1ELi1EEvPKfS1_Pfllllll_param_0,
	.param .u64 .ptr .align 1 _Z26MutualIntensExtract_KernelILi4ELb1ELb0ELin1ELi1EEvPKfS1_Pfllllll_param_1,
	.param .u64 .ptr .align 1 _Z26MutualIntensExtract_KernelILi4ELb1ELb0ELin1ELi1EEvPKfS1_Pfllllll_param_2,
	.param .u64 _Z26MutualIntensExtract_KernelILi4ELb1ELb0ELin1ELi1EEvPKfS1_Pfllllll_param_3,
	.param .u64 _Z26MutualIntensExtract_KernelILi4ELb1ELb0ELin1ELi1EEvPKfS1_Pfllllll_param_4,
	.param .u64 _Z26MutualIntensExtract_KernelILi4ELb1ELb0ELin1ELi1EEvPKfS1_Pfllllll_param_5,
	.param .u64 _Z26MutualIntensExtract_KernelILi4ELb1ELb0ELin1ELi1EEvPKfS1_Pfllllll_param_6,
	.param .u64 _Z26MutualIntensExtract_KernelILi4ELb1ELb0ELin1ELi1EEvPKfS1_Pfllllll_param_7,
	.param .u64 _Z26MutualIntensExtract_KernelILi4ELb1ELb0ELin1ELi1EEvPKfS1_Pfllllll_param_8
)
{
	.reg .pred 	%p<6>;
	.reg .b32 	%r<13>;
	.reg .b32 	%f<20>;
	.reg .b64 	%rd<31>;

	ld.param.u64 	%rd6, [_Z26MutualIntensExtract_KernelILi4ELb1ELb0ELin1ELi1EEvPKfS1_Pfllllll_param_0];
	ld.param.u64 	%rd7, [_Z26MutualIntensExtract_KernelILi4ELb1ELb0ELin1ELi1EEvPKfS1_Pfllllll_param_2];
	ld.param.u64 	%rd8, [_Z26MutualIntensExtract_KernelILi4ELb1ELb0ELin1ELi1EEvPKfS1_Pfllllll_param_3];
	ld.param.u64 	%rd9, [_Z26MutualIntensExtract_KernelILi4ELb1ELb0ELin1ELi1EEvPKfS1_Pfllllll_param_4];
	ld.param.u64 	%rd10, [_Z26MutualIntensExtract_KernelILi4ELb1ELb0ELin1ELi1EEvPKfS1_Pfllllll_param_5];
	ld.param.u64 	%rd11, [_Z26MutualIntensExtract_KernelILi4ELb1ELb0ELin1ELi1EEvPKfS1_Pfllllll_param_6];
	mov.u32 	%r5, %ctaid.x;
	mov.u32 	%r6, %ntid.x;
	mov.u32 	%r7, %tid.x;
	mad.lo.s32 	%r12, %r5, %r6, %r7;
	mov.u32 	%r8, %ctaid.y;
	mov.u32 	%r9, %ntid.y;
	mov.u32 	%r10, %tid.y;
	mad.lo.s32 	%r2, %r8, %r9, %r10;
	cvt.s64.s32 	%rd12, %r12;
	setp.lt.s64 	%p1, %rd8, %rd12;
	@%p1 bra 	$L__BB106_8;
	cvt.u64.u32 	%rd30, %r2;
	shr.u64 	%rd13, %rd8, 63;
	add.s64 	%rd14, %rd8, %rd13;
	shr.s64 	%rd15, %rd14, 1;
	setp.lt.s64 	%p2, %rd15, %rd30;
	@%p2 bra 	$L__BB106_8;
	setp.ge.s32 	%p3, %r2, %r12;
	@%p3 bra 	$L__BB106_4;
	not.b32 	%r11, %r2;
	cvt.s64.s32 	%rd16, %r11;
	add.s64 	%rd30, %rd8, %rd16;
	add.s32 	%r12, %r12, %r11;
$L__BB106_4:
	setp.ge.s64 	%p4, %rd30, %rd10;
	@%p4 bra 	$L__BB106_8;
	cvta.to.global.u64 	%rd17, %rd6;
	cvt.s64.s32 	%rd18, %r12;
	sub.s64 	%rd19, %rd30, %rd9;
	mul.lo.s64 	%rd20, %rd8, %rd19;
	cvta.to.global.u64 	%rd21, %rd7;
	shl.b64 	%rd22, %rd20, 3;
	add.s64 	%rd23, %rd21, %rd22;
	mul.wide.s32 	%rd24, %r12, 8;
	add.s64 	%rd4, %rd23, %rd24;
	mul.lo.s64 	%rd25, %rd11, %rd18;
	shl.b64 	%rd26, %rd25, 2;
	add.s64 	%rd27, %rd17, %rd26;
	mul.lo.s64 	%rd28, %rd19, %rd11;
	shl.b64 	%rd29, %rd28, 2;
	add.s64 	%rd5, %rd17, %rd29;
	ld.global.nc.f32 	%f1, [%rd27];
	ld.global.nc.f32 	%f2, [%rd27+4];
	setp.eq.s64 	%p5, %rd19, %rd18;
	mov.f32 	%f18, %f1;
	mov.f32 	%f19, %f2;
	@%p5 bra 	$L__BB106_7;
	ld.global.nc.f32 	%f18, [%rd5];
	ld.global.nc.f32 	%f19, [%rd5+4];
$L__BB106_7:
	add.f32 	%f7, %f1, 0f00000000;
	add.f32 	%f8, %f18, 0f00000000;
	mul.f32 	%f9, %f2, %f19;
	fma.rn.f32 	%f10, %f7, %f8, %f9;
	mul.f32 	%f11, %f2, %f8;
	mul.f32 	%f12, %f7, %f19;
	sub.f32 	%f13, %f11, %f12;
	ld.global.f32 	%f14, [%rd4];
	fma.rn.f32 	%f15, %f10, 0f3F000000, %f14;
	st.global.f32 	[%rd4], %f15;
	ld.global.f32 	%f16, [%rd4+4];
	fma.rn.f32 	%f17, %f13, 0f3F000000, %f16;
	st.global.f32 	[%rd4+4], %f17;
$L__BB106_8:
	ret;

}
	// .globl	_Z26MutualIntensExtract_KernelILi4ELb0ELb1ELin1ELi1EEvPKfS1_Pfllllll
.visible .entry _Z26MutualIntensExtract_KernelILi4ELb0ELb1ELin1ELi1EEvPKfS1_Pfllllll(
	.param .u64 .ptr .align 1 _Z26MutualIntensExtract_KernelILi4ELb0ELb1ELin1ELi1EEvPKfS1_Pfllllll_param_0,
	.param .u64 .ptr .align 1 _Z26MutualIntensExtract_KernelILi4ELb0ELb1ELin1ELi1EEvPKfS1_Pfllllll_param_1,
	.param .u64 .ptr .align 1 _Z26MutualIntensExtract_KernelILi4ELb0ELb1ELin1ELi1EEvPKfS1_Pfllllll_param_2,
	.param .u64 _Z26MutualIntensExtract_KernelILi4ELb0ELb1ELin1ELi1EEvPKfS1_Pfllllll_param_3,
	.param .u64 _Z26MutualIntensExtract_KernelILi4ELb0ELb1ELin1ELi1EEvPKfS1_Pfllllll_param_4,
	.param .u64 _Z26MutualIntensExtract_KernelILi4ELb0ELb1ELin1ELi1EEvPKfS1_Pfllllll_param_5,
	.param .u64 _Z26MutualIntensExtract_KernelILi4ELb0ELb1ELin1ELi1EEvPKfS1_Pfllllll_param_6,
	.param .u64 _Z26MutualIntensExtract_KernelILi4ELb0ELb1ELin1ELi1EEvPKfS1_Pfllllll_param_7,
	.param .u64 _Z26MutualIntensExtract_KernelILi4ELb0ELb1ELin1ELi1EEvPKfS1_Pfllllll_param_8
)
{
	.reg .pred 	%p<6>;
	.reg .b32 	%r<13>;
	.reg .b32 	%f<23>;
	.reg .b64 	%rd<31>;

	ld.param.u64 	%rd6, [_Z26MutualIntensExtract_KernelILi4ELb0ELb1ELin1ELi1EEvPKfS1_Pfllllll_param_1];
	ld.param.u64 	%rd7, [_Z26MutualIntensExtract_KernelILi4ELb0ELb1ELin1ELi1EEvPKfS1_Pfllllll_param_2];
	ld.param.u64 	%rd8, [_Z26MutualIntensExtract_KernelILi4ELb0ELb1ELin1ELi1EEvPKfS1_Pfllllll_param_3];
	ld.param.u64 	%rd9, [_Z26MutualIntensExtract_KernelILi4ELb0ELb1ELin1ELi1EEvPKfS1_Pfllllll_param_4];
	ld.param.u64 	%rd10, [_Z26MutualIntensExtract_KernelILi4ELb0ELb1ELin1ELi1EEvPKfS1_Pfllllll_param_5];
	ld.param.u64 	%rd11, [_Z26MutualIntensExtract_KernelILi4ELb0ELb1ELin1ELi1EEvPKfS1_Pfllllll_param_6];
	mov.u32 	%r5, %ctaid.x;
	mov.u32 	%r6, %ntid.x;
	mov.u32 	%r7, %tid.x;
	mad.lo.s32 	%r12, %r5, %r6, %r7;
	mov.u32 	%r8, %ctaid.y;
	mov.u32 	%r9, %ntid.y;
	mov.u32 	%r10, %tid.y;
	mad.lo.s32 	%r2, %r8, %r9, %r10;
	cvt.s64.s32 	%rd12, %r12;
	setp.lt.s64 	%p1, %rd8, %rd12;
	@%p1 bra 	$L__BB107_8;
	cvt.u64.u32 	%rd30, %r2;
	shr.u64 	%rd13, %rd8, 63;
	add.s64 	%rd14, %rd8, %rd13;
	shr.s64 	%rd15, %rd14, 1;
	setp.lt.s64 	%p2, %rd15, %rd30;
	@%p2 bra 	$L__BB107_8;
	setp.ge.s32 	%p3, %r2, %r12;
	@%p3 bra 	$L__BB107_4;
	not.b32 	%r11, %r2;
	cvt.s64.s32 	%rd16, %r11;
	add.s64 	%rd30, %rd8, %rd16;
	add.s32 	%r12, %r12, %r11;
$L__BB107_4:
	setp.ge.s64 	%p4, %rd30, %rd10;
	@%p4 bra 	$L__BB107_8;
	cvta.to.global.u64 	%rd17, %rd6;
	cvt.s64.s32 	%rd18, %r12;
	sub.s64 	%rd19, %rd30, %rd9;
	mul.lo.s64 	%rd20, %rd8, %rd19;
	cvta.to.global.u64 	%rd21, %rd7;
	shl.b64 	%rd22, %rd20, 3;
	add.s64 	%rd23, %rd21, %rd22;
	mul.wide.s32 	%rd24, %r12, 8;
	add.s64 	%rd4, %rd23, %rd24;
	mul.lo.s64 	%rd25, %rd11, %rd18;
	shl.b64 	%rd26, %rd25, 2;
	add.s64 	%rd27, %rd17, %rd26;
	mul.lo.s64 	%rd28, %rd19, %rd11;
	shl.b64 	%rd29, %rd28, 2;
	add.s64 	%rd5, %rd17, %rd29;
	ld.global.nc.f32 	%f1, [%rd27];
	ld.global.nc.f32 	%f2, [%rd27+4];
	setp.eq.s64 	%p5, %rd19, %rd18;
	mov.f32 	%f21, %f1;
	mov.f32 	%f22, %f2;
	@%p5 bra 	$L__BB107_7;
	ld.global.nc.f32 	%f21, [%rd5];
	ld.global.nc.f32 	%f22, [%rd5+4];
$L__BB107_7:
	add.f32 	%f7, %f2, 0f00000000;
	mov.f32 	%f8, 0f00000000;
	sub.f32 	%f9, %f8, %f1;
	add.f32 	%f10, %f22, 0f00000000;
	sub.f32 	%f11, %f8, %f21;
	mul.f32 	%f12, %f7, %f10;
	fma.rn.f32 	%f13, %f9, %f11, %f12;
	mul.f32 	%f14, %f9, %f10;
	mul.f32 	%f15, %f7, %f11;
	sub.f32 	%f16, %f14, %f15;
	ld.global.f32 	%f17, [%rd4];
	fma.rn.f32 	%f18, %f13, 0f3F000000, %f17;
	st.global.f32 	[%rd4], %f18;
	ld.global.f32 	%f19, [%rd4+4];
	fma.rn.f32 	%f20, %f16, 0f3F000000, %f19;
	st.global.f32 	[%rd4+4], %f20;
$L__BB107_8:
	ret;

}
	// .globl	_Z26MutualIntensExtract_KernelILi4ELb0ELb0ELin1ELi1EEvPKfS1_Pfllllll
.visible .entry _Z26MutualIntensExtract_KernelILi4ELb0ELb0ELin1ELi1EEvPKfS1_Pfllllll(
	.param .u64 .ptr .align 1 _Z26MutualIntensExtract_KernelILi4ELb0ELb0ELin1ELi1EEvPKfS1_Pfllllll_param_0,
	.param .u64 .ptr .align 1 _Z26MutualIntensExtract_KernelILi4ELb0ELb0ELin1ELi1EEvPKfS1_Pfllllll_param_1,
	.param .u64 .ptr .align 1 _Z26MutualIntensExtract_KernelILi4ELb0ELb0ELin1ELi1EEvPKfS1_Pfllllll_param_2,
	.param .u64 _Z26MutualIntensExtract_KernelILi4ELb0ELb0ELin1ELi1EEvPKfS1_Pfllllll_param_3,
	.param .u64 _Z26MutualIntensExtract_KernelILi4ELb0ELb0ELin1ELi1EEvPKfS1_Pfllllll_param_4,
	.param .u64 _Z26MutualIntensExtract_KernelILi4ELb0ELb0ELin1ELi1EEvPKfS1_Pfllllll_param_5,
	.param .u64 _Z26MutualIntensExtract_KernelILi4ELb0ELb0ELin1ELi1EEvPKfS1_Pfllllll_param_6,
	.param .u64 _Z26MutualIntensExtract_KernelILi4ELb0ELb0ELin1ELi1EEvPKfS1_Pfllllll_param_7,
	.param .u64 _Z26MutualIntensExtract_KernelILi4ELb0ELb0ELin1ELi1EEvPKfS1_Pfllllll_param_8
)
{
	.reg .pred 	%p<5>;
	.reg .b32 	%r<13>;
	.reg .b32 	%f<5>;
	.reg .b64 	%rd<21>;

	ld.param.u64 	%rd4, [_Z26MutualIntensExtract_KernelILi4ELb0ELb0ELin1ELi1EEvPKfS1_Pfllllll_param_2];
	ld.param.u64 	%rd5, [_Z26MutualIntensExtract_KernelILi4ELb0ELb0ELin1ELi1EEvPKfS1_Pfllllll_param_3];
	ld.param.u64 	%rd6, [_Z26MutualIntensExtract_KernelILi4ELb0ELb0ELin1ELi1EEvPKfS1_Pfllllll_param_4];
	ld.param.u64 	%rd7, [_Z26MutualIntensExtract_KernelILi4ELb0ELb0ELin1ELi1EEvPKfS1_Pfllllll_param_5];
	mov.u32 	%r5, %ctaid.x;
	mov.u32 	%r6, %ntid.x;
	mov.u32 	%r7, %tid.x;
	mad.lo.s32 	%r12, %r5, %r6, %r7;
	mov.u32 	%r8, %ctaid.y;
	mov.u32 	%r9, %ntid.y;
	mov.u32 	%r10, %tid.y;
	mad.lo.s32 	%r2, %r8, %r9, %r10;
	cvt.s64.s32 	%rd8, %r12;
	setp.lt.s64 	%p1, %rd5, %rd8;
	@%p1 bra 	$L__BB108_6;
	cvt.u64.u32 	%rd20, %r2;
	shr.u64 	%rd9, %rd5, 63;
	add.s64 	%rd10, %rd5, %rd9;
	shr.s64 	%rd11, %rd10, 1;
	setp.lt.s64 	%p2, %rd11, %rd20;
	@%p2 bra 	$L__BB108_6;
	setp.ge.s32 	%p3, %r2, %r12;
	@%p3 bra 	$L__BB108_4;
	not.b32 	%r11, %r2;
	cvt.s64.s32 	%rd12, %r11;
	add.s64 	%rd20, %rd5, %rd12;
	add.s32 	%r12, %r12, %r11;
$L__BB108_4:
	setp.ge.s64 	%p4, %rd20, %rd7;
	@%p4 bra 	$L__BB108_6;
	sub.s64 	%rd13, %rd20, %rd6;
	mul.lo.s64 	%rd14, %rd5, %rd13;
	cvta.to.global.u64 	%rd15, %rd4;
	shl.b64 	%rd16, %rd14, 3;
	add.s64 	%rd17, %rd15, %rd16;
	mul.wide.s32 	%rd18, %r12, 8;
	add.s64 	%rd19, %rd17, %rd18;
	ld.global.f32 	%f1, [%rd19];
	add.f32 	%f2, %f1, 0f00000000;
	st.global.f32 	[%rd19], %f2;
	ld.global.f32 	%f3, [%rd19+4];
	add.f32 	%f4, %f3, 0f00000000;
	st.global.f32 	[%rd19+4], %f4;
$L__BB108_6:
	ret;

}
	// .globl	_Z26MutualIntensExtract_KernelILi5ELb1ELb1ELin1ELi1EEvPKfS1_Pfllllll
.visible .entry _Z26MutualIntensExtract_KernelILi5ELb1ELb1ELin1ELi1EEvPKfS1_Pfllllll(
	.param .u64 .ptr .align 1 _Z26MutualIntensExtract_KernelILi5ELb1ELb1ELin1ELi1EEvPKfS1_Pfllllll_param_0,
	.param .u64 .ptr .align 1 _Z26MutualIntensExtract_KernelILi5ELb1ELb1ELin1ELi1EEvPKfS1_Pfllllll_param_1,
	.param .u64 .ptr .align 1 _Z26MutualIntensExtract_KernelILi5ELb1ELb1ELin1ELi1EEvPKfS1_Pfllllll_param_2,
	.param .u64 _Z26MutualIntensExtract_KernelILi5ELb1ELb1ELin1ELi1EEvPKfS1_Pfllllll_param_3,
	.param .u64 _Z26MutualIntensExtract_KernelILi5ELb1ELb1ELin1ELi1EEvPKfS1_Pfllllll_param_4,
	.param .u64 _Z26MutualIntensExtract_KernelILi5ELb1ELb1ELin1ELi1EEvPKfS1_Pfllllll_param_5,
	.param .u64 _Z26MutualIntensExtract_KernelILi5ELb1ELb1ELin1ELi1EEvPKfS1_Pfllllll_param_6,
	.param .u64 _Z26MutualIntensExtract_KernelILi5ELb1ELb1ELin1ELi1EEvPKfS1_Pfllllll_param_7,
	.param .u64 _Z26MutualIntensExtract_KernelILi5ELb1ELb1ELin1ELi1EEvPKfS1_Pfllllll_param_8
)
{
	.reg .pred 	%p<7>;
	.reg .b32 	%r<13>;
	.reg .b32 	%f<30>;
	.reg .b64 	%rd<35>;

	ld.param.u64 	%rd10, [_Z26MutualIntensExtract_KernelILi5ELb1ELb1ELin1ELi1EEvPKfS1_Pfllllll_param_0];
	ld.param.u64 	%rd11, [_Z26MutualIntensExtract_KernelILi5ELb1ELb1ELin1ELi1EEvPKfS1_Pfllllll_param_1];
	ld.param.u64 	%rd12, [_Z26MutualIntensExtract_KernelILi5ELb1ELb1ELin1ELi1EEvPKfS1_Pfllllll_param_2];
	ld.param.u64 	%rd13, [_Z26MutualIntensExtract_KernelILi5ELb1ELb1ELin1ELi1EEvPKfS1_Pfllllll_param_3];
	ld.param.u64 	%rd14, [_Z26MutualIntensExtract_KernelILi5ELb1ELb1ELin1ELi1EEvPKfS1_Pfllllll_param_4];
	ld.param.u64 	%rd15, [_Z26MutualIntensExtract_KernelILi5ELb1ELb1ELin1ELi1EEvPKfS1_Pfllllll_param_5];
	ld.param.u64 	%rd16, [_Z26MutualIntensExtract_KernelILi5ELb1ELb1ELin1ELi1EEvPKfS1_Pfllllll_param_6];
	mov.u32 	%r5, %ctaid.x;
	mov.u32 	%r6, %ntid.x;
	mov.u32 	%r7, %tid.x;
	mad.lo.s32 	%r12, %r5, %r6, %r7;
	mov.u32 	%r8, %ctaid.y;
	mov.u32 	%r9, %ntid.y;
	mov.u32 	%r10, %tid.y;
	mad.lo.s32 	%r2, %r8, %r9, %r10;
	cvt.s64.s32 	%rd17, %r12;
	setp.lt.s64 	%p1, %rd13, %rd17;
	@%p1 bra 	$L__BB109_10;
	cvt.u64.u32 	%rd34, %r2;
	shr.u64 	%rd18, %rd13, 63;
	add.s64 	%rd19, %rd13, %rd18;
	shr.s64 	%rd20, %rd19, 1;
	setp.lt.s64 	%p2, %rd20, %rd34;
	@%p2 bra 	$L__BB109_10;
	setp.ge.s32 	%p3, %r2, %r12;
	@%p3 bra 	$L__BB109_4;
	not.b32 	%r11, %r2;
	cvt.s64.s32 	%rd21, %r11;
	add.s64 	%rd34, %rd13, %rd21;
	add.s32 	%r12, %r12, %r11;
$L__BB109_4:
	setp.ge.s64 	%p4, %rd34, %rd15;
	@%p4 bra 	$L__BB109_10;
	cvta.to.global.u64 	%rd22, %rd11;
	cvta.to.global.u64 	%rd23, %rd10;
	cvt.s64.s32 	%rd4, %r12;
	sub.s64 	%rd5, %rd34, %rd14;
	mul.lo.s64 	%rd24, %rd13, %rd5;
	cvta.to.global.u64 	%rd25, %rd12;
	shl.b64 	%rd26, %rd24, 3;
	add.s64 	%rd27, %rd25, %rd26;
	mul.wide.s32 	%rd28, %r12, 8;
	add.s64 	%rd6, %rd27, %rd28;
	mul.lo.s64 	%rd29, %rd16, %rd4;
	shl.b64 	%rd30, %rd29, 2;
	add.s64 	%rd31, %rd23, %rd30;
	add.s64 	%rd7, %rd22, %rd30;
	mul.lo.s64 	%rd32, %rd5, %rd16;
	shl.b64 	%rd33, %rd32, 2;
	add.s64 	%rd8, %rd23, %rd33;
	add.s64 	%rd9, %rd22, %rd33;
	ld.global.nc.f32 	%f1, [%rd31];
	ld.global.nc.f32 	%f2, [%rd31+4];
	setp.eq.s64 	%p5, %rd5, %rd4;
	mov.f32 	%f26, %f1;
	mov.f32 	%f27, %f2;
	@%p5 bra 	$L__BB109_7;
	ld.global.nc.f32 	%f26, [%rd8];
	ld.global.nc.f32 	%f27, [%rd8+4];
$L__BB109_7:
	setp.eq.s64 	%p6, %rd5, %rd4;
	ld.global.nc.f32 	%f7, [%rd7];
	ld.global.nc.f32 	%f8, [%rd7+4];
	mov.f32 	%f28, %f7;
	mov.f32 	%f29, %f8;
	@%p6 bra 	$L__BB109_9;
	ld.global.nc.f32 	%f28, [%rd9];
	ld.global.nc.f32 	%f29, [%rd9+4];
$L__BB109_9:
	sub.f32 	%f13, %f1, %f8;
	add.f32 	%f14, %f2, %f7;
	sub.f32 	%f15, %f26, %f29;
	add.f32 	%f16, %f27, %f28;
	mul.f32 	%f17, %f13, %f15;
	fma.rn.f32 	%f18, %f14, %f16, %f17;
	mul.f32 	%f19, %f14, %f15;
	mul.f32 	%f20, %f13, %f16;
	sub.f32 	%f21, %f19, %f20;
	ld.global.f32 	%f22, [%rd6];
	fma.rn.f32 	%f23, %f18, 0f3F000000, %f22;
	st.global.f32 	[%rd6], %f23;
	ld.global.f32 	%f24, [%rd6+4];
	fma.rn.f32 	%f25, %f21, 0f3F000000, %f24;
	st.global.f32 	[%rd6+4], %f25;
$L__BB109_10:
	ret;

}
	// .globl	_Z26MutualIntensExtract_KernelILi5ELb1ELb0ELin1ELi1EEvPKfS1_Pfllllll
.visible .entry _Z26MutualIntensExtract_KernelILi5ELb1ELb0ELin1ELi1EEvPKfS1_Pfllllll(
	.param .u64 .ptr .align 1 _Z26MutualIntensExtract_KernelILi5ELb1ELb0ELin1ELi1EEvPKfS1_Pfllllll_param_0,
	.param .u64 .ptr .align 1 _Z26MutualIntensExtract_KernelILi5ELb1ELb0ELin1ELi1EEvPKfS1_Pfllllll_param_1,
	.param .u64 .ptr .align 1 _Z26MutualIntensExtract_KernelILi5ELb1ELb0ELin1ELi1EEvPKfS1_Pfllllll_param_2,
	.param .u64 _Z26MutualIntensExtract_KernelILi5ELb1ELb0ELin1ELi1EEvPKfS1_Pfllllll_param_3,
	.param .u64 _Z26MutualIntensExtract_KernelILi5ELb1ELb0ELin1ELi1EEvPKfS1_Pfllllll_param_4,
	.param .u64 _Z26MutualIntensExtract_KernelILi5ELb1ELb0ELin1ELi1EEvPKfS1_Pfllllll_param_5,
	.param .u64 _Z26MutualIntensExtract_KernelILi5ELb1ELb0ELin1ELi1EEvPKfS1_Pfllllll_param_6,
	.param .u64 _Z26MutualIntensExtract_KernelILi5ELb1ELb0ELin1ELi1EEvPKfS1_Pfllllll_param_7,
	.param .u64 _Z26MutualIntensExtract_KernelILi5ELb1ELb0ELin1ELi1EEvPKfS1_Pfllllll_param_8
)
{
	.reg .pred 	%p<6>;
	.reg .b32 	%r<13>;
	.reg .b32 	%f<20>;
	.reg .b64 	%rd<31>;

	ld.param.u64 	%rd6, [_Z26MutualIntensExtract_KernelILi5ELb1ELb0ELin1ELi1EEvPKfS1_Pfllllll_param_0];
	ld.param.u64 	%rd7, [_Z26MutualIntensExtract_KernelILi5ELb1ELb0ELin1ELi1EEvPKfS1_Pfllllll_param_2];
	ld.param.u64 	%rd8, [_Z26MutualIntensExtract_KernelILi5ELb1ELb0ELin1ELi1EEvPKfS1_Pfllllll_param_3];
	ld.param.u64 	%rd9, [_Z26MutualIntensExtract_KernelILi5ELb1ELb0ELin1ELi1EEvPKfS1_Pfllllll_param_4];
	ld.param.u64 	%rd10, [_Z26MutualIntensExtract_KernelILi5ELb1ELb0ELin1ELi1EEvPKfS1_Pfllllll_param_5];
	ld.param.u64 	%rd11, [_Z26MutualIntensExtract_KernelILi5ELb1ELb0ELin1ELi1EEvPKfS1_Pfllllll_param_6];
	mov.u32 	%r5, %ctaid.x;
	mov.u32 	%r6, %ntid.x;
	mov.u32 	%r7, %tid.x;
	mad.lo.s32 	%r12, %r5, %r6, %r7;
	mov.u32 	%r8, %ctaid.y;
	mov.u32 	%r9, %ntid.y;
	mov.u32 	%r10, %tid.y;
	mad.lo.s32 	%r2, %r8, %r9, %r10;
	cvt.s64.s32 	%rd12, %r12;
	setp.lt.s64 	%p1, %rd8, %rd12;
	@%p1 bra 	$L__BB110_8;
	cvt.u64.u32 	%rd30, %r2;
	shr.u64 	%rd13, %rd8, 63;
	add.s64 	%rd14, %rd8, %rd13;
	shr.s64 	%rd15, %rd14, 1;
	setp.lt.s64 	%p2, %rd15, %rd30;
	@%p2 bra 	$L__BB110_8;
	setp.ge.s32 	%p3, %r2, %r12;
	@%p3 bra 	$L__BB110_4;
	not.b32 	%r11, %r2;
	cvt.s64.s32 	%rd16, %r11;
	add.s64 	%rd30, %rd8, %rd16;
	add.s32 	%r12, %r12, %r11;
$L__BB110_4:
	setp.ge.s64 	%p4, %rd30, %rd10;
	@%p4 bra 	$L__BB110_8;
	cvta.to.global.u64 	%rd17, %rd6;
	cvt.s64.s32 	%rd18, %r12;
	sub.s64 	%rd19, %rd30, %rd9;
	mul.lo.s64 	%rd20, %rd8, %rd19;
	cvta.to.global.u64 	%rd21, %rd7;
	shl.b64 	%rd22, %rd20, 3;
	add.s64 	%rd23, %rd21, %rd22;
	mul.wide.s32 	%rd24, %r12, 8;
	add.s64 	%rd4, %rd23, %rd24;
	mul.lo.s64 	%rd25, %rd11, %rd18;
	shl.b64 	%rd26, %rd25, 2;
	add.s64 	%rd27, %rd17, %rd26;
	mul.lo.s64 	%rd28, %rd19, %rd11;
	shl.b64 	%rd29, %rd28, 2;
	add.s64 	%rd5, %rd17, %rd29;
	ld.global.nc.f32 	%f1, [%rd27];
	ld.global.nc.f32 	%f2, [%rd27+4];
	setp.eq.s64 	%p5, %rd19, %rd18;
	mov.f32 	%f18, %f1;
	mov.f32 	%f19, %f2;
	@%p5 bra 	$L__BB110_7;
	ld.global.nc.f32 	%f18, [%rd5];
	ld.global.nc.f32 	%f19, [%rd5+4];
$L__BB110_7:
	add.f32 	%f7, %f2, 0f00000000;
	add.f32 	%f8, %f19, 0f00000000;
	mul.f32 	%f9, %f7, %f8;
	fma.rn.f32 	%f10, %f1, %f18, %f9;
	mul.f32 	%f11, %f7, %f18;
	mul.f32 	%f12, %f1, %f8;
	sub.f32 	%f13, %f11, %f12;
	ld.global.f32 	%f14, [%rd4];
	fma.rn.f32 	%f15, %f10, 0f3F000000, %f14;
	st.global.f32 	[%rd4], %f15;
	ld.global.f32 	%f16, [%rd4+4];
	fma.rn.f32 	%f17, %f13, 0f3F000000, %f16;
	st.global.f32 	[%rd4+4], %f17;
$L__BB110_8:
	ret;

}
	// .globl	_Z26MutualIntensExtract_KernelILi5ELb0ELb1ELin1ELi1EEvPKfS1_Pfllllll
.visible .entry _Z26MutualIntensExtract_KernelILi5ELb0ELb1ELin1ELi1EEvPKfS1_Pfllllll(
	.param .u64 .ptr .align 1 _Z26MutualIntensExtract_KernelILi5ELb0ELb1ELin1ELi1EEvPKfS1_Pfllllll_param_0,
	.param .u64 .ptr .align 1 _Z26MutualIntensExtract_KernelILi5ELb0ELb1ELin1ELi1EEvPKfS1_Pfllllll_param_1,
	.param .u64 .ptr .align 1 _Z26MutualIntensExtract_KernelILi5ELb0ELb1ELin1ELi1EEvPKfS1_Pfllllll_param_2,
	.param .u64 _Z26MutualIntensExtract_KernelILi5ELb0ELb1ELin1ELi1EEvPKfS1_Pfllllll_param_3,
	.param .u64 _Z26MutualIntensExtract_KernelILi5ELb0ELb1ELin1ELi1EEvPKfS1_Pfllllll_param_4,
	.param .u64 _Z26MutualIntensExtract_KernelILi5ELb0ELb1ELin1ELi1EEvPKfS1_Pfllllll_param_5,
	.param .u64 _Z26MutualIntensExtract_KernelILi5ELb0ELb1ELin1ELi1EEvPKfS1_Pfllllll_param_6,
	.param .u64 _Z26MutualIntensExtract_KernelILi5ELb0ELb1ELin1ELi1EEvPKfS1_Pfllllll_param_7,
	.param .u64 _Z26MutualIntensExtract_KernelILi5ELb0ELb1ELin1ELi1EEvPKfS1_Pfllllll_param_8
)
{
	.reg .pred 	%p<6>;
	.reg .b32 	%r<13>;
	.reg .b32 	%f<23>;
	.reg .b64 	%rd<31>;

	ld.param.u64 	%rd6, [_Z26MutualIntensExtract_KernelILi5ELb0ELb1ELin1ELi1EEvPKfS1_Pfllllll_param_1];
	ld.param.u64 	%rd7, [_Z26MutualIntensExtract_KernelILi5ELb0ELb1ELin1ELi1EEvPKfS1_Pfllllll_param_2];
	ld.param.u64 	%rd8, [_Z26MutualIntensExtract_KernelILi5ELb0ELb1ELin1ELi1EEvPKfS1_Pfllllll_param_3];
	ld.param.u64 	%rd9, [_Z26MutualIntensExtract_KernelILi5ELb0ELb1ELin1ELi1EEvPKfS1_Pfllllll_param_4];
	ld.param.u64 	%rd10, [_Z26MutualIntensExtract_KernelILi5ELb0ELb1ELin1ELi1EEvPKfS1_Pfllllll_param_5];
	ld.param.u64 	%rd11, [_Z26MutualIntensExtract_KernelILi5ELb0ELb1ELin1ELi1EEvPKfS1_Pfllllll_param_6];
	mov.u32 	%r5, %ctaid.x;
	mov.u32 	%r6, %ntid.x;
	mov.u32 	%r7, %tid.x;
	mad.lo.s32 	%r12, %r5, %r6, %r7;
	mov.u32 	%r8, %ctaid.y;
	mov.u32 	%r9, %ntid.y;
	mov.u32 	%r10, %tid.y;
	mad.lo.s32 	%r2, %r8, %r9, %r10;
	cvt.s64.s32 	%rd12, %r12;
	setp.lt.s64 	%p1, %rd8, %rd12;
	@%p1 bra 	$L__BB111_8;
	cvt.u64.u32 	%rd30, %r2;
	shr.u64 	%rd13, %rd8, 63;
	add.s64 	%rd14, %rd8, %rd13;
	shr.s64 	%rd15, %rd14, 1;
	setp.lt.s64 	%p2, %rd15, %rd30;
	@%p2 bra 	$L__BB111_8;
	setp.ge.s32 	%p3, %r2, %r12;
	@%p3 bra 	$L__BB111_4;
	not.b32 	%r11, %r2;
	cvt.s64.s32 	%rd16, %r11;
	add.s64 	%rd30, %rd8, %rd16;
	add.s32 	%r12, %r12, %r11;
$L__BB111_4:
	setp.ge.s64 	%p4, %rd30, %rd10;
	@%p4 bra 	$L__BB111_8;
	cvta.to.global.u64 	%rd17, %rd6;
	cvt.s64.s32 	%rd18, %r12;
	sub.s64 	%rd19, %rd30, %rd9;
	mul.lo.s64 	%rd20, %rd8, %rd19;
	cvta.to.global.u64 	%rd21, %rd7;
	shl.b64 	%rd22, %rd20, 3;
	add.s64 	%rd23, %rd21, %rd22;
	mul.wide.s32 	%rd24, %r12, 8;
	add.s64 	%rd4, %rd23, %rd24;
	mul.lo.s64 	%rd25, %rd11, %rd18;
	shl.b64 	%rd26, %rd25, 2;
	add.s64 	%rd27, %rd17, %rd26;
	mul.lo.s64 	%rd28, %rd19, %rd11;
	shl.b64 	%rd29, %rd28, 2;
	add.s64 	%rd5, %rd17, %rd29;
	ld.global.nc.f32 	%f1, [%rd27];
	ld.global.nc.f32 	%f2, [%rd27+4];
	setp.eq.s64 	%p5, %rd19, %rd18;
	mov.f32 	%f21, %f1;
	mov.f32 	%f22, %f2;
	@%p5 bra 	$L__BB111_7;
	ld.global.nc.f32 	%f21, [%rd5];
	ld.global.nc.f32 	%f22, [%rd5+4];
$L__BB111_7:
	mov.f32 	%f7, 0f00000000;
	sub.f32 	%f8, %f7, %f2;
	add.f32 	%f9, %f1, 0f00000000;
	sub.f32 	%f10, %f7, %f22;
	add.f32 	%f11, %f21, 0f00000000;
	mul.f32 	%f12, %f8, %f10;
	fma.rn.f32 	%f13, %f9, %f11, %f12;
	mul.f32 	%f14, %f9, %f10;
	mul.f32 	%f15, %f8, %f11;
	sub.f32 	%f16, %f14, %f15;
	ld.global.f32 	%f17, [%rd4];
	fma.rn.f32 	%f18, %f13, 0f3F000000, %f17;
	st.global.f32 	[%rd4], %f18;
	ld.global.f32 	%f19, [%rd4+4];
	fma.rn.f32 	%f20, %f16, 0f3F000000, %f19;
	st.global.f32 	[%rd4+4], %f20;
$L__BB111_8:
	ret;

}
	// .globl	_Z26MutualIntensExtract_KernelILi5ELb0ELb0ELin1ELi1EEvPKfS1_Pfllllll
.visible .entry _Z26MutualIntensExtract_KernelILi5ELb0ELb0ELin1ELi1EEvPKfS1_Pfllllll(
	.param .u64 .ptr .align 1 _Z26MutualIntensExtract_KernelILi5ELb0ELb0ELin1ELi1EEvPKfS1_Pfllllll_param_0,
	.param .u64 .ptr .align 1 _Z26MutualIntensExtract_KernelILi5ELb0ELb0ELin1ELi1EEvPKfS1_Pfllllll_param_1,
	.param .u64 .ptr .align 1 _Z26MutualIntensExtract_KernelILi5ELb0ELb0ELin1ELi1EEvPKfS1_Pfllllll_param_2,
	.param .u64 _Z26MutualIntensExtract_KernelILi5ELb0ELb0ELin1ELi1EEvPKfS1_Pfllllll_param_3,
	.param .u64 _Z26MutualIntensExtract_KernelILi5ELb0ELb0ELin1ELi1EEvPKfS1_Pfllllll_param_4,
	.param .u64 _Z26MutualIntensExtract_KernelILi5ELb0ELb0ELin1ELi1EEvPKfS1_Pfllllll_param_5,
	.param .u64 _Z26MutualIntensExtract_KernelILi5ELb0ELb0ELin1ELi1EEvPKfS1_Pfllllll_param_6,
	.param .u64 _Z26MutualIntensExtract_KernelILi5ELb0ELb0ELin1ELi1EEvPKfS1_Pfllllll_param_7,
	.param .u64 _Z26MutualIntensExtract_KernelILi5ELb0ELb0ELin1ELi1EEvPKfS1_Pfllllll_param_8
)
{
	.reg .pred 	%p<5>;
	.reg .b32 	%r<13>;
	.reg .b32 	%f<5>;
	.reg .b64 	%rd<21>;

	ld.param.u64 	%rd4, [_Z26MutualIntensExtract_KernelILi5ELb0ELb0ELin1ELi1EEvPKfS1_Pfllllll_param_2];
	ld.param.u64 	%rd5, [_Z26MutualIntensExtract_KernelILi5ELb0ELb0ELin1ELi1EEvPKfS1_Pfllllll_param_3];
	ld.param.u64 	%rd6, [_Z26MutualIntensExtract_KernelILi5ELb0ELb0ELin1ELi1EEvPKfS1_Pfllllll_param_4];
	ld.param.u64 	%rd7, [_Z26MutualIntensExtract_KernelILi5ELb0ELb0ELin1ELi1EEvPKfS1_Pfllllll_param_5];
	mov.u32 	%r5, %ctaid.x;
	mov.u32 	%r6, %ntid.x;
	mov.u32 	%r7, %tid.x;
	mad.lo.s32 	%r12, %r5, %r6, %r7;
	mov.u32 	%r8, %ctaid.y;
	mov.u32 	%r9, %ntid.y;
	mov.u32 	%r10, %tid.y;
	mad.lo.s32 	%r2, %r8, %r9, %r10;
	cvt.s64.s32 	%rd8, %r12;
	setp.lt.s64 	%p1, %rd5, %rd8;
	@%p1 bra 	$L__BB112_6;
	cvt.u64.u32 	%rd20, %r2;
	shr.u64 	%rd9, %rd5, 63;
	add.s64 	%rd10, %rd5, %rd9;
	shr.s64 	%rd11, %rd10, 1;
	setp.lt.s64 	%p2, %rd11, %rd20;
	@%p2 bra 	$L__BB112_6;
	setp.ge.s32 	%p3, %r2, %r12;
	@%p3 bra 	$L__BB112_4;
	not.b32 	%r11, %r2;
	cvt.s64.s32 	%rd12, %r11;
	add.s64 	%rd20, %rd5, %rd12;
	add.s32 	%r12, %r12, %r11;
$L__BB112_4:
	setp.ge.s64 	%p4, %rd20, %rd7;
	@%p4 bra 	$L__BB112_6;
	sub.s64 	%rd13, %rd20, %rd6;
	mul.lo.s64 	%rd14, %rd5, %rd13;
	cvta.to.global.u64 	%rd15, %rd4;
	shl.b64 	%rd16, %rd14, 3;
	add.s64 	%rd17, %rd15, %rd16;
	mul.wide.s32 	%rd18, %r12, 8;
	add.s64 	%rd19, %rd17, %rd18;
	ld.global.f32 	%f1, [%rd19];
	add.f32 	%f2, %f1, 0f00000000;
	st.global.f32 	[%rd19], %f2;
	ld.global.f32 	%f3, [%rd19+4];
	add.f32 	%f4, %f3, 0f00000000;
	st.global.f32 	[%rd19+4], %f4;
$L__BB112_6:
	ret;

}
	// .globl	_Z26MutualIntensExtract_KernelILin1ELb1ELb1ELin1ELi1EEvPKfS1_Pfllllll
.visible .entry _Z26MutualIntensExtract_KernelILin1ELb1ELb1ELin1ELi1EEvPKfS1_Pfllllll(
	.param .u64 .ptr .align 1 _Z26MutualIntensExtract_KernelILin1ELb1ELb1ELin1ELi1EEvPKfS1_Pfllllll_param_0,
	.param .u64 .ptr .align 1 _Z26MutualIntensExtract_KernelILin1ELb1ELb1ELin1ELi1EEvPKfS1_Pfllllll_param_1,
	.param .u64 .ptr .align 1 _Z26MutualIntensExtract_KernelILin1ELb1ELb1ELin1ELi1EEvPKfS1_Pfllllll_param_2,
	.param .u64 _Z26MutualIntensExtract_KernelILin1ELb1ELb1ELin1ELi1EEvPKfS1_Pfllllll_param_3,
	.param .u64 _Z26MutualIntensExtract_KernelILin1ELb1ELb1ELin1ELi1EEvPKfS1_Pfllllll_param_4,
	.param .u64 _Z26MutualIntensExtract_KernelILin1ELb1ELb1ELin1ELi1EEvPKfS1_Pfllllll_param_5,
	.param .u64 _Z26MutualIntensExtract_KernelILin1ELb1ELb1ELin1ELi1EEvPKfS1_Pfllllll_param_6,
	.param .u64 _Z26MutualIntensExtract_KernelILin1ELb1ELb1ELin1ELi1EEvPKfS1_Pfllllll_param_7,
	.param .u64 _Z26MutualIntensExtract_KernelILin1ELb1ELb1ELin1ELi1EEvPKfS1_Pfllllll_param_8
)
{
	.reg .pred 	%p<7>;
	.reg .b32 	%r<13>;
	.reg .b32 	%f<31>;
	.reg .b64 	%rd<35>;

	ld.param.u64 	%rd10, [_Z26MutualIntensExtract_KernelILin1ELb1ELb1ELin1ELi1EEvPKfS1_Pfllllll_param_0];
	ld.param.u64 	%rd11, [_Z26MutualIntensExtract_KernelILin1ELb1ELb1ELin1ELi1EEvPKfS1_Pfllllll_param_1];
	ld.param.u64 	%rd12, [_Z26MutualIntensExtract_KernelILin1ELb1ELb1ELin1ELi1EEvPKfS1_Pfllllll_param_2];
	ld.param.u64 	%rd13, [_Z26MutualIntensExtract_KernelILin1ELb1ELb1ELin1ELi1EEvPKfS1_Pfllllll_param_3];
	ld.param.u64 	%rd14, [_Z26MutualIntensExtract_KernelILin1ELb1ELb1ELin1ELi1EEvPKfS1_Pfllllll_param_4];
	ld.param.u64 	%rd15, [_Z26MutualIntensExtract_KernelILin1ELb1ELb1ELin1ELi1EEvPKfS1_Pfllllll_param_5];
	ld.param.u64 	%rd16, [_Z26MutualIntensExtract_KernelILin1ELb1ELb1ELin1ELi1EEvPKfS1_Pfllllll_param_6];
	mov.u32 	%r5, %ctaid.x;
	mov.u32 	%r6, %ntid.x;
	mov.u32 	%r7, %tid.x;
	mad.lo.s32 	%r12, %r5, %r6, %r7;
	mov.u32 	%r8, %ctaid.y;
	mov.u32 	%r9, %ntid.y;
	mov.u32 	%r10, %tid.y;
	mad.lo.s32 	%r2, %r8, %r9, %r10;
	cvt.s64.s32 	%rd17, %r12;
	setp.lt.s64 	%p1, %rd13, %rd17;
	@%p1 bra 	$L__BB113_10;
	cvt.u64.u32 	%rd34, %r2;
	shr.u64 	%rd18, %rd13, 63;
	add.s64 	%rd19, %rd13, %rd18;
	shr.s64 	%rd20, %rd19, 1;
	setp.lt.s64 	%p2, %rd20, %rd34;
	@%p2 bra 	$L__BB113_10;
	setp.ge.s32 	%p3, %r2, %r12;
	@%p3 bra 	$L__BB113_4;
	not.b32 	%r11, %r2;
	cvt.s64.s32 	%rd21, %r11;
	add.s64 	%rd34, %rd13, %rd21;
	add.s32 	%r12, %r12, %r11;
$L__BB113_4:
	setp.ge.s64 	%p4, %rd34, %rd15;
	@%p4 bra 	$L__BB113_10;
	cvta.to.global.u64 	%rd22, %rd11;
	cvta.to.global.u64 	%rd23, %rd10;
	cvt.s64.s32 	%rd4, %r12;
	sub.s64 	%rd5, %rd34, %rd14;
	mul.lo.s64 	%rd24, %rd13, %rd5;
	cvta.to.global.u64 	%rd25, %rd12;
	shl.b64 	%rd26, %rd24, 3;
	add.s64 	%rd27, %rd25, %rd26;
	mul.wide.s32 	%rd28, %r12, 8;
	add.s64 	%rd6, %rd27, %rd28;
	mul.lo.s64 	%rd29, %rd16, %rd4;
	shl.b64 	%rd30, %rd29, 2;
	add.s64 	%rd31, %rd23, %rd30;
	add.s64 	%rd7, %rd22, %rd30;
	mul.lo.s64 	%rd32, %rd5, %rd16;
	shl.b64 	%rd33, %rd32, 2;
	add.s64 	%rd8, %rd23, %rd33;
	add.s64 	%rd9, %rd22, %rd33;
	ld.global.nc.f32 	%f1, [%rd31];
	ld.global.nc.f32 	%f2, [%rd31+4];
	setp.eq.s64 	%p5, %rd5, %rd4;
	mov.f32 	%f27, %f1;
	mov.f32 	%f28, %f2;
	@%p5 bra 	$L__BB113_7;
	ld.global.nc.f32 	%f27, [%rd8];
	ld.global.nc.f32 	%f28, [%rd8+4];
$L__BB113_7:
	setp.eq.s64 	%p6, %rd5, %rd4;
	ld.global.nc.f32 	%f7, [%rd7];
	ld.global.nc.f32 	%f8, [%rd7+4];
	mov.f32 	%f29, %f7;
	mov.f32 	%f30, %f8;
	@%p6 bra 	$L__BB113_9;
	ld.global.nc.f32 	%f29, [%rd9];
	ld.global.nc.f32 	%f30, [%rd9+4];
$L__BB113_9:
	mul.f32 	%f13, %f2, %f28;
	fma.rn.f32 	%f14, %f1, %f27, %f13;
	fma.rn.f32 	%f15, %f7, %f29, %f14;
	fma.rn.f32 	%f16, %f8, %f30, %f15;
	mul.f32 	%f17, %f2, %f27;
	mul.f32 	%f18, %f1, %f28;
	sub.f32 	%f19, %f17, %f18;
	fma.rn.f32 	%f20, %f8, %f29, %f19;
	mul.f32 	%f21, %f7, %f30;
	sub.f32 	%f22, %f20, %f21;
	ld.global.f32 	%f23, [%rd6];
	add.f32 	%f24, %f23, %f16;
	st.global.f32 	[%rd6], %f24;
	ld.global.f32 	%f25, [%rd6+4];
	add.f32 	%f26, %f22, %f25;
	st.global.f32 	[%rd6+4], %f26;
$L__BB113_10:
	ret;

}
	// .globl	_Z26MutualIntensExtract_KernelILin1ELb1ELb0ELin1ELi1EEvPKfS1_Pfllllll
.visible .entry _Z26MutualIntensExtract_KernelILin1ELb1ELb0ELin1ELi1EEvPKfS1_Pfllllll(
	.param .u64 .ptr .align 1 _Z26MutualIntensExtract_KernelILin1ELb1ELb0ELin1ELi1EEvPKfS1_Pfllllll_param_0,
	.param .u64 .ptr .align 1 _Z26MutualIntensExtract_KernelILin1ELb1ELb0ELin1ELi1EEvPKfS1_Pfllllll_param_1,
	.param .u64 .ptr .align 1 _Z26MutualIntensExtract_KernelILin1ELb1ELb0ELin1ELi1EEvPKfS1_Pfllllll_param_2,
	.param .u64 _Z26MutualIntensExtract_KernelILin1ELb1ELb0ELin1ELi1EEvPKfS1_Pfllllll_param_3,
	.param .u64 _Z26MutualIntensExtract_KernelILin1ELb1ELb0ELin1ELi1EEvPKfS1_Pfllllll_param_4,
	.param .u64 _Z26MutualIntensExtract_KernelILin1ELb1ELb0ELin1ELi1EEvPKfS1_Pfllllll_param_5,
	.param .u64 _Z26MutualIntensExtract_KernelILin1ELb1ELb0ELin1ELi1EEvPKfS1_Pfllllll_param_6,
	.param .u64 _Z26MutualIntensExtract_KernelILin1ELb1ELb0ELin1ELi1EEvPKfS1_Pfllllll_param_7,
	.param .u64 _Z26MutualIntensExtract_KernelILin1ELb1ELb0ELin1ELi1EEvPKfS1_Pfllllll_param_8
)
{
	.reg .pred 	%p<6>;
	.reg .b32 	%r<13>;
	.reg .b32 	%f<21>;
	.reg .b64 	%rd<31>;

	ld.param.u64 	%rd6, [_Z26MutualIntensExtract_KernelILin1ELb1ELb0ELin1ELi1EEvPKfS1_Pfllllll_param_0];
	ld.param.u64 	%rd7, [_Z26MutualIntensExtract_KernelILin1ELb1ELb0ELin1ELi1EEvPKfS1_Pfllllll_param_2];
	ld.param.u64 	%rd8, [_Z26MutualIntensExtract_KernelILin1ELb1ELb0ELin1ELi1EEvPKfS1_Pfllllll_param_3];
	ld.param.u64 	%rd9, [_Z26MutualIntensExtract_KernelILin1ELb1ELb0ELin1ELi1EEvPKfS1_Pfllllll_param_4];
	ld.param.u64 	%rd10, [_Z26MutualIntensExtract_KernelILin1ELb1ELb0ELin1ELi1EEvPKfS1_Pfllllll_param_5];
	ld.param.u64 	%rd11, [_Z26MutualIntensExtract_KernelILin1ELb1ELb0ELin1ELi1EEvPKfS1_Pfllllll_param_6];
	mov.u32 	%r5, %ctaid.x;
	mov.u32 	%r6, %ntid.x;
	mov.u32 	%r7, %tid.x;
	mad.lo.s32 	%r12, %r5, %r6, %r7;
	mov.u32 	%r8, %ctaid.y;
	mov.u32 	%r9, %ntid.y;
	mov.u32 	%r10, %tid.y;
	mad.lo.s32 	%r2, %r8, %r9, %r10;
	cvt.s64.s32 	%rd12, %r12;
	setp.lt.s64 	%p1, %rd8, %rd12;
	@%p1 bra 	$L__BB114_8;
	cvt.u64.u32 	%rd30, %r2;
	shr.u64 	%rd13, %rd8, 63;
	add.s64 	%rd14, %rd8, %rd13;
	shr.s64 	%rd15, %rd14, 1;
	setp.lt.s64 	%p2, %rd15, %rd30;
	@%p2 bra 	$L__BB114_8;
	setp.ge.s32 	%p3, %r2, %r12;
	@%p3 bra 	$L__BB114_4;
	not.b32 	%r11, %r2;
	cvt.s64.s32 	%rd16, %r11;
	add.s64 	%rd30, %rd8, %rd16;
	add.s32 	%r12, %r12, %r11;
$L__BB114_4:
	setp.ge.s64 	%p4, %rd30, %rd10;
	@%p4 bra 	$L__BB114_8;
	cvta.to.global.u64 	%rd17, %rd6;
	cvt.s64.s32 	%rd18, %r12;
	sub.s64 	%rd19, %rd30, %rd9;
	mul.lo.s64 	%rd20, %rd8, %rd19;
	cvta.to.global.u64 	%rd21, %rd7;
	shl.b64 	%rd22, %rd20, 3;
	add.s64 	%rd23, %rd21, %rd22;
	mul.wide.s32 	%rd24, %r12, 8;
	add.s64 	%rd4, %rd23, %rd24;
	mul.lo.s64 	%rd25, %rd11, %rd18;
	shl.b64 	%rd26, %rd25, 2;
	add.s64 	%rd27, %rd17, %rd26;
	mul.lo.s64 	%rd28, %rd19, %rd11;
	shl.b64 	%rd29, %rd28, 2;
	add.s64 	%rd5, %rd17, %rd29;
	ld.global.nc.f32 	%f1, [%rd27];
	ld.global.nc.f32 	%f2, [%rd27+4];
	setp.eq.s64 	%p5, %rd19, %rd18;
	mov.f32 	%f19, %f1;
	mov.f32 	%f20, %f2;
	@%p5 bra 	$L__BB114_7;
	ld.global.nc.f32 	%f19, [%rd5];
	ld.global.nc.f32 	%f20, [%rd5+4];
$L__BB114_7:
	mul.f32 	%f7, %f2, %f20;
	fma.rn.f32 	%f8, %f1, %f19, %f7;
	add.f32 	%f9, %f8, 0f00000000;
	add.f32 	%f10, %f9, 0f00000000;
	mul.f32 	%f11, %f2, %f19;
	mul.f32 	%f12, %f1, %f20;
	sub.f32 	%f13, %f11, %f12;
	add.f32 	%f14, %f13, 0f00000000;
	ld.global.f32 	%f15, [%rd4];
	add.f32 	%f16, %f15, %f10;
	st.global.f32 	[%rd4], %f16;
	ld.global.f32 	%f17, [%rd4+4];
	add.f32 	%f18, %f17, %f14;
	st.global.f32 	[%rd4+4], %f18;
$L__BB114_8:
	ret;

}
	// .globl	_Z26MutualIntensExtract_KernelILin1ELb0ELb1ELin1ELi1EEvPKfS1_Pfllllll
.visible .entry _Z26MutualIntensExtract_KernelILin1ELb0ELb1ELin1ELi1EEvPKfS1_Pfllllll(
	.param .u64 .ptr .align 1 _Z26MutualIntensExtract_KernelILin1ELb0ELb1ELin1ELi1EEvPKfS1_Pfllllll_param_0,
	.param .u64 .ptr .align 1 _Z26MutualIntensExtract_KernelILin1ELb0ELb1ELin1ELi1EEvPKfS1_Pfllllll_param_1,
	.param .u64 .ptr .align 1 _Z26MutualIntensExtract_KernelILin1ELb0ELb1ELin1ELi1EEvPKfS1_Pfllllll_param_2,
	.param .u64 _Z26MutualIntensExtract_KernelILin1ELb0ELb1ELin1ELi1EEvPKfS1_Pfllllll_param_3,
	.param .u64 _Z26MutualIntensExtract_KernelILin1ELb0ELb1ELin1ELi1EEvPKfS1_Pfllllll_param_4,
	.param .u64 _Z26MutualIntensExtract_KernelILin1ELb0ELb1ELin1ELi1EEvPKfS1_Pfllllll_param_5,
	.param .u64 _Z26MutualIntensExtract_KernelILin1ELb0ELb1ELin1ELi1EEvPKfS1_Pfllllll_param_6,
	.param .u64 _Z26MutualIntensExtract_KernelILin1ELb0ELb1ELin1ELi1EEvPKfS1_Pfllllll_param_7,
	.param .u64 _Z26MutualIntensExtract_KernelILin1ELb0ELb1ELin1ELi1EEvPKfS1_Pfllllll_param_8
)
{
	.reg .pred 	%p<6>;
	.reg .b32 	%r<13>;
	.reg .b32 	%f<18>;
	.reg .b64 	%rd<31>;

	ld.param.u64 	%rd6, [_Z26MutualIntensExtract_KernelILin1ELb0ELb1ELin1ELi1EEvPKfS1_Pfllllll_param_1];
	ld.param.u64 	%rd7, [_Z26MutualIntensExtract_KernelILin1ELb0ELb1ELin1ELi1EEvPKfS1_Pfllllll_param_2];
	ld.param.u64 	%rd8, [_Z26MutualIntensExtract_KernelILin1ELb0ELb1ELin1ELi1EEvPKfS1_Pfllllll_param_3];
	ld.param.u64 	%rd9, [_Z26MutualIntensExtract_KernelILin1ELb0ELb1ELin1ELi1EEvPKfS1_Pfllllll_param_4];
	ld.param.u64 	%rd10, [_Z26MutualIntensExtract_KernelILin1ELb0ELb1ELin1ELi1EEvPKfS1_Pfllllll_param_5];
	ld.param.u64 	%rd11, [_Z26MutualIntensExtract_KernelILin1ELb0ELb1ELin1ELi1EEvPKfS1_Pfllllll_param_6];
	mov.u32 	%r5, %ctaid.x;
	mov.u32 	%r6, %ntid.x;
	mov.u32 	%r7, %tid.x;
	mad.lo.s32 	%r12, %r5, %r6, %r7;
	mov.u32 	%r8, %ctaid.y;
	mov.u32 	%r9, %ntid.y;
	mov.u32 	%r10, %tid.y;
	mad.lo.s32 	%r2, %r8, %r9, %r10;
	cvt.s64.s32 	%rd12, %r12;
	setp.lt.s64 	%p1, %rd8, %rd12;
	@%p1 bra 	$L__BB115_8;
	cvt.u64.u32 	%rd30, %r2;
	shr.u64 	%rd13, %rd8, 63;
	add.s64 	%rd14, %rd8, %rd13;
	shr.s64 	%rd15, %rd14, 1;
	setp.lt.s64 	%p2, %rd15, %rd30;
	@%p2 bra 	$L__BB115_8;
	setp.ge.s32 	%p3, %r2, %r12;
	@%p3 bra 	$L__BB115_4;
	not.b32 	%r11, %r2;
	cvt.s64.s32 	%rd16, %r11;
	add.s64 	%rd30, %rd8, %rd16;
	add.s32 	%r12, %r12, %r11;
$L__BB115_4:
	setp.ge.s64 	%p4, %rd30, %rd10;
	@%p4 bra 	$L__BB115_8;
	cvta.to.global.u64 	%rd17, %rd6;
	cvt.s64.s32 	%rd18, %r12;
	sub.s64 	%rd19, %rd30, %rd9;
	mul.lo.s64 	%rd20, %rd8, %rd19;
	cvta.to.global.u64 	%rd21, %rd7;
	shl.b64 	%rd22, %rd20, 3;
	add.s64 	%rd23, %rd21, %rd22;
	mul.wide.s32 	%rd24, %r12, 8;
	add.s64 	%rd4, %rd23, %rd24;
	mul.lo.s64 	%rd25, %rd11, %rd18;
	shl.b64 	%rd26, %rd25, 2;
	add.s64 	%rd27, %rd17, %rd26;
	mul.lo.s64 	%rd28, %rd19, %rd11;
	shl.b64 	%rd29, %rd28, 2;
	add.s64 	%rd5, %rd17, %rd29;
	ld.global.nc.f32 	%f1, [%rd27];
	ld.global.nc.f32 	%f2, [%rd27+4];
	setp.eq.s64 	%p5, %rd19, %rd18;
	mov.f32 	%f16, %f1;
	mov.f32 	%f17, %f2;
	@%p5 bra 	$L__BB115_7;
	ld.global.nc.f32 	%f16, [%rd5];
	ld.global.nc.f32 	%f17, [%rd5+4];
$L__BB115_7:
	fma.rn.f32 	%f7, %f1, %f16, 0f00000000;
	fma.rn.f32 	%f8, %f2, %f17, %f7;
	fma.rn.f32 	%f9, %f2, %f16, 0f00000000;
	mul.f32 	%f10, %f1, %f17;
	sub.f32 	%f11, %f9, %f10;
	ld.global.f32 	%f12, [%rd4];
	add.f32 	%f13, %f12, %f8;
	st.global.f32 	[%rd4], %f13;
	ld.global.f32 	%f14, [%rd4+4];
	add.f32 	%f15, %f11, %f14;
	st.global.f32 	[%rd4+4], %f15;
$L__BB115_8:
	ret;

}
	// .globl	_Z26MutualIntensExtract_KernelILin1ELb0ELb0ELin1ELi1EEvPKfS1_Pfllllll
.visible .entry _Z26MutualIntensExtract_KernelILin1ELb0ELb0ELin1ELi1EEvPKfS1_Pfllllll(
	.param .u64 .ptr .align 1 _Z26MutualIntensExtract_KernelILin1ELb0ELb0ELin1ELi1EEvPKfS1_Pfllllll_param_0,
	.param .u64 .ptr .align 1 _Z26MutualIntensExtract_KernelILin1ELb0ELb0ELin1ELi1EEvPKfS1_Pfllllll_param_1,
	.param .u64 .ptr .align 1 _Z26MutualIntensExtract_KernelILin1ELb0ELb0ELin1ELi1EEvPKfS1_Pfllllll_param_2,
	.param .u64 _Z26MutualIntensExtract_KernelILin1ELb0ELb0ELin1ELi1EEvPKfS1_Pfllllll_param_3,
	.param .u64 _Z26MutualIntensExtract_KernelILin1ELb0ELb0ELin1ELi1EEvPKfS1_Pfllllll_param_4,
	.param .u64 _Z26MutualIntensExtract_KernelILin1ELb0ELb0ELin1ELi1EEvPKfS1_Pfllllll_param_5,
	.param .u64 _Z26MutualIntensExtract_KernelILin1ELb0ELb0ELin1ELi1EEvPKfS1_Pfllllll_param_6,
	.param .u64 _Z26MutualIntensExtract_KernelILin1ELb0ELb0ELin1ELi1EEvPKfS1_Pfllllll_param_7,
	.param .u64 _Z26MutualIntensExtract_KernelILin1ELb0ELb0ELin1ELi1EEvPKfS1_Pfllllll_param_8
)
{
	.reg .pred 	%p<5>;
	.reg .b32 	%r<13>;
	.reg .b32 	%f<5>;
	.reg .b64 	%rd<21>;

	ld.param.u64 	%rd4, [_Z26MutualIntensExtract_KernelILin1ELb0ELb0ELin1ELi1EEvPKfS1_Pfllllll_param_2];
	ld.param.u64 	%rd5, [_Z26MutualIntensExtract_KernelILin1ELb0ELb0ELin1ELi1EEvPKfS1_Pfllllll_param_3];
	ld.param.u64 	%rd6, [_Z26MutualIntensExtract_KernelILin1ELb0ELb0ELin1ELi1EEvPKfS1_Pfllllll_param_4];
	ld.param.u64 	%rd7, [_Z26MutualIntensExtract_KernelILin1ELb0ELb0ELin1ELi1EEvPKfS1_Pfllllll_param_5];
	mov.u32 	%r5, %ctaid.x;
	mov.u32 	%r6, %ntid.x;
	mov.u32 	%r7, %tid.x;
	mad.lo.s32 	%r12, %r5, %r6, %r7;
	mov.u32 	%r8, %ctaid.y;
	mov.u32 	%r9, %ntid.y;
	mov.u32 	%r10, %tid.y;
	mad.lo.s32 	%r2, %r8, %r9, %r10;
	cvt.s64.s32 	%rd8, %r12;
	setp.lt.s64 	%p1, %rd5, %rd8;
	@%p1 bra 	$L__BB116_6;
	cvt.u64.u32 	%rd20, %r2;
	shr.u64 	%rd9, %rd5, 63;
	add.s64 	%rd10, %rd5, %rd9;
	shr.s64 	%rd11, %rd10, 1;
	setp.lt.s64 	%p2, %rd11, %rd20;
	@%p2 bra 	$L__BB116_6;
	setp.ge.s32 	%p3, %r2, %r12;
	@%p3 bra 	$L__BB116_4;
	not.b32 	%r11, %r2;
	cvt.s64.s32 	%rd12, %r11;
	add.s64 	%rd20, %rd5, %rd12;
	add.s32 	%r12, %r12, %r11;
$L__BB116_4:
	setp.ge.s64 	%p4, %rd20, %rd7;
	@%p4 bra 	$L__BB116_6;
	sub.s64 	%rd13, %rd20, %rd6;
	mul.lo.s64 	%rd14, %rd5, %rd13;
	cvta.to.global.u64 	%rd15, %rd4;
	shl.b64 	%rd16, %rd14, 3;
	add.s64 	%rd17, %rd15, %rd16;
	mul.wide.s32 	%rd18, %r12, 8;
	add.s64 	%rd19, %rd17, %rd18;
	ld.global.f32 	%f1, [%rd19];
	add.f32 	%f2, %f1, 0f00000000;
	st.global.f32 	[%rd19], %f2;
	ld.global.f32 	%f3, [%rd19+4];
	add.f32 	%f4, %f3, 0f00000000;
	st.global.f32 	[%rd19+4], %f4;
$L__BB116_6:
	ret;

}
	// .globl	_Z26MutualIntensExtract_KernelILin2ELb1ELb1ELin1ELi1EEvPKfS1_Pfllllll
.visible .entry _Z26MutualIntensExtract_KernelILin2ELb1ELb1ELin1ELi1EEvPKfS1_Pfllllll(
	.param .u64 .ptr .align 1 _Z26MutualIntensExtract_KernelILin2ELb1ELb1ELin1ELi1EEvPKfS1_Pfllllll_param_0,
	.param .u64 .ptr .align 1 _Z26MutualIntensExtract_KernelILin2ELb1ELb1ELin1ELi1EEvPKfS1_Pfllllll_param_1,
	.param .u64 .ptr .align 1 _Z26MutualIntensExtract_KernelILin2ELb1ELb1ELin1ELi1EEvPKfS1_Pfllllll_param_2,
	.param .u64 _Z26MutualIntensExtract_KernelILin2ELb1ELb1ELin1ELi1EEvPKfS1_Pfllllll_param_3,
	.param .u64 _Z26MutualIntensExtract_KernelILin2ELb1ELb1ELin1ELi1EEvPKfS1_Pfllllll_param_4,
	.param .u64 _Z26MutualIntensExtract_KernelILin2ELb1ELb1ELin1ELi1EEvPKfS1_Pfllllll_param_5,
	.param .u64 _Z26MutualIntensExtract_KernelILin2ELb1ELb1ELin1ELi1EEvPKfS1_Pfllllll_param_6,
	.param .u64 _Z26MutualIntensExtract_KernelILin2ELb1ELb1ELin1ELi1EEvPKfS1_Pfllllll_param_7,
	.param .u64 _Z26MutualIntensExtract_KernelILin2ELb1ELb1ELin1ELi1EEvPKfS1_Pfllllll_param_8
)
{
	.reg .pred 	%p<7>;
	.reg .b32 	%r<13>;
	.reg .b32 	%f<33>;
	.reg .b64 	%rd<35>;

	ld.param.u64 	%rd10, [_Z26MutualIntensExtract_KernelILin2ELb1ELb1ELin1ELi1EEvPKfS1_Pfllllll_param_0];
	ld.param.u64 	%rd11, [_Z26MutualIntensExtract_KernelILin2ELb1ELb1ELin1ELi1EEvPKfS1_Pfllllll_param_1];
	ld.param.u64 	%rd12, [_Z26MutualIntensExtract_KernelILin2ELb1ELb1ELin1ELi1EEvPKfS1_Pfllllll_param_2];
	ld.param.u64 	%rd13, [_Z26MutualIntensExtract_KernelILin2ELb1ELb1ELin1ELi1EEvPKfS1_Pfllllll_param_3];
	ld.param.u64 	%rd14, [_Z26MutualIntensExtract_KernelILin2ELb1ELb1ELin1ELi1EEvPKfS1_Pfllllll_param_4];
	ld.param.u64 	%rd15, [_Z26MutualIntensExtract_KernelILin2ELb1ELb1ELin1ELi1EEvPKfS1_Pfllllll_param_5];
	ld.param.u64 	%rd16, [_Z26MutualIntensExtract_KernelILin2ELb1ELb1ELin1ELi1EEvPKfS1_Pfllllll_param_6];
	mov.u32 	%r5, %ctaid.x;
	mov.u32 	%r6, %ntid.x;
	mov.u32 	%r7, %tid.x;
	mad.lo.s32 	%r12, %r5, %r6, %r7;
	mov.u32 	%r8, %ctaid.y;
	mov.u32 	%r9, %ntid.y;
	mov.u32 	%r10, %tid.y;
	mad.lo.s32 	%r2, %r8, %r9, %r10;
	cvt.s64.s32 	%rd17, %r12;
	setp.lt.s64 	%p1, %rd13, %rd17;
	@%p1 bra 	$L__BB117_10;
	cvt.u64.u32 	%rd34, %r2;
	shr.u64 	%rd18, %rd13, 63;
	add.s64 	%rd19, %rd13, %rd18;
	shr.s64 	%rd20, %rd19, 1;
	setp.lt.s64 	%p2, %rd20, %rd34;
	@%p2 bra 	$L__BB117_10;
	setp.ge.s32 	%p3, %r2, %r12;
	@%p3 bra 	$L__BB117_4;
	not.b32 	%r11, %r2;
	cvt.s64.s32 	%rd21, %r11;
	add.s64 	%rd34, %rd13, %rd21;
	add.s32 	%r12, %r12, %r11;
$L__BB117_4:
	setp.ge.s64 	%p4, %rd34, %rd15;
	@%p4 bra 	$L__BB117_10;
	cvta.to.global.u64 	%rd22, %rd11;
	cvta.to.global.u64 	%rd23, %rd10;
	cvt.s64.s32 	%rd4, %r12;
	sub.s64 	%rd5, %rd34, %rd14;
	mul.lo.s64 	%rd24, %rd13, %rd5;
	cvta.to.global.u64 	%rd25, %rd12;
	shl.b64 	%rd26, %rd24, 3;
	add.s64 	%rd27, %rd25, %rd26;
	mul.wide.s32 	%rd28, %r12, 8;
	add.s64 	%rd6, %rd27, %rd28;
	mul.lo.s64 	%rd29, %rd16, %rd4;
	shl.b64 	%rd30, %rd29, 2;
	add.s64 	%rd31, %rd23, %rd30;
	add.s64 	%rd7, %rd22, %rd30;
	mul.lo.s64 	%rd32, %rd5, %rd16;
	shl.b64 	%rd33, %rd32, 2;
	add.s64 	%rd8, %rd23, %rd33;
	add.s64 	%rd9, %rd22, %rd33;
	ld.global.nc.f32 	%f1, [%rd31];
	ld.global.nc.f32 	%f2, [%rd31+4];
	setp.eq.s64 	%p5, %rd5, %rd4;
	mov.f32 	%f29, %f1;
	mov.f32 	%f30, %f2;
	@%p5 bra 	$L__BB117_7;
	ld.global.nc.f32 	%f29, [%rd8];
	ld.global.nc.f32 	%f30, [%rd8+4];
$L__BB117_7:
	setp.eq.s64 	%p6, %rd5, %rd4;
	ld.global.nc.f32 	%f7, [%rd7];
	ld.global.nc.f32 	%f8, [%rd7+4];
	mov.f32 	%f31, %f7;
	mov.f32 	%f32, %f8;
	@%p6 bra 	$L__BB117_9;
	ld.global.nc.f32 	%f31, [%rd9];
	ld.global.nc.f32 	%f32, [%rd9+4];
$L__BB117_9:
	mul.f32 	%f13, %f2, %f30;
	fma.rn.f32 	%f14, %f1, %f29, %f13;
	mul.f32 	%f15, %f8, %f32;
	fma.rn.f32 	%f16, %f7, %f31, %f15;
	sub.f32 	%f17, %f14, %f16;
	mul.f32 	%f18, %f2, %f29;
	mul.f32 	%f19, %f1, %f30;
	sub.f32 	%f20, %f18, %f19;
	mul.f32 	%f21, %f8, %f31;
	mul.f32 	%f22, %f7, %f32;
	sub.f32 	%f23, %f21, %f22;
	sub.f32 	%f24, %f20, %f23;
	ld.global.f32 	%f25, [%rd6];
	add.f32 	%f26, %f25, %f17;
	st.global.f32 	[%rd6], %f26;
	ld.global.f32 	%f27, [%rd6+4];
	add.f32 	%f28, %f27, %f24;
	st.global.f32 	[%rd6+4], %f28;
$L__BB117_10:
	ret;

}
	// .globl	_Z26MutualIntensExtract_KernelILin2ELb1ELb0ELin1ELi1EEvPKfS1_Pfllllll
.visible .entry _Z26MutualIntensExtract_KernelILin2ELb1ELb0ELin1ELi1EEvPKfS1_Pfllllll(
	.param .u64 .ptr .align 1 _Z26MutualIntensExtract_KernelILin2ELb1ELb0ELin1ELi1EEvPKfS1_Pfllllll_param_0,
	.param .u64 .ptr .align 1 _Z26MutualIntensExtract_KernelILin2ELb1ELb0ELin1ELi1EEvPKfS1_Pfllllll_param_1,
	.param .u64 .ptr .align 1 _Z26MutualIntensExtract_KernelILin2ELb1ELb0ELin1ELi1EEvPKfS1_Pfllllll_param_2,
	.param .u64 _Z26MutualIntensExtract_KernelILin2ELb1ELb0ELin1ELi1EEvPKfS1_Pfllllll_param_3,
	.param .u64 _Z26MutualIntensExtract_KernelILin2ELb1ELb0ELin1ELi1EEvPKfS1_Pfllllll_param_4,
	.param .u64 _Z26MutualIntensExtract_KernelILin2ELb1ELb0ELin1ELi1EEvPKfS1_Pfllllll_param_5,
	.param .u64 _Z26MutualIntensExtract_KernelILin2ELb1ELb0ELin1ELi1EEvPKfS1_Pfllllll_param_6,
	.param .u64 _Z26MutualIntensExtract_KernelILin2ELb1ELb0ELin1ELi1EEvPKfS1_Pfllllll_param_7,
	.param .u64 _Z26MutualIntensExtract_KernelILin2ELb1ELb0ELin1ELi1EEvPKfS1_Pfllllll_param_8
)
{
	.reg .pred 	%p<6>;
	.reg .b32 	%r<13>;
	.reg .b32 	%f<18>;
	.reg .b64 	%rd<31>;

	ld.param.u64 	%rd6, [_Z26MutualIntensExtract_KernelILin2ELb1ELb0ELin1ELi1EEvPKfS1_Pfllllll_param_0];
	ld.param.u64 	%rd7, [_Z26MutualIntensExtract_KernelILin2ELb1ELb0ELin1ELi1EEvPKfS1_Pfllllll_param_2];
	ld.param.u64 	%rd8, [_Z26MutualIntensExtract_KernelILin2ELb1ELb0ELin1ELi1EEvPKfS1_Pfllllll_param_3];
	ld.param.u64 	%rd9, [_Z26MutualIntensExtract_KernelILin2ELb1ELb0ELin1ELi1EEvPKfS1_Pfllllll_param_4];
	ld.param.u64 	%rd10, [_Z26MutualIntensExtract_KernelILin2ELb1ELb0ELin1ELi1EEvPKfS1_Pfllllll_param_5];
	ld.param.u64 	%rd11, [_Z26MutualIntensExtract_KernelILin2ELb1ELb0ELin1ELi1EEvPKfS1_Pfllllll_param_6];
	mov.u32 	%r5, %ctaid.x;
	mov.u32 	%r6, %ntid.x;
	mov.u32 	%r7, %tid.x;
	mad.lo.s32 	%r12, %r5, %r6, %r7;
	mov.u32 	%r8, %ctaid.y;
	mov.u32 	%r9, %ntid.y;
	mov.u32 	%r10, %tid.y;
	mad.lo.s32 	%r2, %r8, %r9, %r10;
	cvt.s64.s32 	%rd12, %r12;
	setp.lt.s64 	%p1, %rd8, %rd12;
	@%p1 bra 	$L__BB118_8;
	cvt.u64.u32 	%rd30, %r2;
	shr.u64 	%rd13, %rd8, 63;
	add.s64 	%rd14, %rd8, %rd13;
	shr.s64 	%rd15, %rd14, 1;
	setp.lt.s64 	%p2, %rd15, %rd30;
	@%p2 bra 	$L__BB118_8;
	setp.ge.s32 	%p3, %r2, %r12;
	@%p3 bra 	$L__BB118_4;
	not.b32 	%r11, %r2;
	cvt.s64.s32 	%rd16, %r11;
	add.s64 	%rd30, %rd8, %rd16;
	add.s32 	%r12, %r12, %r11;
$L__BB118_4:
	setp.ge.s64 	%p4, %rd30, %rd10;
	@%p4 bra 	$L__BB118_8;
	cvta.to.global.u64 	%rd17, %rd6;
	cvt.s64.s32 	%rd18, %r12;
	sub.s64 	%rd19, %rd30, %rd9;
	mul.lo.s64 	%rd20, %rd8, %rd19;
	cvta.to.global.u64 	%rd21, %rd7;
	shl.b64 	%rd22, %rd20, 3;
	add.s64 	%rd23, %rd21, %rd22;
	mul.wide.s32 	%rd24, %r12, 8;
	add.s64 	%rd4, %rd23, %rd24;
	mul.lo.s64 	%rd25, %rd11, %rd18;
	shl.b64 	%rd26, %rd25, 2;
	add.s64 	%rd27, %rd17, %rd26;
	mul.lo.s64 	%rd28, %rd19, %rd11;
	shl.b64 	%rd29, %rd28, 2;
	add.s64 	%rd5, %rd17, %rd29;
	ld.global.nc.f32 	%f1, [%rd27];
	ld.global.nc.f32 	%f2, [%rd27+4];
	setp.eq.s64 	%p5, %rd19, %rd18;
	mov.f32 	%f16, %f1;
	mov.f32 	%f17, %f2;
	@%p5 bra 	$L__BB118_7;
	ld.global.nc.f32 	%f16, [%rd5];
	ld.global.nc.f32 	%f17, [%rd5+4];
$L__BB118_7:
	mul.f32 	%f7, %f2, %f17;
	fma.rn.f32 	%f8, %f1, %f16, %f7;
	mul.f32 	%f9, %f2, %f16;
	mul.f32 	%f10, %f1, %f17;
	sub.f32 	%f11, %f9, %f10;
	ld.global.f32 	%f12, [%rd4];
	add.f32 	%f13, %f12, %f8;
	st.global.f32 	[%rd4], %f13;
	ld.global.f32 	%f14, [%rd4+4];
	add.f32 	%f15, %f11, %f14;
	st.global.f32 	[%rd4+4], %f15;
$L__BB118_8:
	ret;

}
	// .globl	_Z26MutualIntensExtract_KernelILin2ELb0ELb1ELin1ELi1EEvPKfS1_Pfllllll
.visible .entry _Z26MutualIntensExtract_KernelILin2ELb0ELb1ELin1ELi1EEvPKfS1_Pfllllll(
	.param .u64 .ptr .align 1 _Z26MutualIntensExtract_KernelILin2ELb0ELb1ELin1ELi1EEvPKfS1_Pfllllll_param_0,
	.param .u64 .ptr .align 1 _Z26MutualIntensExtract_KernelILin2ELb0ELb1ELin1ELi1EEvPKfS1_Pfllllll_param_1,
	.param .u64 .ptr .align 1 _Z26MutualIntensExtract_KernelILin2ELb0ELb1ELin1ELi1EEvPKfS1_Pfllllll_param_2,
	.param .u64 _Z26MutualIntensExtract_KernelILin2ELb0ELb1ELin1ELi1EEvPKfS1_Pfllllll_param_3,
	.param .u64 _Z26MutualIntensExtract_KernelILin2ELb0ELb1ELin1ELi1EEvPKfS1_Pfllllll_param_4,
	.param .u64 _Z26MutualIntensExtract_KernelILin2ELb0ELb1ELin1ELi1EEvPKfS1_Pfllllll_param_5,
	.param .u64 _Z26MutualIntensExtract_KernelILin2ELb0ELb1ELin1ELi1EEvPKfS1_Pfllllll_param_6,
	.param .u64 _Z26MutualIntensExtract_KernelILin2ELb0ELb1ELin1ELi1EEvPKfS1_Pfllllll_param_7,
	.param .u64 _Z26MutualIntensExtract_KernelILin2ELb0ELb1ELin1ELi1EEvPKfS1_Pfllllll_param_8
)
{
	.reg .pred 	%p<6>;
	.reg .b32 	%r<13>;
	.reg .b32 	%f<21>;
	.reg .b64 	%rd<31>;

	ld.param.u64 	%rd6, [_Z26MutualIntensExtract_KernelILin2ELb0ELb1ELin1ELi1EEvPKfS1_Pfllllll_param_1];
	ld.param.u64 	%rd7, [_Z26MutualIntensExtract_KernelILin2ELb0ELb1ELin1ELi1EEvPKfS1_Pfllllll_param_2];
	ld.param.u64 	%rd8, [_Z26MutualIntensExtract_KernelILin2ELb0ELb1ELin1ELi1EEvPKfS1_Pfllllll_param_3];
	ld.param.u64 	%rd9, [_Z26MutualIntensExtract_KernelILin2ELb0ELb1ELin1ELi1EEvPKfS1_Pfllllll_param_4];
	ld.param.u64 	%rd10, [_Z26MutualIntensExtract_KernelILin2ELb0ELb1ELin1ELi1EEvPKfS1_Pfllllll_param_5];
	ld.param.u64 	%rd11, [_Z26MutualIntensExtract_KernelILin2ELb0ELb1ELin1ELi1EEvPKfS1_Pfllllll_param_6];
	mov.u32 	%r5, %ctaid.x;
	mov.u32 	%r6, %ntid.x;
	mov.u32 	%r7, %tid.x;
	mad.lo.s32 	%r12, %r5, %r6, %r7;
	mov.u32 	%r8, %ctaid.y;
	mov.u32 	%r9, %ntid.y;
	mov.u32 	%r10, %tid.y;
	mad.lo.s32 	%r2, %r8, %r9, %r10;
	cvt.s64.s32 	%rd12, %r12;
	setp.lt.s64 	%p1, %rd8, %rd12;
	@%p1 bra 	$L__BB119_8;
	cvt.u64.u32 	%rd30, %r2;
	shr.u64 	%rd13, %rd8, 63;
	add.s64 	%rd14, %rd8, %rd13;
	shr.s64 	%rd15, %rd14, 1;
	setp.lt.s64 	%p2, %rd15, %rd30;
	@%p2 bra 	$L__BB119_8;
	setp.ge.s32 	%p3, %r2, %r12;
	@%p3 bra 	$L__BB119_4;
	not.b32 	%r11, %r2;
	cvt.s64.s32 	%rd16, %r11;
	add.s64 	%rd30, %rd8, %rd16;
	add.s32 	%r12, %r12, %r11;
$L__BB119_4:
	setp.ge.s64 	%p4, %rd30, %rd10;
	@%p4 bra 	$L__BB119_8;
	cvta.to.global.u64 	%rd17, %rd6;
	cvt.s64.s32 	%rd18, %r12;
	sub.s64 	%rd19, %rd30, %rd9;
	mul.lo.s64 	%rd20, %rd8, %rd19;
	cvta.to.global.u64 	%rd21, %rd7;
	shl.b64 	%rd22, %rd20, 3;
	add.s64 	%rd23, %rd21, %rd22;
	mul.wide.s32 	%rd24, %r12, 8;
	add.s64 	%rd4, %rd23, %rd24;
	mul.lo.s64 	%rd25, %rd11, %rd18;
	shl.b64 	%rd26, %rd25, 2;
	add.s64 	%rd27, %rd17, %rd26;
	mul.lo.s64 	%rd28, %rd19, %rd11;
	shl.b64 	%rd29, %rd28, 2;
	add.s64 	%rd5, %rd17, %rd29;
	ld.global.nc.f32 	%f1, [%rd27];
	ld.global.nc.f32 	%f2, [%rd27+4];
	setp.eq.s64 	%p5, %rd19, %rd18;
	mov.f32 	%f19, %f1;
	mov.f32 	%f20, %f2;
	@%p5 bra 	$L__BB119_7;
	ld.global.nc.f32 	%f19, [%rd5];
	ld.global.nc.f32 	%f20, [%rd5+4];
$L__BB119_7:
	mul.f32 	%f7, %f2, %f20;
	fma.rn.f32 	%f8, %f1, %f19, %f7;
	mov.f32 	%f9, 0f00000000;
	sub.f32 	%f10, %f9, %f8;
	mul.f32 	%f11, %f2, %f19;
	mul.f32 	%f12, %f1, %f20;
	sub.f32 	%f13, %f12, %f11;
	add.f32 	%f14, %f13, 0f00000000;
	ld.global.f32 	%f15, [%rd4];
	add.f32 	%f16, %f15, %f10;
	st.global.f32 	[%rd4], %f16;
	ld.global.f32 	%f17, [%rd4+4];
	add.f32 	%f18, %f17, %f14;
	st.global.f32 	[%rd4+4], %f18;
$L__BB119_8:
	ret;

}
	// .globl	_Z26MutualIntensExtract_KernelILin2ELb0ELb0ELin1ELi1EEvPKfS1_Pfllllll
.visible .entry _Z26MutualIntensExtract_KernelILin2ELb0ELb0ELin1ELi1EEvPKfS1_Pfllllll(
	.param .u64 .ptr .align 1 _Z26MutualIntensExtract_KernelILin2ELb0ELb0ELin1ELi1EEvPKfS1_Pfllllll_param_0,
	.param .u64 .ptr .align 1 _Z26MutualIntensExtract_KernelILin2ELb0ELb0ELin1ELi1EEvPKfS1_Pfllllll_param_1,
	.param .u64 .ptr .align 1 _Z26MutualIntensExtract_KernelILin2ELb0ELb0ELin1ELi1EEvPKfS1_Pfllllll_param_2,
	.param .u64 _Z26MutualIntensExtract_KernelILin2ELb0ELb0ELin1ELi1EEvPKfS1_Pfllllll_param_3,
	.param .u64 _Z26MutualIntensExtract_KernelILin2ELb0ELb0ELin1ELi1EEvPKfS1_Pfllllll_param_4,
	.param .u64 _Z26MutualIntensExtract_KernelILin2ELb0ELb0ELin1ELi1EEvPKfS1_Pfllllll_param_5,
	.param .u64 _Z26MutualIntensExtract_KernelILin2ELb0ELb0ELin1ELi1EEvPKfS1_Pfllllll_param_6,
	.param .u64 _Z26MutualIntensExtract_KernelILin2ELb0ELb0ELin1ELi1EEvPKfS1_Pfllllll_param_7,
	.param .u64 _Z26MutualIntensExtract_KernelILin2ELb0ELb0ELin1ELi1EEvPKfS1_Pfllllll_param_8
)
{
	.reg .pred 	%p<5>;
	.reg .b32 	%r<13>;
	.reg .b32 	%f<5>;
	.reg .b64 	%rd<21>;

	ld.param.u64 	%rd4, [_Z26MutualIntensExtract_KernelILin2ELb0ELb0ELin1ELi1EEvPKfS1_Pfllllll_param_2];
	ld.param.u64 	%rd5, [_Z26MutualIntensExtract_KernelILin2ELb0ELb0ELin1ELi1EEvPKfS1_Pfllllll_param_3];
	ld.param.u64 	%rd6, [_Z26MutualIntensExtract_KernelILin2ELb0ELb0ELin1ELi1EEvPKfS1_Pfllllll_param_4];
	ld.param.u64 	%rd7, [_Z26MutualIntensExtract_KernelILin2ELb0ELb0ELin1ELi1EEvPKfS1_Pfllllll_param_5];
	mov.u32 	%r5, %ctaid.x;
	mov.u32 	%r6, %ntid.x;
	mov.u32 	%r7, %tid.x;
	mad.lo.s32 	%r12, %r5, %r6, %r7;
	mov.u32 	%r8, %ctaid.y;
	mov.u32 	%r9, %ntid.y;
	mov.u32 	%r10, %tid.y;
	mad.lo.s32 	%r2, %r8, %r9, %r10;
	cvt.s64.s32 	%rd8, %r12;
	setp.lt.s64 	%p1, %rd5, %rd8;
	@%p1 bra 	$L__BB120_6;
	cvt.u64.u32 	%rd20, %r2;
	shr.u64 	%rd9, %rd5, 63;
	add.s64 	%rd10, %rd5, %rd9;
	shr.s64 	%rd11, %rd10, 1;
	setp.lt.s64 	%p2, %rd11, %rd20;
	@%p2 bra 	$L__BB120_6;
	setp.ge.s32 	%p3, %r2, %r12;
	@%p3 bra 	$L__BB120_4;
	not.b32 	%r11, %r2;
	cvt.s64.s32 	%rd12, %r11;
	add.s64 	%rd20, %rd5, %rd12;
	add.s32 	%r12, %r12, %r11;
$L__BB120_4:
	setp.ge.s64 	%p4, %rd20, %rd7;
	@%p4 bra 	$L__BB120_6;
	sub.s64 	%rd13, %rd20, %rd6;
	mul.lo.s64 	%rd14, %rd5, %rd13;
	cvta.to.global.u64 	%rd15, %rd4;
	shl.b64 	%rd16, %rd14, 3;
	add.s64 	%rd17, %rd15, %rd16;
	mul.wide.s32 	%rd18, %r12, 8;
	add.s64 	%rd19, %rd17, %rd18;
	ld.global.f32 	%f1, [%rd19];
	add.f32 	%f2, %f1, 0f00000000;
	st.global.f32 	[%rd19], %f2;
	ld.global.f32 	%f3, [%rd19+4];
	add.f32 	%f4, %f3, 0f00000000;
	st.global.f32 	[%rd19+4], %f4;
$L__BB120_6:
	ret;

}
	// .globl	_Z26MutualIntensExtract_KernelILin3ELb1ELb1ELin1ELi1EEvPKfS1_Pfllllll
.visible .entry _Z26MutualIntensExtract_KernelILin3ELb1ELb1ELin1ELi1EEvPKfS1_Pfllllll(
	.param .u64 .ptr .align 1 _Z26MutualIntensExtract_KernelILin3ELb1ELb1ELin1ELi1EEvPKfS1_Pfllllll_param_0,
	.param .u64 .ptr .align 1 _Z26MutualIntensExtract_KernelILin3ELb1ELb1ELin1ELi1EEvPKfS1_Pfllllll_param_1,
	.param .u64 .ptr .align 1 _Z26MutualIntensExtract_KernelILin3ELb1ELb1ELin1ELi1EEvPKfS1_Pfllllll_param_2,
	.param .u64 _Z26MutualIntensExtract_KernelILin3ELb1ELb1ELin1ELi1EEvPKfS1_Pfllllll_param_3,
	.param .u64 _Z26MutualIntensExtract_KernelILin3ELb1ELb1ELin1ELi1EEvPKfS1_Pfllllll_param_4,
	.param .u64 _Z26MutualIntensExtract_KernelILin3ELb1ELb1ELin1ELi1EEvPKfS1_Pfllllll_param_5,
	.param .u64 _Z26MutualIntensExtract_KernelILin3ELb1ELb1ELin1ELi1EEvPKfS1_Pfllllll_param_6,
	.param .u64 _Z26MutualIntensExtract_KernelILin3ELb1ELb1ELin1ELi1EEvPKfS1_Pfllllll_param_7,
	.param .u64 _Z26MutualIntensExtract_KernelILin3ELb1ELb1ELin1ELi1EEvPKfS1_Pfllllll_param_8
)
{
	.reg .pred 	%p<7>;
	.reg .b32 	%r<13>;
	.reg .b32 	%f<31>;
	.reg .b64 	%rd<35>;

	ld.param.u64 	%rd10, [_Z26MutualIntensExtract_KernelILin3ELb1ELb1ELin1ELi1EEvPKfS1_Pfllllll_param_0];
	ld.param.u64 	%rd11, [_Z26MutualIntensExtract_KernelILin3ELb1ELb1ELin1ELi1EEvPKfS1_Pfllllll_param_1];
	ld.param.u64 	%rd12, [_Z26MutualIntensExtract_KernelILin3ELb1ELb1ELin1ELi1EEvPKfS1_Pfllllll_param_2];
	ld.param.u64 	%rd13, [_Z26MutualIntensExtract_KernelILin3ELb1ELb1ELin1ELi1EEvPKfS1_Pfllllll_param_3];
	ld.param.u64 	%rd14, [_Z26MutualIntensExtract_KernelILin3ELb1ELb1ELin1ELi1EEvPKfS1_Pfllllll_param_4];
	ld.param.u64 	%rd15, [_Z26MutualIntensExtract_KernelILin3ELb1ELb1ELin1ELi1EEvPKfS1_Pfllllll_param_5];
	ld.param.u64 	%rd16, [_Z26MutualIntensExtract_KernelILin3ELb1ELb1ELin1ELi1EEvPKfS1_Pfllllll_param_6];
	mov.u32 	%r5, %ctaid.x;
	mov.u32 	%r6, %ntid.x;
	mov.u32 	%r7, %tid.x;
	mad.lo.s32 	%r12, %r5, %r6, %r7;
	mov.u32 	%r8, %ctaid.y;
	mov.u32 	%r9, %ntid.y;
	mov.u32 	%r10, %tid.y;
	mad.lo.s32 	%r2, %r8, %r9, %r10;
	cvt.s64.s32 	%rd17, %r12;
	setp.lt.s64 	%p1, %rd13, %rd17;
	@%p1 bra 	$L__BB121_10;
	cvt.u64.u32 	%rd34, %r2;
	shr.u64 	%rd18, %rd13, 63;
	add.s64 	%rd19, %rd13, %rd18;
	shr.s64 	%rd20, %rd19, 1;
	setp.lt.s64 	%p2, %rd20, %rd34;
	@%p2 bra 	$L__BB121_10;
	setp.ge.s32 	%p3, %r2, %r12;
	@%p3 bra 	$L__BB121_4;
	not.b32 	%r11, %r2;
	cvt.s64.s32 	%rd21, %r11;
	add.s64 	%rd34, %rd13, %rd21;
	add.s32 	%r12, %r12, %r11;
$L__BB121_4:
	setp.ge.s64 	%p4, %rd34, %rd15;
	@%p4 bra 	$L__BB121_10;
	cvta.to.global.u64 	%rd22, %rd11;
	cvta.to.global.u64 	%rd23, %rd10;
	cvt.s64.s32 	%rd4, %r12;
	sub.s64 	%rd5, %rd34, %rd14;
	mul.lo.s64 	%rd24, %rd13, %rd5;
	cvta.to.global.u64 	%rd25, %rd12;
	shl.b64 	%rd26, %rd24, 3;
	add.s64 	%rd27, %rd25, %rd26;
	mul.wide.s32 	%rd28, %r12, 8;
	add.s64 	%rd6, %rd27, %rd28;
	mul.lo.s64 	%rd29, %rd16, %rd4;
	shl.b64 	%rd30, %rd29, 2;
	add.s64 	%rd31, %rd23, %rd30;
	add.s64 	%rd7, %rd22, %rd30;
	mul.lo.s64 	%rd32, %rd5, %rd16;
	shl.b64 	%rd33, %rd32, 2;
	add.s64 	%rd8, %rd23, %rd33;
	add.s64 	%rd9, %rd22, %rd33;
	ld.global.nc.f32 	%f1, [%rd31];
	ld.global.nc.f32 	%f2, [%rd31+4];
	setp.eq.s64 	%p5, %rd5, %rd4;
	mov.f32 	%f27, %f1;
	mov.f32 	%f28, %f2;
	@%p5 bra 	$L__BB121_7;
	ld.global.nc.f32 	%f27, [%rd8];
	ld.global.nc.f32 	%f28, [%rd8+4];
$L__BB121_7:
	setp.eq.s64 	%p6, %rd5, %rd4;
	ld.global.nc.f32 	%f7, [%rd7];
	ld.global.nc.f32 	%f8, [%rd7+4];
	mov.f32 	%f29, %f7;
	mov.f32 	%f30, %f8;
	@%p6 bra 	$L__BB121_9;
	ld.global.nc.f32 	%f29, [%rd9];
	ld.global.nc.f32 	%f30, [%rd9+4];
$L__BB121_9:
	mul.f32 	%f13, %f2, %f30;
	fma.rn.f32 	%f14, %f28, %f8, %f13;
	fma.rn.f32 	%f15, %f27, %f7, %f14;
	fma.rn.f32 	%f16, %f1, %f29, %f15;
	mul.f32 	%f17, %f27, %f8;
	mul.f32 	%f18, %f1, %f30;
	sub.f32 	%f19, %f17, %f18;
	mul.f32 	%f20, %f28, %f7;
	sub.f32 	%f21, %f19, %f20;
	fma.rn.f32 	%f22, %f2, %f29, %f21;
	ld.global.f32 	%f23, [%rd6];
	add.f32 	%f24, %f23, %f16;
	st.global.f32 	[%rd6], %f24;
	ld.global.f32 	%f25, [%rd6+4];
	add.f32 	%f26, %f25, %f22;
	st.global.f32 	[%rd6+4], %f26;
$L__BB121_10:
	ret;

}
	// .globl	_Z26MutualIntensExtract_KernelILin3ELb1ELb0ELin1ELi1EEvPKfS1_Pfllllll
.visible .entry _Z26MutualIntensExtract_KernelILin3ELb1ELb0ELin1ELi1EEvPKfS1_Pfllllll(
	.param .u64 .ptr .align 1 _Z26MutualIntensExtract_KernelILin3ELb1ELb0ELin1ELi1EEvPKfS1_Pfllllll_param_0,
	.param .u64 .ptr .align 1 _Z26MutualIntensExtract_KernelILin3ELb1ELb0ELin1ELi1EEvPKfS1_Pfllllll_param_1,
	.param .u64 .ptr .align 1 _Z26MutualIntensExtract_KernelILin3ELb1ELb0ELin1ELi1EEvPKfS1_Pfllllll_param_2,
	.param .u64 _Z26MutualIntensExtract_KernelILin3ELb1ELb0ELin1ELi1EEvPKfS1_Pfllllll_param_3,
	.param .u64 _Z26MutualIntensExtract_KernelILin3ELb1ELb0ELin1ELi1EEvPKfS1_Pfllllll_param_4,
	.param .u64 _Z26MutualIntensExtract_KernelILin3ELb1ELb0ELin1ELi1EEvPKfS1_Pfllllll_param_5,
	.param .u64 _Z26MutualIntensExtract_KernelILin3ELb1ELb0ELin1ELi1EEvPKfS1_Pfllllll_param_6,
	.param .u64 _Z26MutualIntensExtract_KernelILin3ELb1ELb0ELin1ELi1EEvPKfS1_Pfllllll_param_7,
	.param .u64 _Z26MutualIntensExtract_KernelILin3ELb1ELb0ELin1ELi1EEvPKfS1_Pfllllll_param_8
)
{
	.reg .pred 	%p<6>;
	.reg .b32 	%r<13>;
	.reg .b32 	%f<22>;
	.reg .b64 	%rd<31>;

	ld.param.u64 	%rd6, [_Z26MutualIntensExtract_KernelILin3ELb1ELb0ELin1ELi1EEvPKfS1_Pfllllll_param_0];
	ld.param.u64 	%rd7, [_Z26MutualIntensExtract_KernelILin3ELb1ELb0ELin1ELi1EEvPKfS1_Pfllllll_param_2];
	ld.param.u64 	%rd8, [_Z26MutualIntensExtract_KernelILin3ELb1ELb0ELin1ELi1EEvPKfS1_Pfllllll_param_3];
	ld.param.u64 	%rd9, [_Z26MutualIntensExtract_KernelILin3ELb1ELb0ELin1ELi1EEvPKfS1_Pfllllll_param_4];
	ld.param.u64 	%rd10, [_Z26MutualIntensExtract_KernelILin3ELb1ELb0ELin1ELi1EEvPKfS1_Pfllllll_param_5];
	ld.param.u64 	%rd11, [_Z26MutualIntensExtract_KernelILin3ELb1ELb0ELin1ELi1EEvPKfS1_Pfllllll_param_6];
	mov.u32 	%r5, %ctaid.x;
	mov.u32 	%r6, %ntid.x;
	mov.u32 	%r7, %tid.x;
	mad.lo.s32 	%r12, %r5, %r6, %r7;
	mov.u32 	%r8, %ctaid.y;
	mov.u32 	%r9, %ntid.y;
	mov.u32 	%r10, %tid.y;
	mad.lo.s32 	%r2, %r8, %r9, %r10;
	cvt.s64.s32 	%rd12, %r12;
	setp.lt.s64 	%p1, %rd8, %rd12;
	@%p1 bra 	$L__BB122_8;
	cvt.u64.u32 	%rd30, %r2;
	shr.u64 	%rd13, %rd8, 63;
	add.s64 	%rd14, %rd8, %rd13;
	shr.s64 	%rd15, %rd14, 1;
	setp.lt.s64 	%p2, %rd15, %rd30;
	@%p2 bra 	$L__BB122_8;
	setp.ge.s32 	%p3, %r2, %r12;
	@%p3 bra 	$L__BB122_4;
	not.b32 	%r11, %r2;
	cvt.s64.s32 	%rd16, %r11;
	add.s64 	%rd30, %rd8, %rd16;
	add.s32 	%r12, %r12, %r11;
$L__BB122_4:
	setp.ge.s64 	%p4, %rd30, %rd10;
	@%p4 bra 	$L__BB122_8;
	cvta.to.global.u64 	%rd17, %rd6;
	cvt.s64.s32 	%rd18, %r12;
	sub.s64 	%rd19, %rd30, %rd9;
	mul.lo.s64 	%rd20, %rd8, %rd19;
	cvta.to.global.u64 	%rd21, %rd7;
	shl.b64 	%rd22, %rd20, 3;
	add.s64 	%rd23, %rd21, %rd22;
	mul.wide.s32 	%rd24, %r12, 8;
	add.s64 	%rd4, %rd23, %rd24;
	mul.lo.s64 	%rd25, %rd11, %rd18;
	shl.b64 	%rd26, %rd25, 2;
	add.s64 	%rd27, %rd17, %rd26;
	mul.lo.s64 	%rd28, %rd19, %rd11;
	shl.b64 	%rd29, %rd28, 2;
	add.s64 	%rd5, %rd17, %rd29;
	ld.global.nc.f32 	%f1, [%rd27];
	ld.global.nc.f32 	%f2, [%rd27+4];
	setp.eq.s64 	%p5, %rd19, %rd18;
	mov.f32 	%f20, %f1;
	mov.f32 	%f21, %f2;
	@%p5 bra 	$L__BB122_7;
	ld.global.nc.f32 	%f20, [%rd5];
	ld.global.nc.f32 	%f21, [%rd5+4];
$L__BB122_7:
	mul.f32 	%f7, %f21, 0f00000000;
	fma.rn.f32 	%f8, %f2, 0f00000000, %f7;
	mul.f32 	%f9, %f20, 0f00000000;
	add.f32 	%f10, %f9, %f8;
	mul.f32 	%f11, %f1, 0f00000000;
	add.f32 	%f12, %f11, %f10;
	sub.f32 	%f13, %f9, %f11;
	sub.f32 	%f14, %f13, %f7;
	fma.rn.f32 	%f15, %f2, 0f00000000, %f14;
	ld.global.f32 	%f16, [%rd4];
	add.f32 	%f17, %f16, %f12;
	st.global.f32 	[%rd4], %f17;
	ld.global.f32 	%f18, [%rd4+4];
	add.f32 	%f19, %f18, %f15;
	st.global.f32 	[%rd4+4], %f19;
$L__BB122_8:
	ret;

}
	// .globl	_Z26MutualIntensExtract_KernelILin3ELb0ELb1ELin1ELi1EEvPKfS1_Pfllllll
.visible .entry _Z26MutualIntensExtract_KernelILin3ELb0ELb1ELin1ELi1EEvPKfS1_Pfllllll(
	.param .u64 .ptr .align 1 _Z26MutualIntensExtract_KernelILin3ELb0ELb1ELin1ELi1EEvPKfS1_Pfllllll_param_0,
	.param .u64 .ptr .align 1 _Z26MutualIntensExtract_KernelILin3ELb0ELb1ELin1ELi1EEvPKfS1_Pfllllll_param_1,
	.param .u64 .ptr .align 1 _Z26MutualIntensExtract_KernelILin3ELb0ELb1ELin1ELi1EEvPKfS1_Pfllllll_param_2,
	.param .u64 _Z26MutualIntensExtract_KernelILin3ELb0ELb1ELin1ELi1EEvPKfS1_Pfllllll_param_3,
	.param .u64 _Z26MutualIntensExtract_KernelILin3ELb0ELb1ELin1ELi1EEvPKfS1_Pfllllll_param_4,
	.param .u64 _Z26MutualIntensExtract_KernelILin3ELb0ELb1ELin1ELi1EEvPKfS1_Pfllllll_param_5,
	.param .u64 _Z26MutualIntensExtract_KernelILin3ELb0ELb1ELin1ELi1EEvPKfS1_Pfllllll_param_6,
	.param .u64 _Z26MutualIntensExtract_KernelILin3ELb0ELb1ELin1ELi1EEvPKfS1_Pfllllll_param_7,
	.param .u64 _Z26MutualIntensExtract_KernelILin3ELb0ELb1ELin1ELi1EEvPKfS1_Pfllllll_param_8
)
{
	.reg .pred 	%p<6>;
	.reg .b32 	%r<13>;
	.reg .b32 	%f<22>;
	.reg .b64 	%rd<31>;

	ld.param.u64 	%rd6, [_Z26MutualIntensExtract_KernelILin3ELb0ELb1ELin1ELi1EEvPKfS1_Pfllllll_param_1];
	ld.param.u64 	%rd7, [_Z26MutualIntensExtract_KernelILin3ELb0ELb1ELin1ELi1EEvPKfS1_Pfllllll_param_2];
	ld.param.u64 	%rd8, [_Z26MutualIntensExtract_KernelILin3ELb0ELb1ELin1ELi1EEvPKfS1_Pfllllll_param_3];
	ld.param.u64 	%rd9, [_Z26MutualIntensExtract_KernelILin3ELb0ELb1ELin1ELi1EEvPKfS1_Pfllllll_param_4];
	ld.param.u64 	%rd10, [_Z26MutualIntensExtract_KernelILin3ELb0ELb1ELin1ELi1EEvPKfS1_Pfllllll_param_5];
	ld.param.u64 	%rd11, [_Z26MutualIntensExtract_KernelILin3ELb0ELb1ELin1ELi1EEvPKfS1_Pfllllll_param_6];
	mov.u32 	%r5, %ctaid.x;
	mov.u32 	%r6, %ntid.x;
	mov.u32 	%r7, %tid.x;
	mad.lo.s32 	%r12, %r5, %r6, %r7;
	mov.u32 	%r8, %ctaid.y;
	mov.u32 	%r9, %ntid.y;
	mov.u32 	%r10, %tid.y;
	mad.lo.s32 	%r2, %r8, %r9, %r10;
	cvt.s64.s32 	%rd12, %r12;
	setp.lt.s64 	%p1, %rd8, %rd12;
	@%p1 bra 	$L__BB123_8;
	cvt.u64.u32 	%rd30, %r2;
	shr.u64 	%rd13, %rd8, 63;
	add.s64 	%rd14, %rd8, %rd13;
	shr.s64 	%rd15, %rd14, 1;
	setp.lt.s64 	%p2, %rd15, %rd30;
	@%p2 bra 	$L__BB123_8;
	setp.ge.s32 	%p3, %r2, %r12;
	@%p3 bra 	$L__BB123_4;
	not.b32 	%r11, %r2;
	cvt.s64.s32 	%rd16, %r11;
	add.s64 	%rd30, %rd8, %rd16;
	add.s32 	%r12, %r12, %r11;
$L__BB123_4:
	setp.ge.s64 	%p4, %rd30, %rd10;
	@%p4 bra 	$L__BB123_8;
	cvta.to.global.u64 	%rd17, %rd6;
	cvt.s64.s32 	%rd18, %r12;
	sub.s64 	%rd19, %rd30, %rd9;
	mul.lo.s64 	%rd20, %rd8, %rd19;
	cvta.to.global.u64 	%rd21, %rd7;
	shl.b64 	%rd22, %rd20, 3;
	add.s64 	%rd23, %rd21, %rd22;
	mul.wide.s32 	%rd24, %r12, 8;
	add.s64 	%rd4, %rd23, %rd24;
	mul.lo.s64 	%rd25, %rd11, %rd18;
	shl.b64 	%rd26, %rd25, 2;
	add.s64 	%rd27, %rd17, %rd26;
	mul.lo.s64 	%rd28, %rd19, %rd11;
	shl.b64 	%rd29, %rd28, 2;
	add.s64 	%rd5, %rd17, %rd29;
	ld.global.nc.f32 	%f1, [%rd27];
	ld.global.nc.f32 	%f2, [%rd27+4];
	setp.eq.s64 	%p5, %rd19, %rd18;
	mov.f32 	%f20, %f1;
	mov.f32 	%f21, %f2;
	@%p5 bra 	$L__BB123_7;
	ld.global.nc.f32 	%f20, [%rd5];
	ld.global.nc.f32 	%f21, [%rd5+4];
$L__BB123_7:
	mul.f32 	%f7, %f2, 0f00000000;
	mul.f32 	%f8, %f21, 0f00000000;
	add.f32 	%f9, %f7, %f8;
	mul.f32 	%f10, %f1, 0f00000000;
	add.f32 	%f11, %f10, %f9;
	fma.rn.f32 	%f12, %f20, 0f00000000, %f11;
	sub.f32 	%f13, %f7, %f8;
	sub.f32 	%f14, %f13, %f10;
	fma.rn.f32 	%f15, %f20, 0f00000000, %f14;
	ld.global.f32 	%f16, [%rd4];
	add.f32 	%f17, %f16, %f12;
	st.global.f32 	[%rd4], %f17;
	ld.global.f32 	%f18, [%rd4+4];
	add.f32 	%f19, %f18, %f15;
	st.global.f32 	[%rd4+4], %f19;
$L__BB123_8:
	ret;

}
	// .globl	_Z26MutualIntensExtract_KernelILin3ELb0ELb0ELin1ELi1EEvPKfS1_Pfllllll
.visible .entry _Z26MutualIntensExtract_KernelILin3ELb0ELb0ELin1ELi1EEvPKfS1_Pfllllll(
	.param .u64 .ptr .align 1 _Z26MutualIntensExtract_KernelILin3ELb0ELb0ELin1ELi1EEvPKfS1_Pfllllll_param_0,
	.param .u64 .ptr .align 1 _Z26MutualIntensExtract_KernelILin3ELb0ELb0ELin1ELi1EEvPKfS1_Pfllllll_param_1,
	.param .u64 .ptr .align 1 _Z26MutualIntensExtract_KernelILin3ELb0ELb0ELin1ELi1EEvPKfS1_Pfllllll_param_2,
	.param .u64 _Z26MutualIntensExtract_KernelILin3ELb0ELb0ELin1ELi1EEvPKfS1_Pfllllll_param_3,
	.param .u64 _Z26MutualIntensExtract_KernelILin3ELb0ELb0ELin1ELi1EEvPKfS1_Pfllllll_param_4,
	.param .u64 _Z26MutualIntensExtract_KernelILin3ELb0ELb0ELin1ELi1EEvPKfS1_Pfllllll_param_5,
	.param .u64 _Z26MutualIntensExtract_KernelILin3ELb0ELb0ELin1ELi1EEvPKfS1_Pfllllll_param_6,
	.param .u64 _Z26MutualIntensExtract_KernelILin3ELb0ELb0ELin1ELi1EEvPKfS1_Pfllllll_param_7,
	.param .u64 _Z26MutualIntensExtract_KernelILin3ELb0ELb0ELin1ELi1EEvPKfS1_Pfllllll_param_8
)
{
	.reg .pred 	%p<5>;
	.reg .b32 	%r<13>;
	.reg .b32 	%f<5>;
	.reg .b64 	%rd<21>;

	ld.param.u64 	%rd4, [_Z26MutualIntensExtract_KernelILin3ELb0ELb0ELin1ELi1EEvPKfS1_Pfllllll_param_2];
	ld.param.u64 	%rd5, [_Z26MutualIntensExtract_KernelILin3ELb0ELb0ELin1ELi1EEvPKfS1_Pfllllll_param_3];
	ld.param.u64 	%rd6, [_Z26MutualIntensExtract_KernelILin3ELb0ELb0ELin1ELi1EEvPKfS1_Pfllllll_param_4];
	ld.param.u64 	%rd7, [_Z26MutualIntensExtract_KernelILin3ELb0ELb0ELin1ELi1EEvPKfS1_Pfllllll_param_5];
	mov.u32 	%r5, %ctaid.x;
	mov.u32 	%r6, %ntid.x;
	mov.u32 	%r7, %tid.x;
	mad.lo.s32 	%r12, %r5, %r6, %r7;
	mov.u32 	%r8, %ctaid.y;
	mov.u32 	%r9, %ntid.y;
	mov.u32 	%r10, %tid.y;
	mad.lo.s32 	%r2, %r8, %r9, %r10;
	cvt.s64.s32 	%rd8, %r12;
	setp.lt.s64 	%p1, %rd5, %rd8;
	@%p1 bra 	$L__BB124_6;
	cvt.u64.u32 	%rd20, %r2;
	shr.u64 	%rd9, %rd5, 63;
	add.s64 	%rd10, %rd5, %rd9;
	shr.s64 	%rd11, %rd10, 1;
	setp.lt.s64 	%p2, %rd11, %rd20;
	@%p2 bra 	$L__BB124_6;
	setp.ge.s32 	%p3, %r2, %r12;
	@%p3 bra 	$L__BB124_4;
	not.b32 	%r11, %r2;
	cvt.s64.s32 	%rd12, %r11;
	add.s64 	%rd20, %rd5, %rd12;
	add.s32 	%r12, %r12, %r11;
$L__BB124_4:
	setp.ge.s64 	%p4, %rd20, %rd7;
	@%p4 bra 	$L__BB124_6;
	sub.s64 	%rd13, %rd20, %rd6;
	mul.lo.s64 	%rd14, %rd5, %rd13;
	cvta.to.global.u64 	%rd15, %rd4;
	shl.b64 	%rd16, %rd14, 3;
	add.s64 	%rd17, %rd15, %rd16;
	mul.wide.s32 	%rd18, %r12, 8;
	add.s64 	%rd19, %rd17, %rd18;
	ld.global.f32 	%f1, [%rd19];
	add.f32 	%f2, %f1, 0f00000000;
	st.global.f32 	[%rd19], %f2;
	ld.global.f32 	%f3, [%rd19+4];
	add.f32 	%f4, %f3, 0f00000000;
	st.global.f32 	[%rd19+4], %f4;
$L__BB124_6:
	ret;

}
	// .globl	_Z26MutualIntensExtract_KernelILin4ELb1ELb1ELin1ELi1EEvPKfS1_Pfllllll
.visible .entry _Z26MutualIntensExtract_KernelILin4ELb1ELb1ELin1ELi1EEvPKfS1_Pfllllll(
	.param .u64 .ptr .align 1 _Z26MutualIntensExtract_KernelILin4ELb1ELb1ELin1ELi1EEvPKfS1_Pfllllll_param_0,
	.param .u64 .ptr .align 1 _Z26MutualIntensExtract_KernelILin4ELb1ELb1ELin1ELi1EEvPKfS1_Pfllllll_param_1,
	.param .u64 .ptr .align 1 _Z26MutualIntensExtract_KernelILin4ELb1ELb1ELin1ELi1EEvPKfS1_Pfllllll_param_2,
	.param .u64 _Z26MutualIntensExtract_KernelILin4ELb1ELb1ELin1ELi1EEvPKfS1_Pfllllll_param_3,
	.param .u64 _Z26MutualIntensExtract_KernelILin4ELb1ELb1ELin1ELi1EEvPKfS1_Pfllllll_param_4,
	.param .u64 _Z26MutualIntensExtract_KernelILin4ELb1ELb1ELin1ELi1EEvPKfS1_Pfllllll_param_5,
	.param .u64 _Z26MutualIntensExtract_KernelILin4ELb1ELb1ELin1ELi1EEvPKfS1_Pfllllll_param_6,
	.param .u64 _Z26MutualIntensExtract_KernelILin4ELb1ELb1ELin1ELi1EEvPKfS1_Pfllllll_param_7,
	.param .u64 _Z26MutualIntensExtract_KernelILin4ELb1ELb1ELin1ELi1EEvPKfS1_Pfllllll_param_8
)
{
	.reg .pred 	%p<7>;
	.reg .b32 	%r<13>;
	.reg .b32 	%f<33>;
	.reg .b64 	%rd<35>;

	ld.param.u64 	%rd10, [_Z26MutualIntensExtract_KernelILin4ELb1ELb1ELin1ELi1EEvPKfS1_Pfllllll_param_0];
	ld.param.u64 	%rd11, [_Z26MutualIntensExtract_KernelILin4ELb1ELb1ELin1ELi1EEvPKfS1_Pfllllll_param_1];
	ld.param.u64 	%rd12, [_Z26MutualIntensExtract_KernelILin4ELb1ELb1ELin1ELi1EEvPKfS1_Pfllllll_param_2];
	ld.param.u64 	%rd13, [_Z26MutualIntensExtract_KernelILin4ELb1ELb1ELin1ELi1EEvPKfS1_Pfllllll_param_3];
	ld.param.u64 	%rd14, [_Z26MutualIntensExtract_KernelILin4ELb1ELb1ELin1ELi1EEvPKfS1_Pfllllll_param_4];
	ld.param.u64 	%rd15, [_Z26MutualIntensExtract_KernelILin4ELb1ELb1ELin1ELi1EEvPKfS1_Pfllllll_param_5];
	ld.param.u64 	%rd16, [_Z26MutualIntensExtract_KernelILin4ELb1ELb1ELin1ELi1EEvPKfS1_Pfllllll_param_6];
	mov.u32 	%r5, %ctaid.x;
	mov.u32 	%r6, %ntid.x;
	mov.u32 	%r7, %tid.x;
	mad.lo.s32 	%r12, %r5, %r6, %r7;
	mov.u32 	%r8, %ctaid.y;
	mov.u32 	%r9, %ntid.y;
	mov.u32 	%r10, %tid.y;
	mad.lo.s32 	%r2, %r8, %r9, %r10;
	cvt.s64.s32 	%rd17, %r12;
	setp.lt.s64 	%p1, %rd13, %rd17;
	@%p1 bra 	$L__BB125_10;
	cvt.u64.u32 	%rd34, %r2;
	shr.u64 	%rd18, %rd13, 63;
	add.s64 	%rd19, %rd13, %rd18;
	shr.s64 	%rd20, %rd19, 1;
	setp.lt.s64 	%p2, %rd20, %rd34;
	@%p2 bra 	$L__BB125_10;
	setp.ge.s32 	%p3, %r2, %r12;
	@%p3 bra 	$L__BB125_4;
	not.b32 	%r11, %r2;
	cvt.s64.s32 	%rd21, %r11;
	add.s64 	%rd34, %rd13, %rd21;
	add.s32 	%r12, %r12, %r11;
$L__BB125_4:
	setp.ge.s64 	%p4, %rd34, %rd15;
	@%p4 bra 	$L__BB125_10;
	cvta.to.global.u64 	%rd22, %rd11;
	cvta.to.global.u64 	%rd23, %rd10;
	cvt.s64.s32 	%rd4, %r12;
	sub.s64 	%rd5, %rd34, %rd14;
	mul.lo.s64 	%rd24, %rd13, %rd5;
	cvta.to.global.u64 	%rd25, %rd12;
	shl.b64 	%rd26, %rd24, 3;
	add.s64 	%rd27, %rd25, %rd26;
	mul.wide.s32 	%rd28, %r12, 8;
	add.s64 	%rd6, %rd27, %rd28;
	mul.lo.s64 	%rd29, %rd16, %rd4;
	shl.b64 	%rd30, %rd29, 2;
	add.s64 	%rd31, %rd23, %rd30;
	add.s64 	%rd7, %rd22, %rd30;
	mul.lo.s64 	%rd32, %rd5, %rd16;
	shl.b64 	%rd33, %rd32, 2;
	add.s64 	%rd8, %rd23, %rd33;
	add.s64 	%rd9, %rd22, %rd33;
	ld.global.nc.f32 	%f1, [%rd31];
	ld.global.nc.f32 	%f2, [%rd31+4];
	setp.eq.s64 	%p5, %rd5, %rd4;
	mov.f32 	%f29, %f1;
	mov.f32 	%f30, %f2;
	@%p5 bra 	$L__BB125_7;
	ld.global.nc.f32 	%f29, [%rd8];
	ld.global.nc.f32 	%f30, [%rd8+4];
$L__BB125_7:
	setp.eq.s64 	%p6, %rd5, %rd4;
	ld.global.nc.f32 	%f7, [%rd7];
	ld.global.nc.f32 	%f8, [%rd7+4];
	mov.f32 	%f31, %f7;
	mov.f32 	%f32, %f8;
	@%p6 bra 	$L__BB125_9;
	ld.global.nc.f32 	%f31, [%rd9];
	ld.global.nc.f32 	%f32, [%rd9+4];
$L__BB125_9:
	mul.f32 	%f13, %f1, %f32;
	fma.rn.f32 	%f14, %f29, %f8, %f13;
	mul.f32 	%f15, %f30, %f7;
	sub.f32 	%f16, %f14, %f15;
	mul.f32 	%f17, %f2, %f31;
	sub.f32 	%f18, %f16, %f17;
	mul.f32 	%f19, %f2, %f32;
	mul.f32 	%f20, %f30, %f8;
	sub.f32 	%f21, %f19, %f20;
	mul.f32 	%f22, %f29, %f7;
	sub.f32 	%f23, %f21, %f22;
	fma.rn.f32 	%f24, %f1, %f31, %f23;
	ld.global.f32 	%f25, [%rd6];
	add.f32 	%f26, %f25, %f18;
	st.global.f32 	[%rd6], %f26;
	ld.global.f32 	%f27, [%rd6+4];
	add.f32 	%f28, %f27, %f24;
	st.global.f32 	[%rd6+4], %f28;
$L__BB125_10:
	ret;

}
	// .globl	_Z26MutualIntensExtract_KernelILin4ELb1ELb0ELin1ELi1EEvPKfS1_Pfllllll
.visible .entry _Z26MutualIntensExtract_KernelILin4ELb1ELb0ELin1ELi1EEvPKfS1_Pfllllll(
	.param .u64 .ptr .align 1 _Z26MutualIntensExtract_KernelILin4ELb1ELb0ELin1ELi1EEvPKfS1_Pfllllll_param_0,
	.param .u64 .ptr .align 1 _Z26MutualIntensExtract_KernelILin4ELb1ELb0ELin1ELi1EEvPKfS1_Pfllllll_param_1,
	.param .u64 .ptr .align 1 _Z26MutualIntensExtract_KernelILin4ELb1ELb0ELin1ELi1EEvPKfS1_Pfllllll_param_2,
	.param .u64 _Z26MutualIntensExtract_KernelILin4ELb1ELb0ELin1ELi1EEvPKfS1_Pfllllll_param_3,
	.param .u64 _Z26MutualIntensExtract_KernelILin4ELb1ELb0ELin1ELi1EEvPKfS1_Pfllllll_param_4,
	.param .u64 _Z26MutualIntensExtract_KernelILin4ELb1ELb0ELin1ELi1EEvPKfS1_Pfllllll_param_5,
	.param .u64 _Z26MutualIntensExtract_KernelILin4ELb1ELb0ELin1ELi1EEvPKfS1_Pfllllll_param_6,
	.param .u64 _Z26MutualIntensExtract_KernelILin4ELb1ELb0ELin1ELi1EEvPKfS1_Pfllllll_param_7,
	.param .u64 _Z26MutualIntensExtract_KernelILin4ELb1ELb0ELin1ELi1EEvPKfS1_Pfllllll_param_8
)
{
	.reg .pred 	%p<6>;
	.reg .b32 	%r<13>;
	.reg .b32 	%f<22>;
	.reg .b64 	%rd<31>;

	ld.param.u64 	%rd6, [_Z26MutualIntensExtract_KernelILin4ELb1ELb0ELin1ELi1EEvPKfS1_Pfllllll_param_0];
	ld.param.u64 	%rd7, [_Z26MutualIntensExtract_KernelILin4ELb1ELb0ELin1ELi1EEvPKfS1_Pfllllll_param_2];
	ld.param.u64 	%rd8, [_Z26MutualIntensExtract_KernelILin4ELb1ELb0ELin1ELi1EEvPKfS1_Pfllllll_param_3];
	ld.param.u64 	%rd9, [_Z26MutualIntensExtract_KernelILin4ELb1ELb0ELin1ELi1EEvPKfS1_Pfllllll_param_4];
	ld.param.u64 	%rd10, [_Z26MutualIntensExtract_KernelILin4ELb1ELb0ELin1ELi1EEvPKfS1_Pfllllll_param_5];
	ld.param.u64 	%rd11, [_Z26MutualIntensExtract_KernelILin4ELb1ELb0ELin1ELi1EEvPKfS1_Pfllllll_param_6];
	mov.u32 	%r5, %ctaid.x;
	mov.u32 	%r6, %ntid.x;
	mov.u32 	%r7, %tid.x;
	mad.lo.s32 	%r12, %r5, %r6, %r7;
	mov.u32 	%r8, %ctaid.y;
	mov.u32 	%r9, %ntid.y;
	mov.u32 	%r10, %tid.y;
	mad.lo.s32 	%r2, %r8, %r9, %r10;
	cvt.s64.s32 	%rd12, %r12;
	setp.lt.s64 	%p1, %rd8, %rd12;
	@%p1 bra 	$L__BB126_8;
	cvt.u64.u32 	%rd30, %r2;
	shr.u64 	%rd13, %rd8, 63;
	add.s64 	%rd14, %rd8, %rd13;
	shr.s64 	%rd15, %rd14, 1;
	setp.lt.s64 	%p2, %rd15, %rd30;
	@%p2 bra 	$L__BB126_8;
	setp.ge.s32 	%p3, %r2, %r12;
	@%p3 bra 	$L__BB126_4;
	not.b32 	%r11, %r2;
	cvt.s64.s32 	%rd16, %r11;
	add.s64 	%rd30, %rd8, %rd16;
	add.s32 	%r12, %r12, %r11;
$L__BB126_4:
	setp.ge.s64 	%p4, %rd30, %rd10;
	@%p4 bra 	$L__BB126_8;
	cvta.to.global.u64 	%rd17, %rd6;
	cvt.s64.s32 	%rd18, %r12;
	sub.s64 	%rd19, %rd30, %rd9;
	mul.lo.s64 	%rd20, %rd8, %rd19;
	cvta.to.global.u64 	%rd21, %rd7;
	shl.b64 	%rd22, %rd20, 3;
	add.s64 	%rd23, %rd21, %rd22;
	mul.wide.s32 	%rd24, %r12, 8;
	add.s64 	%rd4, %rd23, %rd24;
	mul.lo.s64 	%rd25, %rd11, %rd18;
	shl.b64 	%rd26, %rd25, 2;
	add.s64 	%rd27, %rd17, %rd26;
	mul.lo.s64 	%rd28, %rd19, %rd11;
	shl.b64 	%rd29, %rd28, 2;
	add.s64 	%rd5, %rd17, %rd29;
	ld.global.nc.f32 	%f1, [%rd27];
	ld.global.nc.f32 	%f2, [%rd27+4];
	setp.eq.s64 	%p5, %rd19, %rd18;
	mov.f32 	%f20, %f1;
	mov.f32 	%f21, %f2;
	@%p5 bra 	$L__BB126_7;
	ld.global.nc.f32 	%f20, [%rd5];
	ld.global.nc.f32 	%f21, [%rd5+4];
$L__BB126_7:
	mul.f32 	%f7, %f20, 0f00000000;
	fma.rn.f32 	%f8, %f1, 0f00000000, %f7;
	mul.f32 	%f9, %f21, 0f00000000;
	sub.f32 	%f10, %f8, %f9;
	mul.f32 	%f11, %f2, 0f00000000;
	sub.f32 	%f12, %f10, %f11;
	sub.f32 	%f13, %f11, %f9;
	sub.f32 	%f14, %f13, %f7;
	fma.rn.f32 	%f15, %f1, 0f00000000, %f14;
	ld.global.f32 	%f16, [%rd4];
	add.f32 	%f17, %f16, %f12;
	st.global.f32 	[%rd4], %f17;
	ld.global.f32 	%f18, [%rd4+4];
	add.f32 	%f19, %f18, %f15;
	st.global.f32 	[%rd4+4], %f19;
$L__BB126_8:
	ret;

}
	// .globl	_Z26MutualIntensExtract_KernelILin4ELb0ELb1ELin1ELi1EEvPKfS1_Pfllllll
.visible .entry _Z26MutualIntensExtract_KernelILin4ELb0ELb1ELin1ELi1EEvPKfS1_Pfllllll(
	.param .u64 .ptr .align 1 _Z26MutualIntensExtract_KernelILin4ELb0ELb1ELin1ELi1EEvPKfS1_Pfllllll_param_0,
	.param .u64 .ptr .align 1 _Z26MutualIntensExtract_KernelILin4ELb0ELb1ELin1ELi1EEvPKfS1_Pfllllll_param_1,
	.param .u64 .ptr .align 1 _Z26MutualIntensExtract_KernelILin4ELb0ELb1ELin1ELi1EEvPKfS1_Pfllllll_param_2,
	.param .u64 _Z26MutualIntensExtract_KernelILin4ELb0ELb1ELin1ELi1EEvPKfS1_Pfllllll_param_3,
	.param .u64 _Z26MutualIntensExtract_KernelILin4ELb0ELb1ELin1ELi1EEvPKfS1_Pfllllll_param_4,
	.param .u64 _Z26MutualIntensExtract_KernelILin4ELb0ELb1ELin1ELi1EEvPKfS1_Pfllllll_param_5,
	.param .u64 _Z26MutualIntensExtract_KernelILin4ELb0ELb1ELin1ELi1EEvPKfS1_Pfllllll_param_6,
	.param .u64 _Z26MutualIntensExtract_KernelILin4ELb0ELb1ELin1ELi1EEvPKfS1_Pfllllll_param_7,
	.param .u64 _Z26MutualIntensExtract_KernelILin4ELb0ELb1ELin1ELi1EEvPKfS1_Pfllllll_param_8
)
{
	.reg .pred 	%p<6>;
	.reg .b32 	%r<13>;
	.reg .b32 	%f<23>;
	.reg .b64 	%rd<31>;

	ld.param.u64 	%rd6, [_Z26MutualIntensExtract_KernelILin4ELb0ELb1ELin1ELi1EEvPKfS1_Pfllllll_param_1];
	ld.param.u64 	%rd7, [_Z26MutualIntensExtract_KernelILin4ELb0ELb1ELin1ELi1EEvPKfS1_Pfllllll_param_2];
	ld.param.u64 	%rd8, [_Z26MutualIntensExtract_KernelILin4ELb0ELb1ELin1ELi1EEvPKfS1_Pfllllll_param_3];
	ld.param.u64 	%rd9, [_Z26MutualIntensExtract_KernelILin4ELb0ELb1ELin1ELi1EEvPKfS1_Pfllllll_param_4];
	ld.param.u64 	%rd10, [_Z26MutualIntensExtract_KernelILin4ELb0ELb1ELin1ELi1EEvPKfS1_Pfllllll_param_5];
	ld.param.u64 	%rd11, [_Z26MutualIntensExtract_KernelILin4ELb0ELb1ELin1ELi1EEvPKfS1_Pfllllll_param_6];
	mov.u32 	%r5, %ctaid.x;
	mov.u32 	%r6, %ntid.x;
	mov.u32 	%r7, %tid.x;
	mad.lo.s32 	%r12, %r5, %r6, %r7;
	mov.u32 	%r8, %ctaid.y;
	mov.u32 	%r9, %ntid.y;
	mov.u32 	%r10, %tid.y;
	mad.lo.s32 	%r2, %r8, %r9, %r10;
	cvt.s64.s32 	%rd12, %r12;
	setp.lt.s64 	%p1, %rd8, %rd12;
	@%p1 bra 	$L__BB127_8;
	cvt.u64.u32 	%rd30, %r2;
	shr.u64 	%rd13, %rd8, 63;
	add.s64 	%rd14, %rd8, %rd13;
	shr.s64 	%rd15, %rd14, 1;
	setp.lt.s64 	%p2, %rd15, %rd30;
	@%p2 bra 	$L__BB127_8;
	setp.ge.s32 	%p3, %r2, %r12;
	@%p3 bra 	$L__BB127_4;
	not.b32 	%r11, %r2;
	cvt.s64.s32 	%rd16, %r11;
	add.s64 	%rd30, %rd8, %rd16;
	add.s32 	%r12, %r12, %r11;
$L__BB127_4:
	setp.ge.s64 	%p4, %rd30, %rd10;
	@%p4 bra 	$L__BB127_8;
	cvta.to.global.u64 	%rd17, %rd6;
	cvt.s64.s32 	%rd18, %r12;
	sub.s64 	%rd19, %rd30, %rd9;
	mul.lo.s64 	%rd20, %rd8, %rd19;
	cvta.to.global.u64 	%rd21, %rd7;
	shl.b64 	%rd22, %rd20, 3;
	add.s64 	%rd23, %rd21, %rd22;
	mul.wide.s32 	%rd24, %r12, 8;
	add.s64 	%rd4, %rd23, %rd24;
	mul.lo.s64 	%rd25, %rd11, %rd18;
	shl.b64 	%rd26, %rd25, 2;
	add.s64 	%rd27, %rd17, %rd26;
	mul.lo.s64 	%rd28, %rd19, %rd11;
	shl.b64 	%rd29, %rd28, 2;
	add.s64 	%rd5, %rd17, %rd29;
	ld.global.nc.f32 	%f1, [%rd27];
	ld.global.nc.f32 	%f2, [%rd27+4];
	setp.eq.s64 	%p5, %rd19, %rd18;
	mov.f32 	%f21, %f1;
	mov.f32 	%f22, %f2;
	@%p5 bra 	$L__BB127_7;
	ld.global.nc.f32 	%f21, [%rd5];
	ld.global.nc.f32 	%f22, [%rd5+4];
$L__BB127_7:
	mul.f32 	%f7, %f2, 0f00000000;
	mul.f32 	%f8, %f22, 0f00000000;
	add.f32 	%f9, %f7, %f8;
	mul.f32 	%f10, %f1, 0f00000000;
	sub.f32 	%f11, %f9, %f10;
	mul.f32 	%f12, %f21, 0f00000000;
	sub.f32 	%f13, %f11, %f12;
	sub.f32 	%f14, %f8, %f7;
	sub.f32 	%f15, %f14, %f10;
	add.f32 	%f16, %f12, %f15;
	ld.global.f32 	%f17, [%rd4];
	add.f32 	%f18, %f17, %f13;
	st.global.f32 	[%rd4], %f18;
	ld.global.f32 	%f19, [%rd4+4];
	add.f32 	%f20, %f19, %f16;
	st.global.f32 	[%rd4+4], %f20;
$L__BB127_8:
	ret;

}
	// .globl	_Z26MutualIntensExtract_KernelILin4ELb0ELb0ELin1ELi1EEvPKfS1_Pfllllll
.visible .entry _Z26MutualIntensExtract_KernelILin4ELb0ELb0ELin1ELi1EEvPKfS1_Pfllllll(
	.param .u64 .ptr .align 1 _Z26MutualIntensExtract_KernelILin4ELb0ELb0ELin1ELi1EEvPKfS1_Pfllllll_param_0,
	.param .u64 .ptr .align 1 _Z26MutualIntensExtract_KernelILin4ELb0ELb0ELin1ELi1EEvPKfS1_Pfllllll_param_1,
	.param .u64 .ptr .align 1 _Z26MutualIntensExtract_KernelILin4ELb0ELb0ELin1ELi1EEvPKfS1_Pfllllll_param_2,
	.param .u64 _Z26MutualIntensExtract_KernelILin4ELb0ELb0ELin1ELi1EEvPKfS1_Pfllllll_param_3,
	.param .u64 _Z26MutualIntensExtract_KernelILin4ELb0ELb0ELin1ELi1EEvPKfS1_Pfllllll_param_4,
	.param .u64 _Z26MutualIntensExtract_KernelILin4ELb0ELb0ELin1ELi1EEvPKfS1_Pfllllll_param_5,
	.param .u64 _Z26MutualIntensExtract_KernelILin4ELb0ELb0ELin1ELi1EEvPKfS1_Pfllllll_param_6,
	.param .u64 _Z26MutualIntensExtract_KernelILin4ELb0ELb0ELin1ELi1EEvPKfS1_Pfllllll_param_7,
	.param .u64 _Z26MutualIntensExtract_KernelILin4ELb0ELb0ELin1ELi1EEvPKfS1_Pfllllll_param_8
)
{
	.reg .pred 	%p<5>;
	.reg .b32 	%r<13>;
	.reg .b32 	%f<5>;
	.reg .b64 	%rd<21>;

	ld.param.u64 	%rd4, [_Z26MutualIntensExtract_KernelILin4ELb0ELb0ELin1ELi1EEvPKfS1_Pfllllll_param_2];
	ld.param.u64 	%rd5, [_Z26MutualIntensExtract_KernelILin4ELb0ELb0ELin1ELi1EEvPKfS1_Pfllllll_param_3];
	ld.param.u64 	%rd6, [_Z26MutualIntensExtract_KernelILin4ELb0ELb0ELin1ELi1EEvPKfS1_Pfllllll_param_4];
	ld.param.u64 	%rd7, [_Z26MutualIntensExtract_KernelILin4ELb0ELb0ELin1ELi1EEvPKfS1_Pfllllll_param_5];
	mov.u32 	%r5, %ctaid.x;
	mov.u32 	%r6, %ntid.x;
	mov.u32 	%r7, %tid.x;
	mad.lo.s32 	%r12, %r5, %r6, %r7;
	mov.u32 	%r8, %ctaid.y;
	mov.u32 	%r9, %ntid.y;
	mov.u32 	%r10, %tid.y;
	mad.lo.s32 	%r2, %r8, %r9, %r10;
	cvt.s64.s32 	%rd8, %r12;
	setp.lt.s64 	%p1, %rd5, %rd8;
	@%p1 bra 	$L__BB128_6;
	cvt.u64.u32 	%rd20, %r2;
	shr.u64 	%rd9, %rd5, 63;
	add.s64 	%rd10, %rd5, %rd9;
	shr.s64 	%rd11, %rd10, 1;
	setp.lt.s64 	%p2, %rd11, %rd20;
	@%p2 bra 	$L__BB128_6;
	setp.ge.s32 	%p3, %r2, %r12;
	@%p3 bra 	$L__BB128_4;
	not.b32 	%r11, %r2;
	cvt.s64.s32 	%rd12, %r11;
	add.s64 	%rd20, %rd5, %rd12;
	add.s32 	%r12, %r12, %r11;
$L__BB128_4:
	setp.ge.s64 	%p4, %rd20, %rd7;
	@%p4 bra 	$L__BB128_6;
	sub.s64 	%rd13, %rd20, %rd6;
	mul.lo.s64 	%rd14, %rd5, %rd13;
	cvta.to.global.u64 	%rd15, %rd4;
	shl.b64 	%rd16, %rd14, 3;
	add.s64 	%rd17, %rd15, %rd16;
	mul.wide.s32 	%rd18, %r12, 8;
	add.s64 	%rd19, %rd17, %rd18;
	ld.global.f32 	%f1, [%rd19];
	add.f32 	%f2, %f1, 0f00000000;
	st.global.f32 	[%rd19], %f2;
	ld.global.f32 	%f3, [%rd19+4];
	add.f32 	%f4, %f3, 0f00000000;
	st.global.f32 	[%rd19+4], %f4;
$L__BB128_6:
	ret;

}
	// .globl	_Z26MutualIntensExtract_KernelILin5ELb1ELb1ELin1ELi1EEvPKfS1_Pfllllll
.visible .entry _Z26MutualIntensExtract_KernelILin5ELb1ELb1ELin1ELi1EEvPKfS1_Pfllllll(
	.param .u64 .ptr .align 1 _Z26MutualIntensExtract_KernelILin5ELb1ELb1ELin1ELi1EEvPKfS1_Pfllllll_param_0,
	.param .u64 .ptr .align 1 _Z26MutualIntensExtract_KernelILin5ELb1ELb1ELin1ELi1EEvPKfS1_Pfllllll_param_1,
	.param .u64 .ptr .align 1 _Z26MutualIntensExtract_KernelILin5ELb1ELb1ELin1ELi1EEvPKfS1_Pfllllll_param_2,
	.param .u64 _Z26MutualIntensExtract_KernelILin5ELb1ELb1ELin1ELi1EEvPKfS1_Pfllllll_param_3,
	.param .u64 _Z26MutualIntensExtract_KernelILin5ELb1ELb1ELin1ELi1EEvPKfS1_Pfllllll_param_4,
	.param .u64 _Z26MutualIntensExtract_KernelILin5ELb1ELb1ELin1ELi1EEvPKfS1_Pfllllll_param_5,
	.param .u64 _Z26MutualIntensExtract_KernelILin5ELb1ELb1ELin1ELi1EEvPKfS1_Pfllllll_param_6,
	.param .u64 _Z26MutualIntensExtract_KernelILin5ELb1ELb1ELin1ELi1EEvPKfS1_Pfllllll_param_7,
	.param .u64 _Z26MutualIntensExtract_KernelILin5ELb1ELb1ELin1ELi1EEvPKfS1_Pfllllll_param_8
)
{
	.reg .pred 	%p<7>;
	.reg .b32 	%r<13>;
	.reg .b32 	%f<31>;
	.reg .b64 	%rd<35>;

	ld.param.u64 	%rd10, [_Z26MutualIntensExtract_KernelILin5ELb1ELb1ELin1ELi1EEvPKfS1_Pfllllll_param_0];
	ld.param.u64 	%rd11, [_Z26MutualIntensExtract_KernelILin5ELb1ELb1ELin1ELi1EEvPKfS1_Pfllllll_param_1];
	ld.param.u64 	%rd12, [_Z26MutualIntensExtract_KernelILin5ELb1ELb1ELin1ELi1EEvPKfS1_Pfllllll_param_2];
	ld.param.u64 	%rd13, [_Z26MutualIntensExtract_KernelILin5ELb1ELb1ELin1ELi1EEvPKfS1_Pfllllll_param_3];
	ld.param.u64 	%rd14, [_Z26MutualIntensExtract_KernelILin5ELb1ELb1ELin1ELi1EEvPKfS1_Pfllllll_param_4];
	ld.param.u64 	%rd15, [_Z26MutualIntensExtract_KernelILin5ELb1ELb1ELin1ELi1EEvPKfS1_Pfllllll_param_5];
	ld.param.u64 	%rd16, [_Z26MutualIntensExtract_KernelILin5ELb1ELb1ELin1ELi1EEvPKfS1_Pfllllll_param_6];
	mov.u32 	%r5, %ctaid.x;
	mov.u32 	%r6, %ntid.x;
	mov.u32 	%r7, %tid.x;
	mad.lo.s32 	%r12, %r5, %r6, %r7;
	mov.u32 	%r8, %ctaid.y;
	mov.u32 	%r9, %ntid.y;
	mov.u32 	%r10, %tid.y;
	mad.lo.s32 	%r2, %r8, %r9, %r10;
	cvt.s64.s32 	%rd17, %r12;
	setp.lt.s64 	%p1, %rd13, %rd17;
	@%p1 bra 	$L__BB129_10;
	cvt.u64.u32 	%rd34, %r2;
	shr.u64 	%rd18, %rd13, 63;
	add.s64 	%rd19, %rd13, %rd18;
	shr.s64 	%rd20, %rd19, 1;
	setp.lt.s64 	%p2, %rd20, %rd34;
	@%p2 bra 	$L__BB129_10;
	setp.ge.s32 	%p3, %r2, %r12;
	@%p3 bra 	$L__BB129_4;
	not.b32 	%r11, %r2;
	cvt.s64.s32 	%rd21, %r11;
	add.s64 	%rd34, %rd13, %rd21;
	add.s32 	%r12, %r12, %r11;
$L__BB129_4:
	setp.ge.s64 	%p4, %rd34, %rd15;
	@%p4 bra 	$L__BB129_10;
	cvta.to.global.u64 	%rd22, %rd11;
	cvta.to.global.u64 	%rd23, %rd10;
	cvt.s64.s32 	%rd4, %r12;
	sub.s64 	%rd5, %rd34, %rd14;
	mul.lo.s64 	%rd24, %rd13, %rd5;
	cvta.to.global.u64 	%rd25, %rd12;
	shl.b64 	%rd26, %rd24, 3;
	add.s64 	%rd27, %rd25, %rd26;
	mul.wide.s32 	%rd28, %r12, 8;
	add.s64 	%rd6, %rd27, %rd28;
	mul.lo.s64 	%rd29, %rd16, %rd4;
	shl.b64 	%rd30, %rd29, 2;
	add.s64 	%rd31, %rd23, %rd30;
	add.s64 	%rd7, %rd22, %rd30;
	mul.lo.s64 	%rd32, %rd5, %rd16;
	shl.b64 	%rd33, %rd32, 2;
	add.s64 	%rd8, %rd23, %rd33;
	add.s64 	%rd9, %rd22, %rd33;
	ld.global.nc.f32 	%f1, [%rd31];
	ld.global.nc.f32 	%f2, [%rd31+4];
	setp.eq.s64 	%p5, %rd5, %rd4;
	mov.f32 	%f27, %f1;
	mov.f32 	%f28, %f2;
	@%p5 bra 	$L__BB129_7;
	ld.global.nc.f32 	%f27, [%rd8];
	ld.global.nc.f32 	%f28, [%rd8+4];
$L__BB129_7:
	setp.eq.s64 	%p6, %rd5, %rd4;
	ld.global.nc.f32 	%f7, [%rd7];
	ld.global.nc.f32 	%f8, [%rd7+4];
	mov.f32 	%f29, %f7;
	mov.f32 	%f30, %f8;
	@%p6 bra 	$L__BB129_9;
	ld.global.nc.f32 	%f29, [%rd9];
	ld.global.nc.f32 	%f30, [%rd9+4];
$L__BB129_9:
	mul.f32 	%f13, %f2, %f28;
	fma.rn.f32 	%f14, %f1, %f27, %f13;
	fma.rn.f32 	%f15, %f7, %f29, %f14;
	fma.rn.f32 	%f16, %f8, %f30, %f15;
	mul.f32 	%f17, %f2, %f27;
	mul.f32 	%f18, %f1, %f28;
	sub.f32 	%f19, %f17, %f18;
	fma.rn.f32 	%f20, %f8, %f29, %f19;
	mul.f32 	%f21, %f7, %f30;
	sub.f32 	%f22, %f20, %f21;
	ld.global.f32 	%f23, [%rd6];
	add.f32 	%f24, %f23, %f16;
	st.global.f32 	[%rd6], %f24;
	ld.global.f32 	%f25, [%rd6+4];
	add.f32 	%f26, %f22, %f25;
	st.global.f32 	[%rd6+4], %f26;
$L__BB129_10:
	ret;

}
	// .globl	_Z26MutualIntensExtract_KernelILin5ELb1ELb0ELin1ELi1EEvPKfS1_Pfllllll
.visible .entry _Z26MutualIntensExtract_KernelILin5ELb1ELb0ELin1ELi1EEvPKfS1_Pfllllll(
	.param .u64 .ptr .align 1 _Z26MutualIntensExtract_KernelILin5ELb1ELb0ELin1ELi1EEvPKfS1_Pfllllll_param_0,
	.param .u64 .ptr .align 1 _Z26MutualIntensExtract_KernelILin5ELb1ELb0ELin1ELi1EEvPKfS1_Pfllllll_param_1,
	.param .u64 .ptr .align 1 _Z26MutualIntensExtract_KernelILin5ELb1ELb0ELin1ELi1EEvPKfS1_Pfllllll_param_2,
	.param .u64 _Z26MutualIntensExtract_KernelILin5ELb1ELb0ELin1ELi1EEvPKfS1_Pfllllll_param_3,
	.param .u64 _Z26MutualIntensExtract_KernelILin5ELb1ELb0ELin1ELi1EEvPKfS1_Pfllllll_param_4,
	.param .u64 _Z26MutualIntensExtract_KernelILin5ELb1ELb0ELin1ELi1EEvPKfS1_Pfllllll_param_5,
	.param .u64 _Z26MutualIntensExtract_KernelILin5ELb1ELb0ELin1ELi1EEvPKfS1_Pfllllll_param_6,
	.param .u64 _Z26MutualIntensExtract_KernelILin5ELb1ELb0ELin1ELi1EEvPKfS1_Pfllllll_param_7,
	.param .u64 _Z26MutualIntensExtract_KernelILin5ELb1ELb0ELin1ELi1EEvPKfS1_Pfllllll_param_8
)
{
	.reg .pred 	%p<6>;
	.reg .b32 	%r<13>;
	.reg .b32 	%f<21>;
	.reg .b64 	%rd<31>;

	ld.param.u64 	%rd6, [_Z26MutualIntensExtract_KernelILin5ELb1ELb0ELin1ELi1EEvPKfS1_Pfllllll_param_0];
	ld.param.u64 	%rd7, [_Z26MutualIntensExtract_KernelILin5ELb1ELb0ELin1ELi1EEvPKfS1_Pfllllll_param_2];
	ld.param.u64 	%rd8, [_Z26MutualIntensExtract_KernelILin5ELb1ELb0ELin1ELi1EEvPKfS1_Pfllllll_param_3];
	ld.param.u64 	%rd9, [_Z26MutualIntensExtract_KernelILin5ELb1ELb0ELin1ELi1EEvPKfS1_Pfllllll_param_4];
	ld.param.u64 	%rd10, [_Z26MutualIntensExtract_KernelILin5ELb1ELb0ELin1ELi1EEvPKfS1_Pfllllll_param_5];
	ld.param.u64 	%rd11, [_Z26MutualIntensExtract_KernelILin5ELb1ELb0ELin1ELi1EEvPKfS1_Pfllllll_param_6];
	mov.u32 	%r5, %ctaid.x;
	mov.u32 	%r6, %ntid.x;
	mov.u32 	%r7, %tid.x;
	mad.lo.s32 	%r12, %r5, %r6, %r7;
	mov.u32 	%r8, %ctaid.y;
	mov.u32 	%r9, %ntid.y;
	mov.u32 	%r10, %tid.y;
	mad.lo.s32 	%r2, %r8, %r9, %r10;
	cvt.s64.s32 	%rd12, %r12;
	setp.lt.s64 	%p1, %rd8, %rd12;
	@%p1 bra 	$L__BB130_8;
	cvt.u64.u32 	%rd30, %r2;
	shr.u64 	%rd13, %rd8, 63;
	add.s64 	%rd14, %rd8, %rd13;
	shr.s64 	%rd15, %rd14, 1;
	setp.lt.s64 	%p2, %rd15, %rd30;
	@%p2 bra 	$L__BB130_8;
	setp.ge.s32 	%p3, %r2, %r12;
	@%p3 bra 	$L__BB130_4;
	not.b32 	%r11, %r2;
	cvt.s64.s32 	%rd16, %r11;
	add.s64 	%rd30, %rd8, %rd16;
	add.s32 	%r12, %r12, %r11;
$L__BB130_4:
	setp.ge.s64 	%p4, %rd30, %rd10;
	@%p4 bra 	$L__BB130_8;
	cvta.to.global.u64 	%rd17, %rd6;
	cvt.s64.s32 	%rd18, %r12;
	sub.s64 	%rd19, %rd30, %rd9;
	mul.lo.s64 	%rd20, %rd8, %rd19;
	cvta.to.global.u64 	%rd21, %rd7;
	shl.b64 	%rd22, %rd20, 3;
	add.s64 	%rd23, %rd21, %rd22;
	mul.wide.s32 	%rd24, %r12, 8;
	add.s64 	%rd4, %rd23, %rd24;
	mul.lo.s64 	%rd25, %rd11, %rd18;
	shl.b64 	%rd26, %rd25, 2;
	add.s64 	%rd27, %rd17, %rd26;
	mul.lo.s64 	%rd28, %rd19, %rd11;
	shl.b64 	%rd29, %rd28, 2;
	add.s64 	%rd5, %rd17, %rd29;
	ld.global.nc.f32 	%f1, [%rd27];
	ld.global.nc.f32 	%f2, [%rd27+4];
	setp.eq.s64 	%p5, %rd19, %rd18;
	mov.f32 	%f19, %f1;
	mov.f32 	%f20, %f2;
	@%p5 bra 	$L__BB130_7;
	ld.global.nc.f32 	%f19, [%rd5];
	ld.global.nc.f32 	%f20, [%rd5+4];
$L__BB130_7:
	mul.f32 	%f7, %f2, %f20;
	fma.rn.f32 	%f8, %f1, %f19, %f7;
	add.f32 	%f9, %f8, 0f00000000;
	add.f32 	%f10, %f9, 0f00000000;
	mul.f32 	%f11, %f2, %f19;
	mul.f32 	%f12, %f1, %f20;
	sub.f32 	%f13, %f11, %f12;
	add.f32 	%f14, %f13, 0f00000000;
	ld.global.f32 	%f15, [%rd4];
	add.f32 	%f16, %f15, %f10;
	st.global.f32 	[%rd4], %f16;
	ld.global.f32 	%f17, [%rd4+4];
	add.f32 	%f18, %f17, %f14;
	st.global.f32 	[%rd4+4], %f18;
$L__BB130_8:
	ret;

}
	// .globl	_Z26MutualIntensExtract_KernelILin5ELb0ELb1ELin1ELi1EEvPKfS1_Pfllllll
.visible .entry _Z26MutualIntensExtract_KernelILin5ELb0ELb1ELin1ELi1EEvPKfS1_Pfllllll(
	.param .u64 .ptr .align 1 _Z26MutualIntensExtract_KernelILin5ELb0ELb1ELin1ELi1EEvPKfS1_Pfllllll_param_0,
	.param .u64 .ptr .align 1 _Z26MutualIntensExtract_KernelILin5ELb0ELb1ELin1ELi1EEvPKfS1_Pfllllll_param_1,
	.param .u64 .ptr .align 1 _Z26MutualIntensExtract_KernelILin5ELb0ELb1ELin1ELi1EEvPKfS1_Pfllllll_param_2,
	.param .u64 _Z26MutualIntensExtract_KernelILin5ELb0ELb1ELin1ELi1EEvPKfS1_Pfllllll_param_3,
	.param .u64 _Z26MutualIntensExtract_KernelILin5ELb0ELb1ELin1ELi1EEvPKfS1_Pfllllll_param_4,
	.param .u64 _Z26MutualIntensExtract_KernelILin5ELb0ELb1ELin1ELi1EEvPKfS1_Pfllllll_param_5,
	.param .u64 _Z26MutualIntensExtract_KernelILin5ELb0ELb1ELin1ELi1EEvPKfS1_Pfllllll_param_6,
	.param .u64 _Z26MutualIntensExtract_KernelILin5ELb0ELb1ELin1ELi1EEvPKfS1_Pfllllll_param_7,
	.param .u64 _Z26MutualIntensExtract_KernelILin5ELb0ELb1ELin1ELi1EEvPKfS1_Pfllllll_param_8
)
{
	.reg .pred 	%p<6>;
	.reg .b32 	%r<13>;
	.reg .b32 	%f<18>;
	.reg .b64 	%rd<31>;

	ld.param.u64 	%rd6, [_Z26MutualIntensExtract_KernelILin5ELb0ELb1ELin1ELi1EEvPKfS1_Pfllllll_param_1];
	ld.param.u64 	%rd7, [_Z26MutualIntensExtract_KernelILin5ELb0ELb1ELin1ELi1EEvPKfS1_Pfllllll_param_2];
	ld.param.u64 	%rd8, [_Z26MutualIntensExtract_KernelILin5ELb0ELb1ELin1ELi1EEvPKfS1_Pfllllll_param_3];
	ld.param.u64 	%rd9, [_Z26MutualIntensExtract_KernelILin5ELb0ELb1ELin1ELi1EEvPKfS1_Pfllllll_param_4];
	ld.param.u64 	%rd10, [_Z26MutualIntensExtract_KernelILin5ELb0ELb1ELin1ELi1EEvPKfS1_Pfllllll_param_5];
	ld.param.u64 	%rd11, [_Z26MutualIntensExtract_KernelILin5ELb0ELb1ELin1ELi1EEvPKfS1_Pfllllll_param_6];
	mov.u32 	%r5, %ctaid.x;
	mov.u32 	%r6, %ntid.x;
	mov.u32 	%r7, %tid.x;
	mad.lo.s32 	%r12, %r5, %r6, %r7;
	mov.u32 	%r8, %ctaid.y;
	mov.u32 	%r9, %ntid.y;
	mov.u32 	%r10, %tid.y;
	mad.lo.s32 	%r2, %r8, %r9, %r10;
	cvt.s64.s32 	%rd12, %r12;
	setp.lt.s64 	%p1, %rd8, %rd12;
	@%p1 bra 	$L__BB131_8;
	cvt.u64.u32 	%rd30, %r2;
	shr.u64 	%rd13, %rd8, 63;
	add.s64 	%rd14, %rd8, %rd13;
	shr.s64 	%rd15, %rd14, 1;
	setp.lt.s64 	%p2, %rd15, %rd30;
	@%p2 bra 	$L__BB131_8;
	setp.ge.s32 	%p3, %r2, %r12;
	@%p3 bra 	$L__BB131_4;
	not.b32 	%r11, %r2;
	cvt.s64.s32 	%rd16, %r11;
	add.s64 	%rd30, %rd8, %rd16;
	add.s32 	%r12, %r12, %r11;
$L__BB131_4:
	setp.ge.s64 	%p4, %rd30, %rd10;
	@%p4 bra 	$L__BB131_8;
	cvta.to.global.u64 	%rd17, %rd6;
	cvt.s64.s32 	%rd18, %r12;
	sub.s64 	%rd19, %rd30, %rd9;
	mul.lo.s64 	%rd20, %rd8, %rd19;
	cvta.to.global.u64 	%rd21, %rd7;
	shl.b64 	%rd22, %rd20, 3;
	add.s64 	%rd23, %rd21, %rd22;
	mul.wide.s32 	%rd24, %r12, 8;
	add.s64 	%rd4, %rd23, %rd24;
	mul.lo.s64 	%rd25, %rd11, %rd18;
	shl.b64 	%rd26, %rd25, 2;
	add.s64 	%rd27, %rd17, %rd26;
	mul.lo.s64 	%rd28, %rd19, %rd11;
	shl.b64 	%rd29, %rd28, 2;
	add.s64 	%rd5, %rd17, %rd29;
	ld.global.nc.f32 	%f1, [%rd27];
	ld.global.nc.f32 	%f2, [%rd27+4];
	setp.eq.s64 	%p5, %rd19, %rd18;
	mov.f32 	%f16, %f1;
	mov.f32 	%f17, %f2;
	@%p5 bra 	$L__BB131_7;
	ld.global.nc.f32 	%f16, [%rd5];
	ld.global.nc.f32 	%f17, [%rd5+4];
$L__BB131_7:
	fma.rn.f32 	%f7, %f1, %f16, 0f00000000;
	fma.rn.f32 	%f8, %f2, %f17, %f7;
	fma.rn.f32 	%f9, %f2, %f16, 0f00000000;
	mul.f32 	%f10, %f1, %f17;
	sub.f32 	%f11, %f9, %f10;
	ld.global.f32 	%f12, [%rd4];
	add.f32 	%f13, %f12, %f8;
	st.global.f32 	[%rd4], %f13;
	ld.global.f32 	%f14, [%rd4+4];
	add.f32 	%f15, %f11, %f14;
	st.global.f32 	[%rd4+4], %f15;
$L__BB131_8:
	ret;

}
	// .globl	_Z26MutualIntensExtract_KernelILin5ELb0ELb0ELin1ELi1EEvPKfS1_Pfllllll
.visible .entry _Z26MutualIntensExtract_KernelILin5ELb0ELb0ELin1ELi1EEvPKfS1_Pfllllll(
	.param .u64 .ptr .align 1 _Z26MutualIntensExtract_KernelILin5ELb0ELb0ELin1ELi1EEvPKfS1_Pfllllll_param_0,
	.param .u64 .ptr .align 1 _Z26MutualIntensExtract_KernelILin5ELb0ELb0ELin1ELi1EEvPKfS1_Pfllllll_param_1,
	.param .u64 .ptr .align 1 _Z26MutualIntensExtract_KernelILin5ELb0ELb0ELin1ELi1EEvPKfS1_Pfllllll_param_2,
	.param .u64 _Z26MutualIntensExtract_KernelILin5ELb0ELb0ELin1ELi1EEvPKfS1_Pfllllll_param_3,
	.param .u64 _Z26MutualIntensExtract_KernelILin5ELb0ELb0ELin1ELi1EEvPKfS1_Pfllllll_param_4,
	.param .u64 _Z26MutualIntensExtract_KernelILin5ELb0ELb0ELin1ELi1EEvPKfS1_Pfllllll_param_5,
	.param .u64 _Z26MutualIntensExtract_KernelILin5ELb0ELb0ELin1ELi1EEvPKfS1_Pfllllll_param_6,
	.param .u64 _Z26MutualIntensExtract_KernelILin5ELb0ELb0ELin1ELi1EEvPKfS1_Pfllllll_param_7,
	.param .u64 _Z26MutualIntensExtract_KernelILin5ELb0ELb0ELin1ELi1EEvPKfS1_Pfllllll_param_8
)
{
	.reg .pred 	%p<5>;
	.reg .b32 	%r<13>;
	.reg .b32 	%f<5>;
	.reg .b64 	%rd<21>;

	ld.param.u64 	%rd4, [_Z26MutualIntensExtract_KernelILin5ELb0ELb0ELin1ELi1EEvPKfS1_Pfllllll_param_2];
	ld.param.u64 	%rd5, [_Z26MutualIntensExtract_KernelILin5ELb0ELb0ELin1ELi1EEvPKfS1_Pfllllll_param_3];
	ld.param.u64 	%rd6, [_Z26MutualIntensExtract_KernelILin5ELb0ELb0ELin1ELi1EEvPKfS1_Pfllllll_param_4];
	ld.param.u64 	%rd7, [_Z26MutualIntensExtract_KernelILin5ELb0ELb0ELin1ELi1EEvPKfS1_Pfllllll_param_5];
	mov.u32 	%r5, %ctaid.x;
	mov.u32 	%r6, %ntid.x;
	mov.u32 	%r7, %tid.x;
	mad.lo.s32 	%r12, %r5, %r6, %r7;
	mov.u32 	%r8, %ctaid.y;
	mov.u32 	%r9, %ntid.y;
	mov.u32 	%r10, %tid.y;
	mad.lo.s32 	%r2, %r8, %r9, %r10;
	cvt.s64.s32 	%rd8, %r12;
	setp.lt.s64 	%p1, %rd5, %rd8;
	@%p1 bra 	$L__BB132_6;
	cvt.u64.u32 	%rd20, %r2;
	shr.u64 	%rd9, %rd5, 63;
	add.s64 	%rd10, %rd5, %rd9;
	shr.s64 	%rd11, %rd10, 1;
	setp.lt.s64 	%p2, %rd11, %rd20;
	@%p2 bra 	$L__BB132_6;
	setp.ge.s32 	%p3, %r2, %r12;
	@%p3 bra 	$L__BB132_4;
	not.b32 	%r11, %r2;
	cvt.s64.s32 	%rd12, %r11;
	add.s64 	%rd20, %rd5, %rd12;
	add.s32 	%r12, %r12, %r11;
$L__BB132_4:
	setp.ge.s64 	%p4, %rd20, %rd7;
	@%p4 bra 	$L__BB132_6;
	sub.s64 	%rd13, %rd20, %rd6;
	mul.lo.s64 	%rd14, %rd5, %rd13;
	cvta.to.global.u64 	%rd15, %rd4;
	shl.b64 	%rd16, %rd14, 3;
	add.s64 	%rd17, %rd15, %rd16;
	mul.wide.s32 	%rd18, %r12, 8;
	add.s64 	%rd19, %rd17, %rd18;
	ld.global.f32 	%f1, [%rd19];
	add.f32 	%f2, %f1, 0f00000000;
	st.global.f32 	[%rd19], %f2;
	ld.global.f32 	%f3, [%rd19+4];
	add.f32 	%f4, %f3, 0f00000000;
	st.global.f32 	[%rd19+4], %f4;
$L__BB132_6:
	ret;

}


// ===== COMPILED SASS (sm_100) =====

	.target	sm_100

	.elftype	@"ET_EXEC"


//--------------------- .note.nv.tkinfo           --------------------------
	.section	.note.nv.tkinfo,"",@"SHT_NOTE"
	.sectionflags	@"SHF_NOTE_NV_TKINFO"
	.tkinfo
        /*0018*/ 	.word	0x00000002
        /*0030*/ 	.string	""
        /*0030*/ 	.string	"ptxas"
        /*0030*/ 	.string	"Cuda compilation tools, release 13.0, V13.0.88"
        /*0030*/ 	.string	"Build cuda_13.0.r13.0/compiler.36424714_0"
        /*0030*/ 	.string	"-arch sm_100 -m 64 "



//--------------------- .note.nv.cuinfo           --------------------------
	.section	.note.nv.cuinfo,"",@"SHT_NOTE"
	.sectionflags	@"SHF_NOTE_NV_CUINFO"
        /*0018*/ 	.short	0x0002
        /*001a*/ 	.short	0x0064
        /*001c*/ 	.short	0x0082
	.zero		2


//--------------------- .nv.info                  --------------------------
	.section	.nv.info,"",@"SHT_CUDA_INFO"
	.align	4


	//----- nvinfo : EIATTR_REGCOUNT
	.align		4
        /*0000*/ 	.byte	0x04, 0x2f
        /*0002*/ 	.short	(.L_1 - .L_0)
	.align		4
.L_0:
        /*0004*/ 	.word	index@(_Z29MutualIntensExtract_v2_KernelPKiiPKfPflll)
        /*0008*/ 	.word	0x0000001e


	//----- nvinfo : EIATTR_FRAME_SIZE
	.align		4
.L_1:
        /*000c*/ 	.byte	0x04, 0x11
        /*000e*/ 	.short	(.L_3 - .L_2)
	.align		4
.L_2:
        /*0010*/ 	.word	index@($__internal_44_$__cuda_sm3x_div_rn_noftz_f32_slowpath)
        /*0014*/ 	.word	0x00000000


	//----- nvinfo : EIATTR_FRAME_SIZE
	.align		4
.L_3:
        /*0018*/ 	.byte	0x04, 0x11
        /*001a*/ 	.short	(.L_5 - .L_4)
	.align		4
.L_4:
        /*001c*/ 	.word	index@(_Z29MutualIntensExtract_v2_KernelPKiiPKfPflll)
        /*0020*/ 	.word	0x00000000


	//----- nvinfo : EIATTR_REGCOUNT
	.align		4
.L_5:
        /*0024*/ 	.byte	0x04, 0x2f
        /*0026*/ 	.short	(.L_7 - .L_6)
	.align		4
.L_6:
        /*0028*/ 	.word	index@(_Z26MutualIntensExtract_KernelILi0ELb1ELb1ELi1ELi1EEvPKfS1_Pfllllll)
        /*002c*/ 	.word	0x00000014


	//----- nvinfo : EIATTR_FRAME_SIZE
	.align		4
.L_7:
        /*0030*/ 	.byte	0x04, 0x11
        /*0032*/ 	.short	(.L_9 - .L_8)
	.align		4
.L_8:
        /*0034*/ 	.word	index@($__internal_43_$__cuda_sm3x_div_rn_noftz_f32_slowpath)
        /*0038*/ 	.word	0x00000000


	//----- nvinfo : EIATTR_FRAME_SIZE
	.align		4
.L_9:
        /*003c*/ 	.byte	0x04, 0x11
        /*003e*/ 	.short	(.L_11 - .L_10)
	.align		4
.L_10:
        /*0040*/ 	.word	index@(_Z26MutualIntensExtract_KernelILi0ELb1ELb1ELi1ELi1EEvPKfS1_Pfllllll)
        /*0044*/ 	.word	0x00000000


	//----- nvinfo : EIATTR_REGCOUNT
	.align		4
.L_11:
        /*0048*/ 	.byte	0x04, 0x2f
        /*004a*/ 	.short	(.L_13 - .L_12)
	.align		4
.L_12:
        /*004c*/ 	.word	index@(_Z26MutualIntensExtract_KernelILi0ELb1ELb0ELi1ELi1EEvPKfS1_Pfllllll)
        /*0050*/ 	.word	0x00000014


	//----- nvinfo : EIATTR_FRAME_SIZE
	.align		4
.L_13:
        /*0054*/ 	.byte	0x04, 0x11
        /*0056*/ 	.short	(.L_15 - .L_14)
	.align		4
.L_14:
        /*0058*/ 	.word	index@($__internal_42_$__cuda_sm3x_div_rn_noftz_f32_slowpath)
        /*005c*/ 	.word	0x00000000


	//----- nvinfo : EIATTR_FRAME_SIZE
	.align		4
.L_15:
        /*0060*/ 	.byte	0x04, 0x11
        /*0062*/ 	.short	(.L_17 - .L_16)
	.align		4
.L_16:
        /*0064*/ 	.word	index@(_Z26MutualIntensExtract_KernelILi0ELb1ELb0ELi1ELi1EEvPKfS1_Pfllllll)
        /*0068*/ 	.word	0x00000000


	//----- nvinfo : EIATTR_REGCOUNT
	.align		4
.L_17:
        /*006c*/ 	.byte	0x04, 0x2f
        /*006e*/ 	.short	(.L_19 - .L_18)
	.align		4
.L_18:
        /*0070*/ 	.word	index@(_Z26MutualIntensExtract_KernelILi0ELb0ELb1ELi1ELi1EEvPKfS1_Pfllllll)
        /*0074*/ 	.word	0x00000012


	//----- nvinfo : EIATTR_FRAME_SIZE
	.align		4
.L_19:
        /*0078*/ 	.byte	0x04, 0x11
        /*007a*/ 	.short	(.L_21 - .L_20)
	.align		4
.L_20:
        /*007c*/ 	.word	index@($__internal_41_$__cuda_sm3x_div_rn_noftz_f32_slowpath)
        /*0080*/ 	.word	0x00000000


	//----- nvinfo : EIATTR_FRAME_SIZE
	.align		4
.L_21:
        /*0084*/ 	.byte	0x04, 0x11
        /*0086*/ 	.short	(.L_23 - .L_22)
	.align		4
.L_22:
        /*0088*/ 	.word	index@(_Z26MutualIntensExtract_KernelILi0ELb0ELb1ELi1ELi1EEvPKfS1_Pfllllll)
        /*008c*/ 	.word	0x00000000


	//----- nvinfo : EIATTR_REGCOUNT
	.align		4
.L_23:
        /*0090*/ 	.byte	0x04, 0x2f
        /*0092*/ 	.short	(.L_25 - .L_24)
	.align		4
.L_24:
        /*0094*/ 	.word	index@(_Z26MutualIntensExtract_KernelILi0ELb0ELb0ELi1ELi1EEvPKfS1_Pfllllll)
        /*0098*/ 	.word	0x00000012


	//----- nvinfo : EIATTR_FRAME_SIZE
	.align		4
.L_25:
        /*009c*/ 	.byte	0x04, 0x11
        /*009e*/ 	.short	(.L_27 - .L_26)
	.align		4
.L_26:
        /*00a0*/ 	.word	index@($__internal_40_$__cuda_sm3x_div_rn_noftz_f32_slowpath)
        /*00a4*/ 	.word	0x00000000


	//----- nvinfo : EIATTR_FRAME_SIZE
	.align		4
.L_27:
        /*00a8*/ 	.byte	0x04, 0x11
        /*00aa*/ 	.short	(.L_29 - .L_28)
	.align		4
.L_28:
        /*00ac*/ 	.word	index@(_Z26MutualIntensExtract_KernelILi0ELb0ELb0ELi1ELi1EEvPKfS1_Pfllllll)
        /*00b0*/ 	.word	0x00000000


	//----- nvinfo : EIATTR_REGCOUNT
	.align		4
.L_29:
        /*00b4*/ 	.byte	0x04, 0x2f
        /*00b6*/ 	.short	(.L_31 - .L_30)
	.align		4
.L_30:
        /*00b8*/ 	.word	index@(_Z26MutualIntensExtract_KernelILi1ELb1ELb1ELi1ELi1EEvPKfS1_Pfllllll)
        /*00bc*/ 	.word	0x00000014


	//----- nvinfo : EIATTR_FRAME_SIZE
	.align		4
.L_31:
        /*00c0*/ 	.byte	0x04, 0x11
        /*00c2*/ 	.short	(.L_33 - .L_32)
	.align		4
.L_32:
        /*00c4*/ 	.word	index@($__internal_39_$__cuda_sm3x_div_rn_noftz_f32_slowpath)
        /*00c8*/ 	.word	0x00000000


	//----- nvinfo : EIATTR_FRAME_SIZE
	.align		4
.L_33:
        /*00cc*/ 	.byte	0x04, 0x11
        /*00ce*/ 	.short	(.L_35 - .L_34)
	.align		4
.L_34:
        /*00d0*/ 	.word	index@(_Z26MutualIntensExtract_KernelILi1ELb1ELb1ELi1ELi1EEvPKfS1_Pfllllll)
        /*00d4*/ 	.word	0x00000000


	//----- nvinfo : EIATTR_REGCOUNT
	.align		4
.L_35:
        /*00d8*/ 	.byte	0x04, 0x2f
        /*00da*/ 	.short	(.L_37 - .L_36)
	.align		4
.L_36:
        /*00dc*/ 	.word	index@(_Z26MutualIntensExtract_KernelILi1ELb1ELb0ELi1ELi1EEvPKfS1_Pfllllll)
        /*00e0*/ 	.word	0x00000012


	//----- nvinfo : EIATTR_FRAME_SIZE
	.align		4
.L_37:
        /*00e4*/ 	.byte	0x04, 0x11
        /*00e6*/ 	.short	(.L_39 - .L_38)
	.align		4
.L_38:
        /*00e8*/ 	.word	index@($__internal_38_$__cuda_sm3x_div_rn_noftz_f32_slowpath)
        /*00ec*/ 	.word	0x00000000


	//----- nvinfo : EIATTR_FRAME_SIZE
	.align		4
.L_39:
        /*00f0*/ 	.byte	0x04, 0x11
        /*00f2*/ 	.short	(.L_41 - .L_40)
	.align		4
.L_40:
        /*00f4*/ 	.word	index@(_Z26MutualIntensExtract_KernelILi1ELb1ELb0ELi1ELi1EEvPKfS1_Pfllllll)
        /*00f8*/ 	.word	0x00000000


	//----- nvinfo : EIATTR_REGCOUNT
	.align		4
.L_41:
        /*00fc*/ 	.byte	0x04, 0x2f
        /*00fe*/ 	.short	(.L_43 - .L_42)
	.align		4
.L_42:
        /*0100*/ 	.word	index@(_Z26MutualIntensExtract_KernelILi1ELb0ELb1ELi1ELi1EEvPKfS1_Pfllllll)
        /*0104*/ 	.word	0x00000014


	//----- nvinfo : EIATTR_FRAME_SIZE
	.align		4
.L_43:
        /*0108*/ 	.byte	0x04, 0x11
        /*010a*/ 	.short	(.L_45 - .L_44)
	.align		4
.L_44:
        /*010c*/ 	.word	index@($__internal_37_$__cuda_sm3x_div_rn_noftz_f32_slowpath)
        /*0110*/ 	.word	0x00000000


	//----- nvinfo : EIATTR_FRAME_SIZE
	.align		4
.L_45:
        /*0114*/ 	.byte	0x04, 0x11
        /*0116*/ 	.short	(.L_47 - .L_46)
	.align		4
.L_46:
        /*0118*/ 	.word	index@(_Z26MutualIntensExtract_KernelILi1ELb0ELb1ELi1ELi1EEvPKfS1_Pfllllll)
        /*011c*/ 	.word	0x00000000


	//----- nvinfo : EIATTR_REGCOUNT
	.align		4
.L_47:
        /*0120*/ 	.byte	0x04, 0x2f
        /*0122*/ 	.short	(.L_49 - .L_48)
	.align		4
.L_48:
        /*0124*/ 	.word	index@(_Z26MutualIntensExtract_KernelILi1ELb0ELb0ELi1ELi1EEvPKfS1_Pfllllll)
        /*0128*/ 	.word	0x00000012


	//----- nvinfo : EIATTR_FRAME_SIZE
	.align		4
.L_49:
        /*012c*/ 	.byte	0x04, 0x11
        /*012e*/ 	.short	(.L_51 - .L_50)
	.align		4
.L_50:
        /*0130*/ 	.word	index@($__internal_36_$__cuda_sm3x_div_rn_noftz_f32_slowpath)
        /*0134*/ 	.word	0x00000000


	//----- nvinfo : EIATTR_FRAME_SIZE
	.align		4
.L_51:
        /*0138*/ 	.byte	0x04, 0x11
        /*013a*/ 	.short	(.L_53 - .L_52)
	.align		4
.L_52:
        /*013c*/ 	.word	index@(_Z26MutualIntensExtract_KernelILi1ELb0ELb0ELi1ELi1EEvPKfS1_Pfllllll)
        /*0140*/ 	.word	0x00000000


	//----- nvinfo : EIATTR_REGCOUNT
	.align		4
.L_53:
        /*0144*/ 	.byte	0x04, 0x2f
        /*0146*/ 	.short	(.L_55 - .L_54)
	.align		4
.L_54:
        /*0148*/ 	.word	index@(_Z26MutualIntensExtract_KernelILi2ELb1ELb1ELi1ELi1EEvPKfS1_Pfllllll)
        /*014c*/ 	.word	0x00000016


	//----- nvinfo : EIATTR_FRAME_SIZE
	.align		4
.L_55:
        /*0150*/ 	.byte	0x04, 0x11
        /*0152*/ 	.short	(.L_57 - .L_56)
	.align		4
.L_56:
        /*0154*/ 	.word	index@($__internal_35_$__cuda_sm3x_div_rn_noftz_f32_slowpath)
        /*0158*/ 	.word	0x00000000


	//----- nvinfo : EIATTR_FRAME_SIZE
	.align		4
.L_57:
        /*015c*/ 	.byte	0x04, 0x11
        /*015e*/ 	.short	(.L_59 - .L_58)
	.align		4
.L_58:
        /*0160*/ 	.word	index@(_Z26MutualIntensExtract_KernelILi2ELb1ELb1ELi1ELi1EEvPKfS1_Pfllllll)
        /*0164*/ 	.word	0x00000000


	//----- nvinfo : EIATTR_REGCOUNT
	.align		4
.L_59:
        /*0168*/ 	.byte	0x04, 0x2f
        /*016a*/ 	.short	(.L_61 - .L_60)
	.align		4
.L_60:
        /*016c*/ 	.word	index@(_Z26MutualIntensExtract_KernelILi2ELb1ELb0ELi1ELi1EEvPKfS1_Pfllllll)
        /*0170*/ 	.word	0x00000013


	//----- nvinfo : EIATTR_FRAME_SIZE
	.align		4
.L_61:
        /*0174*/ 	.byte	0x04, 0x11
        /*0176*/ 	.short	(.L_63 - .L_62)
	.align		4
.L_62:
        /*0178*/ 	.word	index@($__internal_34_$__cuda_sm3x_div_rn_noftz_f32_slowpath)
        /*017c*/ 	.word	0x00000000


	//----- nvinfo : EIATTR_FRAME_SIZE
	.align		4
.L_63:
        /*0180*/ 	.byte	0x04, 0x11
        /*0182*/ 	.short	(.L_65 - .L_64)
	.align		4
.L_64:
        /*0184*/ 	.word	index@(_Z26MutualIntensExtract_KernelILi2ELb1ELb0ELi1ELi1EEvPKfS1_Pfllllll)
        /*0188*/ 	.word	0x00000000


	//----- nvinfo : EIATTR_REGCOUNT
	.align		4
.L_65:
        /*018c*/ 	.byte	0x04, 0x2f
        /*018e*/ 	.short	(.L_67 - .L_66)
	.align		4
.L_66:
        /*0190*/ 	.word	index@(_Z26MutualIntensExtract_KernelILi2ELb0ELb1ELi1ELi1EEvPKfS1_Pfllllll)
        /*0194*/ 	.word	0x00000013


	//----- nvinfo : EIATTR_FRAME_SIZE
	.align		4
.L_67:
        /*0198*/ 	.byte	0x04, 0x11
        /*019a*/ 	.short	(.L_69 - .L_68)
	.align		4
.L_68:
        /*019c*/ 	.word	index@($__internal_33_$__cuda_sm3x_div_rn_noftz_f32_slowpath)
        /*01a0*/ 	.word	0x00000000


	//----- nvinfo : EIATTR_FRAME_SIZE
	.align		4
.L_69:
        /*01a4*/ 	.byte	0x04, 0x11
        /*01a6*/ 	.short	(.L_71 - .L_70)
	.align		4
.L_70:
        /*01a8*/ 	.word	index@(_Z26MutualIntensExtract_KernelILi2ELb0ELb1ELi1ELi1EEvPKfS1_Pfllllll)
        /*01ac*/ 	.word	0x00000000


	//----- nvinfo : EIATTR_REGCOUNT
	.align		4
.L_71:
        /*01b0*/ 	.byte	0x04, 0x2f
        /*01b2*/ 	.short	(.L_73 - .L_72)
	.align		4
.L_72:
        /*01b4*/ 	.word	index@(_Z26MutualIntensExtract_KernelILi2ELb0ELb0ELi1ELi1EEvPKfS1_Pfllllll)
        /*01b8*/ 	.word	0x00000012


	//----- nvinfo : EIATTR_FRAME_SIZE
	.align		4
.L_73:
        /*01bc*/ 	.byte	0x04, 0x11
        /*01be*/ 	.short	(.L_75 - .L_74)
	.align		4
.L_74:
        /*01c0*/ 	.word	index@($__internal_32_$__cuda_sm3x_div_rn_noftz_f32_slowpath)
        /*01c4*/ 	.word	0x00000000


	//----- nvinfo : EIATTR_FRAME_SIZE
	.align		4
.L_75:
        /*01c8*/ 	.byte	0x04, 0x11
        /*01ca*/ 	.short	(.L_77 - .L_76)
	.align		4
.L_76:
        /*01cc*/ 	.word	index@(_Z26MutualIntensExtract_KernelILi2ELb0ELb0ELi1ELi1EEvPKfS1_Pfllllll)
        /*01d0*/ 	.word	0x00000000


	//----- nvinfo : EIATTR_REGCOUNT
	.align		4
.L_77:
        /*01d4*/ 	.byte	0x04, 0x2f
        /*01d6*/ 	.short	(.L_79 - .L_78)
	.align		4
.L_78:
        /*01d8*/ 	.word	index@(_Z26MutualIntensExtract_KernelILi3ELb1ELb1ELi1ELi1EEvPKfS1_Pfllllll)
        /*01dc*/ 	.word	0x00000016


	//----- nvinfo : EIATTR_FRAME_SIZE
	.align		4
.L_79:
        /*01e0*/ 	.byte	0x04, 0x11
        /*01e2*/ 	.short	(.L_81 - .L_80)
	.align		4
.L_80:
        /*01e4*/ 	.word	index@($__internal_31_$__cuda_sm3x_div_rn_noftz_f32_slowpath)
        /*01e8*/ 	.word	0x00000000


	//----- nvinfo : EIATTR_FRAME_SIZE
	.align		4
.L_81:
        /*01ec*/ 	.byte	0x04, 0x11
        /*01ee*/ 	.short	(.L_83 - .L_82)
	.align		4
.L_82:
        /*01f0*/ 	.word	index@(_Z26MutualIntensExtract_KernelILi3ELb1ELb1ELi1ELi1EEvPKfS1_Pfllllll)
        /*01f4*/ 	.word	0x00000000


	//----- nvinfo : EIATTR_REGCOUNT
	.align		4
.L_83:
        /*01f8*/ 	.byte	0x04, 0x2f
        /*01fa*/ 	.short	(.L_85 - .L_84)
	.align		4
.L_84:
        /*01fc*/ 	.word	index@(_Z26MutualIntensExtract_KernelILi3ELb1ELb0ELi1ELi1EEvPKfS1_Pfllllll)
        /*0200*/ 	.word	0x00000013


	//----- nvinfo : EIATTR_FRAME_SIZE
	.align		4
.L_85:
        /*0204*/ 	.byte	0x04, 0x11
        /*0206*/ 	.short	(.L_87 - .L_86)
	.align		4
.L_86:
        /*0208*/ 	.word	index@($__internal_30_$__cuda_sm3x_div_rn_noftz_f32_slowpath)
        /*020c*/ 	.word	0x00000000


	//----- nvinfo : EIATTR_FRAME_SIZE
	.align		4
.L_87:
        /*0210*/ 	.byte	0x04, 0x11
        /*0212*/ 	.short	(.L_89 - .L_88)
	.align		4
.L_88:
        /*0214*/ 	.word	index@(_Z26MutualIntensExtract_KernelILi3ELb1ELb0ELi1ELi1EEvPKfS1_Pfllllll)
        /*0218*/ 	.word	0x00000000


	//----- nvinfo : EIATTR_REGCOUNT
	.align		4
.L_89:
        /*021c*/ 	.byte	0x04, 0x2f
        /*021e*/ 	.short	(.L_91 - .L_90)
	.align		4
.L_90:
        /*0220*/ 	.word	index@(_Z26MutualIntensExtract_KernelILi3ELb0ELb1ELi1ELi1EEvPKfS1_Pfllllll)
        /*0224*/ 	.word	0x00000013


	//----- nvinfo : EIATTR_FRAME_SIZE
	.align		4
.L_91:
        /*0228*/ 	.byte	0x04, 0x11
        /*022a*/ 	.short	(.L_93 - .L_92)
	.align		4
.L_92:
        /*022c*/ 	.word	index@($__internal_29_$__cuda_sm3x_div_rn_noftz_f32_slowpath)
        /*0230*/ 	.word	0x00000000


	//----- nvinfo : EIATTR_FRAME_SIZE
	.align		4
.L_93:
        /*0234*/ 	.byte	0x04, 0x11
        /*0236*/ 	.short	(.L_95 - .L_94)
	.align		4
.L_94:
        /*0238*/ 	.word	index@(_Z26MutualIntensExtract_KernelILi3ELb0ELb1ELi1ELi1EEvPKfS1_Pfllllll)
        /*023c*/ 	.word	0x00000000


	//----- nvinfo : EIATTR_REGCOUNT
	.align		4
.L_95:
        /*0240*/ 	.byte	0x04, 0x2f
        /*0242*/ 	.short	(.L_97 - .L_96)
	.align		4
.L_96:
        /*0244*/ 	.word	index@(_Z26MutualIntensExtract_KernelILi3ELb0ELb0ELi1ELi1EEvPKfS1_Pfllllll)
        /*0248*/ 	.word	0x00000012


	//----- nvinfo : EIATTR_FRAME_SIZE
	.align		4
.L_97:
        /*024c*/ 	.byte	0x04, 0x11
        /*024e*/ 	.short	(.L_99 - .L_98)
	.align		4
.L_98:
        /*0250*/ 	.word	index@($__internal_28_$__cuda_sm3x_div_rn_noftz_f32_slowpath)
        /*0254*/ 	.word	0x00000000


	//----- nvinfo : EIATTR_FRAME_SIZE
	.align		4
.L_99:
        /*0258*/ 	.byte	0x04, 0x11
        /*025a*/ 	.short	(.L_101 - .L_100)
	.align		4
.L_100:
        /*025c*/ 	.word	index@(_Z26MutualIntensExtract_KernelILi3ELb0ELb0ELi1ELi1EEvPKfS1_Pfllllll)
        /*0260*/ 	.word	0x00000000


	//----- nvinfo : EIATTR_REGCOUNT
	.align		4
.L_101:
        /*0264*/ 	.byte	0x04, 0x2f
        /*0266*/ 	.short	(.L_103 - .L_102)
	.align		4
.L_102:
        /*0268*/ 	.word	index@(_Z26MutualIntensExtract_KernelILi4ELb1ELb1ELi1ELi1EEvPKfS1_Pfllllll)
        /*026c*/ 	.word	0x00000016


	//----- nvinfo : EIATTR_FRAME_SIZE
	.align		4
.L_103:
        /*0270*/ 	.byte	0x04, 0x11
        /*0272*/ 	.short	(.L_105 - .L_104)
	.align		4
.L_104:
        /*0274*/ 	.word	index@($__internal_27_$__cuda_sm3x_div_rn_noftz_f32_slowpath)
        /*0278*/ 	.word	0x00000000


	//----- nvinfo : EIATTR_FRAME_SIZE
	.align		4
.L_105:
        /*027c*/ 	.byte	0x04, 0x11
        /*027e*/ 	.short	(.L_107 - .L_106)
	.align		4
.L_106:
        /*0280*/ 	.word	index@(_Z26MutualIntensExtract_KernelILi4ELb1ELb1ELi1ELi1EEvPKfS1_Pfllllll)
        /*0284*/ 	.word	0x00000000


	//----- nvinfo : EIATTR_REGCOUNT
	.align		4
.L_107:
        /*0288*/ 	.byte	0x04, 0x2f
        /*028a*/ 	.short	(.L_109 - .L_108)
	.align		4
.L_108:
        /*028c*/ 	.word	index@(_Z26MutualIntensExtract_KernelILi4ELb1ELb0ELi1ELi1EEvPKfS1_Pfllllll)
        /*0290*/ 	.word	0x00000015


	//----- nvinfo : EIATTR_FRAME_SIZE
	.align		4
.L_109:
        /*0294*/ 	.byte	0x04, 0x11
        /*0296*/ 	.short	(.L_111 - .L_110)
	.align		4
.L_110:
        /*0298*/ 	.word	index@($__internal_26_$__cuda_sm3x_div_rn_noftz_f32_slowpath)
        /*029c*/ 	.word	0x00000000


	//----- nvinfo : EIATTR_FRAME_SIZE
	.align		4
.L_111:
        /*02a0*/ 	.byte	0x04, 0x11
        /*02a2*/ 	.short	(.L_113 - .L_112)
	.align		4
.L_112:
        /*02a4*/ 	.word	index@(_Z26MutualIntensExtract_KernelILi4ELb1ELb0ELi1ELi1EEvPKfS1_Pfllllll)
        /*02a8*/ 	.word	0x00000000


	//----- nvinfo : EIATTR_REGCOUNT
	.align		4
.L_113:
        /*02ac*/ 	.byte	0x04, 0x2f
        /*02ae*/ 	.short	(.L_115 - .L_114)
	.align		4
.L_114:
        /*02b0*/ 	.word	index@(_Z26MutualIntensExtract_KernelILi4ELb0ELb1ELi1ELi1EEvPKfS1_Pfllllll)
        /*02b4*/ 	.word	0x00000013


	//----- nvinfo : EIATTR_FRAME_SIZE
	.align		4
.L_115:
        /*02b8*/ 	.byte	0x04, 0x11
        /*02ba*/ 	.short	(.L_117 - .L_116)
	.align		4
.L_116:
        /*02bc*/ 	.word	index@($__internal_25_$__cuda_sm3x_div_rn_noftz_f32_slowpath)
        /*02c0*/ 	.word	0x00000000


	//----- nvinfo : EIATTR_FRAME_SIZE
	.align		4
.L_117:
        /*02c4*/ 	.byte	0x04, 0x11
        /*02c6*/ 	.short	(.L_119 - .L_118)
	.align		4
.L_118:
        /*02c8*/ 	.word	index@(_Z26MutualIntensExtract_KernelILi4ELb0ELb1ELi1ELi1EEvPKfS1_Pfllllll)
        /*02cc*/ 	.word	0x00000000


	//----- nvinfo : EIATTR_REGCOUNT
	.align		4
.L_119:
        /*02d0*/ 	.byte	0x04, 0x2f
        /*02d2*/ 	.short	(.L_121 - .L_120)
	.align		4
.L_120:
        /*02d4*/ 	.word	index@(_Z26MutualIntensExtract_KernelILi4ELb0ELb0ELi1ELi1EEvPKfS1_Pfllllll)
        /*02d8*/ 	.word	0x00000012


	//----- nvinfo : EIATTR_FRAME_SIZE
	.align		4
.L_121:
        /*02dc*/ 	.byte	0x04, 0x11
        /*02de*/ 	.short	(.L_123 - .L_122)
	.align		4
.L_122:
        /*02e0*/ 	.word	index@($__internal_24_$__cuda_sm3x_div_rn_noftz_f32_slowpath)
        /*02e4*/ 	.word	0x00000000


	//----- nvinfo : EIATTR_FRAME_SIZE
	.align		4
.L_123:
        /*02e8*/ 	.byte	0x04, 0x11
        /*02ea*/ 	.short	(.L_125 - .L_124)
	.align		4
.L_124:
        /*02ec*/ 	.word	index@(_Z26MutualIntensExtract_KernelILi4ELb0ELb0ELi1ELi1EEvPKfS1_Pfllllll)
        /*02f0*/ 	.word	0x00000000


	//----- nvinfo : EIATTR_REGCOUNT
	.align		4
.L_125:
        /*02f4*/ 	.byte	0x04, 0x2f
        /*02f6*/ 	.short	(.L_127 - .L_126)
	.align		4
.L_126:
        /*02f8*/ 	.word	index@(_Z26MutualIntensExtract_KernelILi5ELb1ELb1ELi1ELi1EEvPKfS1_Pfllllll)
        /*02fc*/ 	.word	0x00000016


	//----- nvinfo : EIATTR_FRAME_SIZE
	.align		4
.L_127:
        /*0300*/ 	.byte	0x04, 0x11
        /*0302*/ 	.short	(.L_129 - .L_128)
	.align		4
.L_128:
        /*0304*/ 	.word	index@($__internal_23_$__cuda_sm3x_div_rn_noftz_f32_slowpath)
        /*0308*/ 	.word	0x00000000


	//----- nvinfo : EIATTR_FRAME_SIZE
	.align		4
.L_129:
        /*030c*/ 	.byte	0x04, 0x11
        /*030e*/ 	.short	(.L_131 - .L_130)
	.align		4
.L_130:
        /*0310*/ 	.word	index@(_Z26MutualIntensExtract_KernelILi5ELb1ELb1ELi1ELi1EEvPKfS1_Pfllllll)
        /*0314*/ 	.word	0x00000000


	//----- nvinfo : EIATTR_REGCOUNT
	.align		4
.L_131:
        /*0318*/ 	.byte	0x04, 0x2f
        /*031a*/ 	.short	(.L_133 - .L_132)
	.align		4
.L_132:
        /*031c*/ 	.word	index@(_Z26MutualIntensExtract_KernelILi5ELb1ELb0ELi1ELi1EEvPKfS1_Pfllllll)
        /*0320*/ 	.word	0x00000015


	//----- nvinfo : EIATTR_FRAME_SIZE
	.align		4
.L_133:
        /*0324*/ 	.byte	0x04, 0x11
        /*0326*/ 	.short	(.L_135 - .L_134)
	.align		4
.L_134:
        /*0328*/ 	.word	index@($__internal_22_$__cuda_sm3x_div_rn_noftz_f32_slowpath)
        /*032c*/ 	.word	0x00000000


	//----- nvinfo : EIATTR_FRAME_SIZE
	.align		4
.L_135:
        /*0330*/ 	.byte	0x04, 0x11
        /*0332*/ 	.short	(.L_137 - .L_136)
	.align		4
.L_136:
        /*0334*/ 	.word	index@(_Z26MutualIntensExtract_KernelILi5ELb1ELb0ELi1ELi1EEvPKfS1_Pfllllll)
        /*0338*/ 	.word	0x00000000


	//----- nvinfo : EIATTR_REGCOUNT
	.align		4
.L_137:
        /*033c*/ 	.byte	0x04, 0x2f
        /*033e*/ 	.short	(.L_139 - .L_138)
	.align		4
.L_138:
        /*0340*/ 	.word	index@(_Z26MutualIntensExtract_KernelILi5ELb0ELb1ELi1ELi1EEvPKfS1_Pfllllll)
        /*0344*/ 	.word	0x00000013


	//----- nvinfo : EIATTR_FRAME_SIZE
	.align		4
.L_139:
        /*0348*/ 	.byte	0x04, 0x11
        /*034a*/ 	.short	(.L_141 - .L_140)
	.align		4
.L_140:
        /*034c*/ 	.word	index@($__internal_21_$__cuda_sm3x_div_rn_noftz_f32_slowpath)
        /*0350*/ 	.word	0x00000000


	//----- nvinfo : EIATTR_FRAME_SIZE
	.align		4
.L_141:
        /*0354*/ 	.byte	0x04, 0x11
        /*0356*/ 	.short	(.L_143 - .L_142)
	.align		4
.L_142:
        /*0358*/ 	.word	index@(_Z26MutualIntensExtract_KernelILi5ELb0ELb1ELi1ELi1EEvPKfS1_Pfllllll)
        /*035c*/ 	.word	0x00000000


	//----- nvinfo : EIATTR_REGCOUNT
	.align		4
.L_143:
        /*0360*/ 	.byte	0x04, 0x2f
        /*0362*/ 	.short	(.L_145 - .L_144)
	.align		4
.L_144:
        /*0364*/ 	.word	index@(_Z26MutualIntensExtract_KernelILi5ELb0ELb0ELi1ELi1EEvPKfS1_Pfllllll)
        /*0368*/ 	.word	0x00000012


	//----- nvinfo : EIATTR_FRAME_SIZE
	.align		4
.L_145:
        /*036c*/ 	.byte	0x04, 0x11
        /*036e*/ 	.short	(.L_147 - .L_146)
	.align		4
.L_146:
        /*0370*/ 	.word	index@($__internal_20_$__cuda_sm3x_div_rn_noftz_f32_slowpath)
        /*0374*/ 	.word	0x00000000


	//----- nvinfo : EIATTR_FRAME_SIZE
	.align		4
.L_147:
        /*0378*/ 	.byte	0x04, 0x11
        /*037a*/ 	.short	(.L_149 - .L_148)
	.align		4
.L_148:
        /*037c*/ 	.word	index@(_Z26MutualIntensExtract_KernelILi5ELb0ELb0ELi1ELi1EEvPKfS1_Pfllllll)
        /*0380*/ 	.word	0x00000000


	//----- nvinfo : EIATTR_REGCOUNT
	.align		4
.L_149:
        /*0384*/ 	.byte	0x04, 0x2f
        /*0386*/ 	.short	(.L_151 - .L_150)
	.align		4
.L_150:
        /*0388*/ 	.word	index@(_Z26MutualIntensExtract_KernelILin1ELb1ELb1ELi1ELi1EEvPKfS1_Pfllllll)
        /*038c*/ 	.word	0x00000017


	//----- nvinfo : EIATTR_FRAME_SIZE
	.align		4
.L_151:
        /*0390*/ 	.byte	0x04, 0x11
        /*0392*/ 	.short	(.L_153 - .L_152)
	.align		4
.L_152:
        /*0394*/ 	.word	index@($__internal_19_$__cuda_sm3x_div_rn_noftz_f32_slowpath)
        /*0398*/ 	.word	0x00000000


	//----- nvinfo : EIATTR_FRAME_SIZE
	.align		4
.L_153:
        /*039c*/ 	.byte	0x04, 0x11
        /*039e*/ 	.short	(.L_155 - .L_154)
	.align		4
.L_154:
        /*03a0*/ 	.word	index@(_Z26MutualIntensExtract_KernelILin1ELb1ELb1ELi1ELi1EEvPKfS1_Pfllllll)
        /*03a4*/ 	.word	0x00000000


	//----- nvinfo : EIATTR_REGCOUNT
	.align		4
.L_155:
        /*03a8*/ 	.byte	0x04, 0x2f
        /*03aa*/ 	.short	(.L_157 - .L_156)
	.align		4
.L_156:
        /*03ac*/ 	.word	index@(_Z26MutualIntensExtract_KernelILin1ELb1ELb0ELi1ELi1EEvPKfS1_Pfllllll)
        /*03b0*/ 	.word	0x00000013


	//----- nvinfo : EIATTR_FRAME_SIZE
	.align		4
.L_157:
        /*03b4*/ 	.byte	0x04, 0x11
        /*03b6*/ 	.short	(.L_159 - .L_158)
	.align		4
.L_158:
        /*03b8*/ 	.word	index@($__internal_18_$__cuda_sm3x_div_rn_noftz_f32_slowpath)
        /*03bc*/ 	.word	0x00000000


	//----- nvinfo : EIATTR_FRAME_SIZE
	.align		4
.L_159:
        /*03c0*/ 	.byte	0x04, 0x11
        /*03c2*/ 	.short	(.L_161 - .L_160)
	.align		4
.L_160:
        /*03c4*/ 	.word	index@(_Z26MutualIntensExtract_KernelILin1ELb1ELb0ELi1ELi1EEvPKfS1_Pfllllll)
        /*03c8*/ 	.word	0x00000000


	//----- nvinfo : EIATTR_REGCOUNT
	.align		4
.L_161:
        /*03cc*/ 	.byte	0x04, 0x2f
        /*03ce*/ 	.short	(.L_163 - .L_162)
	.align		4
.L_162:
        /*03d0*/ 	.word	index@(_Z26MutualIntensExtract_KernelILin1ELb0ELb1ELi1ELi1EEvPKfS1_Pfllllll)
        /*03d4*/ 	.word	0x00000016


	//----- nvinfo : EIATTR_FRAME_SIZE
	.align		4
.L_163:
        /*03d8*/ 	.byte	0x04, 0x11
        /*03da*/ 	.short	(.L_165 - .L_164)
	.align		4
.L_164:
        /*03dc*/ 	.word	index@($__internal_17_$__cuda_sm3x_div_rn_noftz_f32_slowpath)
        /*03e0*/ 	.word	0x00000000


	//----- nvinfo : EIATTR_FRAME_SIZE
	.align		4
.L_165:
        /*03e4*/ 	.byte	0x04, 0x11
        /*03e6*/ 	.short	(.L_167 - .L_166)
	.align		4
.L_166:
        /*03e8*/ 	.word	index@(_Z26MutualIntensExtract_KernelILin1ELb0ELb1ELi1ELi1EEvPKfS1_Pfllllll)
        /*03ec*/ 	.word	0x00000000


	//----- nvinfo : EIATTR_REGCOUNT
	.align		4
.L_167:
        /*03f0*/ 	.byte	0x04, 0x2f
        /*03f2*/ 	.short	(.L_169 - .L_168)
	.align		4
.L_168:
        /*03f4*/ 	.word	index@(_Z26MutualIntensExtract_KernelILin1ELb0ELb0ELi1ELi1EEvPKfS1_Pfllllll)
        /*03f8*/ 	.word	0x00000012


	//----- nvinfo : EIATTR_FRAME_SIZE
	.align		4
.L_169:
        /*03fc*/ 	.byte	0x04, 0x11
        /*03fe*/ 	.short	(.L_171 - .L_170)
	.align		4
.L_170:
        /*0400*/ 	.word	index@($__internal_16_$__cuda_sm3x_div_rn_noftz_f32_slowpath)
        /*0404*/ 	.word	0x00000000


	//----- nvinfo : EIATTR_FRAME_SIZE
	.align		4
.L_171:
        /*0408*/ 	.byte	0x04, 0x11
        /*040a*/ 	.short	(.L_173 - .L_172)
	.align		4
.L_172:
        /*040c*/ 	.word	index@(_Z26MutualIntensExtract_KernelILin1ELb0ELb0ELi1ELi1EEvPKfS1_Pfllllll)
        /*0410*/ 	.word	0x00000000


	//----- nvinfo : EIATTR_REGCOUNT
	.align		4
.L_173:
        /*0414*/ 	.byte	0x04, 0x2f
        /*0416*/ 	.short	(.L_175 - .L_174)
	.align		4
.L_174:
        /*0418*/ 	.word	index@(_Z26MutualIntensExtract_KernelILin2ELb1ELb1ELi1ELi1EEvPKfS1_Pfllllll)
        /*041c*/ 	.word	0x00000019


	//----- nvinfo : EIATTR_FRAME_SIZE
	.align		4
.L_175:
        /*0420*/ 	.byte	0x04, 0x11
        /*0422*/ 	.short	(.L_177 - .L_176)
	.align		4
.L_176:
        /*0424*/ 	.word	index@($__internal_15_$__cuda_sm3x_div_rn_noftz_f32_slowpath)
        /*0428*/ 	.word	0x00000000


	//----- nvinfo : EIATTR_FRAME_SIZE
	.align		4
.L_177:
        /*042c*/ 	.byte	0x04, 0x11
        /*042e*/ 	.short	(.L_179 - .L_178)
	.align		4
.L_178:
        /*0430*/ 	.word	index@(_Z26MutualIntensExtract_KernelILin2ELb1ELb1ELi1ELi1EEvPKfS1_Pfllllll)
        /*0434*/ 	.word	0x00000000


	//----- nvinfo : EIATTR_REGCOUNT
	.align		4
.L_179:
        /*0438*/ 	.byte	0x04, 0x2f
        /*043a*/ 	.short	(.L_181 - .L_180)
	.align		4
.L_180:
        /*043c*/ 	.word	index@(_Z26MutualIntensExtract_KernelILin2ELb1ELb0ELi1ELi1EEvPKfS1_Pfllllll)
        /*0440*/ 	.word	0x00000014


	//----- nvinfo : EIATTR_FRAME_SIZE
	.align		4
.L_181:
        /*0444*/ 	.byte	0x04, 0x11
        /*0446*/ 	.short	(.L_183 - .L_182)
	.align		4
.L_182:
        /*0448*/ 	.word	index@($__internal_14_$__cuda_sm3x_div_rn_noftz_f32_slowpath)
        /*044c*/ 	.word	0x00000000


	//----- nvinfo : EIATTR_FRAME_SIZE
	.align		4
.L_183:
        /*0450*/ 	.byte	0x04, 0x11
        /*0452*/ 	.short	(.L_185 - .L_184)
	.align		4
.L_184:
        /*0454*/ 	.word	index@(_Z26MutualIntensExtract_KernelILin2ELb1ELb0ELi1ELi1EEvPKfS1_Pfllllll)
        /*0458*/ 	.word	0x00000000


	//----- nvinfo : EIATTR_REGCOUNT
	.align		4
.L_185:
        /*045c*/ 	.byte	0x04, 0x2f
        /*045e*/ 	.short	(.L_187 - .L_186)
	.align		4
.L_186:
        /*0460*/ 	.word	index@(_Z26MutualIntensExtract_KernelILin2ELb0ELb1ELi1ELi1EEvPKfS1_Pfllllll)
        /*0464*/ 	.word	0x00000013


	//----- nvinfo : EIATTR_FRAME_SIZE
	.align		4
.L_187:
        /*0468*/ 	.byte	0x04, 0x11
        /*046a*/ 	.short	(.L_189 - .L_188)
	.align		4
.L_188:
        /*046c*/ 	.word	index@($__internal_13_$__cuda_sm3x_div_rn_noftz_f32_slowpath)
        /*0470*/ 	.word	0x00000000


	//----- nvinfo : EIATTR_FRAME_SIZE
	.align		4
.L_189:
        /*0474*/ 	.byte	0x04, 0x11
        /*0476*/ 	.short	(.L_191 - .L_190)
	.align		4
.L_190:
        /*0478*/ 	.word	index@(_Z26MutualIntensExtract_KernelILin2ELb0ELb1ELi1ELi1EEvPKfS1_Pfllllll)
        /*047c*/ 	.word	0x00000000


	//----- nvinfo : EIATTR_REGCOUNT
	.align		4
.L_191:
        /*0480*/ 	.byte	0x04, 0x2f
        /*0482*/ 	.short	(.L_193 - .L_192)
	.align		4
.L_192:
        /*0484*/ 	.word	index@(_Z26MutualIntensExtract_KernelILin2ELb0ELb0ELi1ELi1EEvPKfS1_Pfllllll)
        /*0488*/ 	.word	0x00000012


	//----- nvinfo : EIATTR_FRAME_SIZE
	.align		4
.L_193:
        /*048c*/ 	.byte	0x04, 0x11
        /*048e*/ 	.short	(.L_195 - .L_194)
	.align		4
.L_194:
        /*0490*/ 	.word	index@($__internal_12_$__cuda_sm3x_div_rn_noftz_f32_slowpath)
        /*0494*/ 	.word	0x00000000


	//----- nvinfo : EIATTR_FRAME_SIZE
	.align		4
.L_195:
        /*0498*/ 	.byte	0x04, 0x11
        /*049a*/ 	.short	(.L_197 - .L_196)
	.align		4
.L_196:
        /*049c*/ 	.word	index@(_Z26MutualIntensExtract_KernelILin2ELb0ELb0ELi1ELi1EEvPKfS1_Pfllllll)
        /*04a0*/ 	.word	0x00000000


	//----- nvinfo : EIATTR_REGCOUNT
	.align		4
.L_197:
        /*04a4*/ 	.byte	0x04, 0x2f
        /*04a6*/ 	.short	(.L_199 - .L_198)
	.align		4
.L_198:
        /*04a8*/ 	.word	index@(_Z26MutualIntensExtract_KernelILin3ELb1ELb1ELi1ELi1EEvPKfS1_Pfllllll)
        /*04ac*/ 	.word	0x00000019


	//----- nvinfo : EIATTR_FRAME_SIZE
	.align		4
.L_199:
        /*04b0*/ 	.byte	0x04, 0x11
        /*04b2*/ 	.short	(.L_201 - .L_200)
	.align		4
.L_200:
        /*04b4*/ 	.word	index@($__internal_11_$__cuda_sm3x_div_rn_noftz_f32_slowpath)
        /*04b8*/ 	.word	0x00000000


	//----- nvinfo : EIATTR_FRAME_SIZE
	.align		4
.L_201:
        /*04bc*/ 	.byte	0x04, 0x11
        /*04be*/ 	.short	(.L_203 - .L_202)
	.align		4
.L_202:
        /*04c0*/ 	.word	index@(_Z26MutualIntensExtract_KernelILin3ELb1ELb1ELi1ELi1EEvPKfS1_Pfllllll)
        /*04c4*/ 	.word	0x00000000


	//----- nvinfo : EIATTR_REGCOUNT
	.align		4
.L_203:
        /*04c8*/ 	.byte	0x04, 0x2f
        /*04ca*/ 	.short	(.L_205 - .L_204)
	.align		4
.L_204:
        /*04cc*/ 	.word	index@(_Z26MutualIntensExtract_KernelILin3ELb1ELb0ELi1ELi1EEvPKfS1_Pfllllll)
        /*04d0*/ 	.word	0x00000013


	//----- nvinfo : EIATTR_FRAME_SIZE
	.align		4
.L_205:
        /*04d4*/ 	.byte	0x04, 0x11
        /*04d6*/ 	.short	(.L_207 - .L_206)
	.align		4
.L_206:
        /*04d8*/ 	.word	index@($__internal_10_$__cuda_sm3x_div_rn_noftz_f32_slowpath)
        /*04dc*/ 	.word	0x00000000


	//----- nvinfo : EIATTR_FRAME_SIZE
	.align		4
.L_207:
        /*04e0*/ 	.byte	0x04, 0x11
        /*04e2*/ 	.short	(.L_209 - .L_208)
	.align		4
.L_208:
        /*04e4*/ 	.word	index@(_Z26MutualIntensExtract_KernelILin3ELb1ELb0ELi1ELi1EEvPKfS1_Pfllllll)
        /*04e8*/ 	.word	0x00000000


	//----- nvinfo : EIATTR_REGCOUNT
	.align		4
.L_209:
        /*04ec*/ 	.byte	0x04, 0x2f
        /*04ee*/ 	.short	(.L_211 - .L_210)
	.align		4
.L_210:
        /*04f0*/ 	.word	index@(_Z26MutualIntensExtract_KernelILin3ELb0ELb1ELi1ELi1EEvPKfS1_Pfllllll)
        /*04f4*/ 	.word	0x00000014


	//----- nvinfo : EIATTR_FRAME_SIZE
	.align		4
.L_211:
        /*04f8*/ 	.byte	0x04, 0x11
        /*04fa*/ 	.short	(.L_213 - .L_212)
	.align		4
.L_212:
        /*04fc*/ 	.word	index@($__internal_9_$__cuda_sm3x_div_rn_noftz_f32_slowpath)
        /*0500*/ 	.word	0x00000000


	//----- nvinfo : EIATTR_FRAME_SIZE
	.align		4
.L_213:
        /*0504*/ 	.byte	0x04, 0x11
        /*0506*/ 	.short	(.L_215 - .L_214)
	.align		4
.L_214:
        /*0508*/ 	.word	index@(_Z26MutualIntensExtract_KernelILin3ELb0ELb1ELi1ELi1EEvPKfS1_Pfllllll)
        /*050c*/ 	.word	0x00000000


	//----- nvinfo : EIATTR_REGCOUNT
	.align		4
.L_215:
        /*0510*/ 	.byte	0x04, 0x2f
        /*0512*/ 	.short	(.L_217 - .L_216)
	.align		4
.L_216:
        /*0514*/ 	.word	index@(_Z26MutualIntensExtract_KernelILin3ELb0ELb0ELi1ELi1EEvPKfS1_Pfllllll)
        /*0518*/ 	.word	0x00000012


	//----- nvinfo : EIATTR_FRAME_SIZE
	.align		4
.L_217:
        /*051c*/ 	.byte	0x04, 0x11
        /*051e*/ 	.short	(.L_219 - .L_218)
	.align		4
.L_218:
        /*0520*/ 	.word	index@($__internal_8_$__cuda_sm3x_div_rn_noftz_f32_slowpath)
        /*0524*/ 	.word	0x00000000


	//----- nvinfo : EIATTR_FRAME_SIZE
	.align		4
.L_219:
        /*0528*/ 	.byte	0x04, 0x11
        /*052a*/ 	.short	(.L_221 - .L_220)
	.align		4
.L_220:
        /*052c*/ 	.word	index@(_Z26MutualIntensExtract_KernelILin3ELb0ELb0ELi1ELi1EEvPKfS1_Pfllllll)
        /*0530*/ 	.word	0x00000000


	//----- nvinfo : EIATTR_REGCOUNT
	.align		4
.L_221:
        /*0534*/ 	.byte	0x04, 0x2f
        /*0536*/ 	.short	(.L_223 - .L_222)
	.align		4
.L_222:
        /*0538*/ 	.word	index@(_Z26MutualIntensExtract_KernelILin4ELb1ELb1ELi1ELi1EEvPKfS1_Pfllllll)
        /*053c*/ 	.word	0x00000019


	//----- nvinfo : EIATTR_FRAME_SIZE
	.align		4
.L_223:
        /*0540*/ 	.byte	0x04, 0x11
        /*0542*/ 	.short	(.L_225 - .L_224)
	.align		4
.L_224:
        /*0544*/ 	.word	index@($__internal_7_$__cuda_sm3x_div_rn_noftz_f32_slowpath)
        /*0548*/ 	.word	0x00000000


	//----- nvinfo : EIATTR_FRAME_SIZE
	.align		4
.L_225:
        /*054c*/ 	.byte	0x04, 0x11
        /*054e*/ 	.short	(.L_227 - .L_226)
	.align		4
.L_226:
        /*0550*/ 	.word	index@(_Z26MutualIntensExtract_KernelILin4ELb1ELb1ELi1ELi1EEvPKfS1_Pfllllll)
        /*0554*/ 	.word	0x00000000


	//----- nvinfo : EIATTR_REGCOUNT
	.align		4
.L_227:
        /*0558*/ 	.byte	0x04, 0x2f
        /*055a*/ 	.short	(.L_229 - .L_228)
	.align		4
.L_228:
        /*055c*/ 	.word	index@(_Z26MutualIntensExtract_KernelILin4ELb1ELb0ELi1ELi1EEvPKfS1_Pfllllll)
        /*0560*/ 	.word	0x00000013


	//----- nvinfo : EIATTR_FRAME_SIZE
	.align		4
.L_229:
        /*0564*/ 	.byte	0x04, 0x11
        /*0566*/ 	.short	(.L_231 - .L_230)
	.align		4
.L_230:
        /*0568*/ 	.word	index@($__internal_6_$__cuda_sm3x_div_rn_noftz_f32_slowpath)
        /*056c*/ 	.word	0x00000000


	//----- nvinfo : EIATTR_FRAME_SIZE
	.align		4
.L_231:
        /*0570*/ 	.byte	0x04, 0x11
        /*0572*/ 	.short	(.L_233 - .L_232)
	.align		4
.L_232:
        /*0574*/ 	.word	index@(_Z26MutualIntensExtract_KernelILin4ELb1ELb0ELi1ELi1EEvPKfS1_Pfllllll)
        /*0578*/ 	.word	0x00000000


	//----- nvinfo : EIATTR_REGCOUNT
	.align		4
.L_233:
        /*057c*/ 	.byte	0x04, 0x2f
        /*057e*/ 	.short	(.L_235 - .L_234)
	.align		4
.L_234:
        /*0580*/ 	.word	index@(_Z26MutualIntensExtract_KernelILin4ELb0ELb1ELi1ELi1EEvPKfS1_Pfllllll)
        /*0584*/ 	.word	0x00000014


	//----- nvinfo : EIATTR_FRAME_SIZE
	.align		4
.L_235:
        /*0588*/ 	.byte	0x04, 0x11
        /*058a*/ 	.short	(.L_237 - .L_236)
	.align		4
.L_236:
        /*058c*/ 	.word	index@($__internal_5_$__cuda_sm3x_div_rn_noftz_f32_slowpath)
        /*0590*/ 	.word	0x00000000


	//----- nvinfo : EIATTR_FRAME_SIZE
	.align		4
.L_237:
        /*0594*/ 	.byte	0x04, 0x11
        /*0596*/ 	.short	(.L_239 - .L_238)
	.align		4
.L_238:
        /*0598*/ 	.word	index@(_Z26MutualIntensExtract_KernelILin4ELb0ELb1ELi1ELi1EEvPKfS1_Pfllllll)
        /*059c*/ 	.word	0x00000000


	//----- nvinfo : EIATTR_REGCOUNT
	.align		4
.L_239:
        /*05a0*/ 	.byte	0x04, 0x2f
        /*05a2*/ 	.short	(.L_241 - .L_240)
	.align		4
.L_240:
        /*05a4*/ 	.word	index@(_Z26MutualIntensExtract_KernelILin4ELb0ELb0ELi1ELi1EEvPKfS1_Pfllllll)
        /*05a8*/ 	.word	0x00000012


	//----- nvinfo : EIATTR_FRAME_SIZE
	.align		4
.L_241:
        /*05ac*/ 	.byte	0x04, 0x11
        /*05ae*/ 	.short	(.L_243 - .L_242)
	.align		4
.L_242:
        /*05b0*/ 	.word	index@($__internal_4_$__cuda_sm3x_div_rn_noftz_f32_slowpath)
        /*05b4*/ 	.word	0x00000000


	//----- nvinfo : EIATTR_FRAME_SIZE
	.align		4
.L_243:
        /*05b8*/ 	.byte	0x04, 0x11
        /*05ba*/ 	.short	(.L_245 - .L_244)
	.align		4
.L_244:
        /*05bc*/ 	.word	index@(_Z26MutualIntensExtract_KernelILin4ELb0ELb0ELi1ELi1EEvPKfS1_Pfllllll)
        /*05c0*/ 	.word	0x00000000


	//----- nvinfo : EIATTR_REGCOUNT
	.align		4
.L_245:
        /*05c4*/ 	.byte	0x04, 0x2f
        /*05c6*/ 	.short	(.L_247 - .L_246)
	.align		4
.L_246:
        /*05c8*/ 	.word	index@(_Z26MutualIntensExtract_KernelILin5ELb1ELb1ELi1ELi1EEvPKfS1_Pfllllll)
        /*05cc*/ 	.word	0x00000017


	//----- nvinfo : EIATTR_FRAME_SIZE
	.align		4
.L_247:
        /*05d0*/ 	.byte	0x04, 0x11
        /*05d2*/ 	.short	(.L_249 - .L_248)
	.align		4
.L_248:
        /*05d4*/ 	.word	index@($__internal_3_$__cuda_sm3x_div_rn_noftz_f32_slowpath)
        /*05d8*/ 	.word	0x00000000


	//----- nvinfo : EIATTR_FRAME_SIZE
	.align		4
.L_249:
        /*05dc*/ 	.byte	0x04, 0x11
        /*05de*/ 	.short	(.L_251 - .L_250)
	.align		4
.L_250:
        /*05e0*/ 	.word	index@(_Z26MutualIntensExtract_KernelILin5ELb1ELb1ELi1ELi1EEvPKfS1_Pfllllll)
        /*05e4*/ 	.word	0x00000000


	//----- nvinfo : EIATTR_REGCOUNT
	.align		4
.L_251:
        /*05e8*/ 	.byte	0x04, 0x2f
        /*05ea*/ 	.short	(.L_253 - .L_252)
	.align		4
.L_252:
        /*05ec*/ 	.word	index@(_Z26MutualIntensExtract_KernelILin5ELb1ELb0ELi1ELi1EEvPKfS1_Pfllllll)
        /*05f0*/ 	.word	0x00000013


	//----- nvinfo : EIATTR_FRAME_SIZE
	.align		4
.L_253:
        /*05f4*/ 	.byte	0x04, 0x11
        /*05f6*/ 	.short	(.L_255 - .L_254)
	.align		4
.L_254:
        /*05f8*/ 	.word	index@($__internal_2_$__cuda_sm3x_div_rn_noftz_f32_slowpath)
        /*05fc*/ 	.word	0x00000000


	//----- nvinfo : EIATTR_FRAME_SIZE
	.align		4
.L_255:
        /*0600*/ 	.byte	0x04, 0x11
        /*0602*/ 	.short	(.L_257 - .L_256)
	.align		4
.L_256:
        /*0604*/ 	.word	index@(_Z26MutualIntensExtract_KernelILin5ELb1ELb0ELi1ELi1EEvPKfS1_Pfllllll)
        /*0608*/ 	.word	0x00000000


	//----- nvinfo : EIATTR_REGCOUNT
	.align		4
.L_257:
        /*060c*/ 	.byte	0x04, 0x2f
        /*060e*/ 	.short	(.L_259 - .L_258)
	.align		4
.L_258:
        /*0610*/ 	.word	index@(_Z26MutualIntensExtract_KernelILin5ELb0ELb1ELi1ELi1EEvPKfS1_Pfllllll)
        /*0614*/ 	.word	0x00000016


	//----- nvinfo : EIATTR_FRAME_SIZE
	.align		4
.L_259:
        /*0618*/ 	.byte	0x04, 0x11
        /*061a*/ 	.short	(.L_261 - .L_260)
	.align		4
.L_260:
        /*061c*/ 	.word	index@($__internal_1_$__cuda_sm3x_div_rn_noftz_f32_slowpath)
        /*0620*/ 	.word	0x00000000


	//----- nvinfo : EIATTR_FRAME_SIZE
	.align		4
.L_261:
        /*0624*/ 	.byte	0x04, 0x11
        /*0626*/ 	.short	(.L_263 - .L_262)
	.align		4
.L_262:
        /*0628*/ 	.word	index@(_Z26MutualIntensExtract_KernelILin5ELb0ELb1ELi1ELi1EEvPKfS1_Pfllllll)
        /*062c*/ 	.word	0x00000000


	//----- nvinfo : EIATTR_REGCOUNT
	.align		4
.L_263:
        /*0630*/ 	.byte	0x04, 0x2f
        /*0632*/ 	.short	(.L_265 - .L_264)
	.align		4
.L_264:
        /*0634*/ 	.word	index@(_Z26MutualIntensExtract_KernelILin5ELb0ELb0ELi1ELi1EEvPKfS1_Pfllllll)
        /*0638*/ 	.word	0x00000012


	//----- nvinfo : EIATTR_FRAME_SIZE
	.align		4
.L_265:
        /*063c*/ 	.byte	0x04, 0x11
        /*063e*/ 	.short	(.L_267 - .L_266)
	.align		4
.L_266:
        /*0640*/ 	.word	index@($__internal_0_$__cuda_sm3x_div_rn_noftz_f32_slowpath)
        /*0644*/ 	.word	0x00000000


	//----- nvinfo : EIATTR_FRAME_SIZE
	.align		4
.L_267:
        /*0648*/ 	.byte	0x04, 0x11
        /*064a*/ 	.short	(.L_269 - .L_268)
	.align		4
.L_268:
        /*064c*/ 	.word	index@(_Z26MutualIntensExtract_KernelILin5ELb0ELb0ELi1ELi1EEvPKfS1_Pfllllll)
        /*0650*/ 	.word	0x00000000


	//----- nvinfo : EIATTR_REGCOUNT
	.align		4
.L_269:
        /*0654*/ 	.byte	0x04, 0x2f
        /*0656*/ 	.short	(.L_271 - .L_270)
	.align		4
.L_270:
        /*0658*/ 	.word	index@(_Z26MutualIntensExtract_KernelILi0ELb1ELb1ELi0ELi1EEvPKfS1_Pfllllll)
        /*065c*/ 	.word	0x00000014


	//----- nvinfo : EIATTR_FRAME_SIZE
	.align		4
.L_271:
        /*0660*/ 	.byte	0x04, 0x11
        /*0662*/ 	.short	(.L_273 - .L_272)
	.align		4
.L_272:
        /*0664*/ 	.word	index@(_Z26MutualIntensExtract_KernelILi0ELb1ELb1ELi0ELi1EEvPKfS1_Pfllllll)
        /*0668*/ 	.word	0x00000000


	//----- nvinfo : EIATTR_REGCOUNT
	.align		4
.L_273:
        /*066c*/ 	.byte	0x04, 0x2f
        /*066e*/ 	.short	(.L_275 - .L_274)
	.align		4
.L_274:
        /*0670*/ 	.word	index@(_Z26MutualIntensExtract_KernelILi0ELb1ELb0ELi0ELi1EEvPKfS1_Pfllllll)
        /*0674*/ 	.word	0x00000014


	//----- nvinfo : EIATTR_FRAME_SIZE
	.align		4
.L_275:
        /*0678*/ 	.byte	0x04, 0x11
        /*067a*/ 	.short	(.L_277 - .L_276)
	.align		4
.L_276:
        /*067c*/ 	.word	index@(_Z26MutualIntensExtract_KernelILi0ELb1ELb0ELi0ELi1EEvPKfS1_Pfllllll)
        /*0680*/ 	.word	0x00000000


	//----- nvinfo : EIATTR_REGCOUNT
	.align		4
.L_277:
        /*0684*/ 	.byte	0x04, 0x2f
        /*0686*/ 	.short	(.L_279 - .L_278)
	.align		4
.L_278:
        /*0688*/ 	.word	index@(_Z26MutualIntensExtract_KernelILi0ELb0ELb1ELi0ELi1EEvPKfS1_Pfllllll)
        /*068c*/ 	.word	0x0000000a


	//----- nvinfo : EIATTR_FRAME_SIZE
	.align		4
.L_279:
        /*0690*/ 	.byte	0x04, 0x11
        /*0692*/ 	.short	(.L_281 - .L_280)
	.align		4
.L_280:
        /*0694*/ 	.word	index@(_Z26MutualIntensExtract_KernelILi0ELb0ELb1ELi0ELi1EEvPKfS1_Pfllllll)
        /*0698*/ 	.word	0x00000000


	//----- nvinfo : EIATTR_REGCOUNT
	.align		4
.L_281:
        /*069c*/ 	.byte	0x04, 0x2f
        /*069e*/ 	.short	(.L_283 - .L_282)
	.align		4
.L_282:
        /*06a0*/ 	.word	index@(_Z26MutualIntensExtract_KernelILi0ELb0ELb0ELi0ELi1EEvPKfS1_Pfllllll)
        /*06a4*/ 	.word	0x0000000a


	//----- nvinfo : EIATTR_FRAME_SIZE
	.align		4
.L_283:
        /*06a8*/ 	.byte	0x04, 0x11
        /*06aa*/ 	.short	(.L_285 - .L_284)
	.align		4
.L_284:
        /*06ac*/ 	.word	index@(_Z26MutualIntensExtract_KernelILi0ELb0ELb0ELi0ELi1EEvPKfS1_Pfllllll)
        /*06b0*/ 	.word	0x00000000


	//----- nvinfo : EIATTR_REGCOUNT
	.align		4
.L_285:
        /*06b4*/ 	.byte	0x04, 0x2f
        /*06b6*/ 	.short	(.L_287 - .L_286)
	.align		4
.L_286:
        /*06b8*/ 	.word	index@(_Z26MutualIntensExtract_KernelILi1ELb1ELb1ELi0ELi1EEvPKfS1_Pfllllll)
        /*06bc*/ 	.word	0x00000014


	//----- nvinfo : EIATTR_FRAME_SIZE
	.align		4
.L_287:
        /*06c0*/ 	.byte	0x04, 0x11
        /*06c2*/ 	.short	(.L_289 - .L_288)
	.align		4
.L_288:
        /*06c4*/ 	.word	index@(_Z26MutualIntensExtract_KernelILi1ELb1ELb1ELi0ELi1EEvPKfS1_Pfllllll)
        /*06c8*/ 	.word	0x00000000


	//----- nvinfo : EIATTR_REGCOUNT
	.align		4
.L_289:
        /*06cc*/ 	.byte	0x04, 0x2f
        /*06ce*/ 	.short	(.L_291 - .L_290)
	.align		4
.L_290:
        /*06d0*/ 	.word	index@(_Z26MutualIntensExtract_KernelILi1ELb1ELb0ELi0ELi1EEvPKfS1_Pfllllll)
        /*06d4*/ 	.word	0x0000000a


	//----- nvinfo : EIATTR_FRAME_SIZE
	.align		4
.L_291:
        /*06d8*/ 	.byte	0x04, 0x11
        /*06da*/ 	.short	(.L_293 - .L_292)
	.align		4
.L_292:
        /*06dc*/ 	.word	index@(_Z26MutualIntensExtract_KernelILi1ELb1ELb0ELi0ELi1EEvPKfS1_Pfllllll)
        /*06e0*/ 	.word	0x00000000


	//----- nvinfo : EIATTR_REGCOUNT
	.align		4
.L_293:
        /*06e4*/ 	.byte	0x04, 0x2f
        /*06e6*/ 	.short	(.L_295 - .L_294)
	.align		4
.L_294:
        /*06e8*/ 	.word	index@(_Z26MutualIntensExtract_KernelILi1ELb0ELb1ELi0ELi1EEvPKfS1_Pfllllll)
        /*06ec*/ 	.word	0x00000014


	//----- nvinfo : EIATTR_FRAME_SIZE
	.align		4
.L_295:
        /*06f0*/ 	.byte	0x04, 0x11
        /*06f2*/ 	.short	(.L_297 - .L_296)
	.align		4
.L_296:
        /*06f4*/ 	.word	index@(_Z26MutualIntensExtract_KernelILi1ELb0ELb1ELi0ELi1EEvPKfS1_Pfllllll)
        /*06f8*/ 	.word	0x00000000


	//----- nvinfo : EIATTR_REGCOUNT
	.align		4
.L_297:
        /*06fc*/ 	.byte	0x04, 0x2f
        /*06fe*/ 	.short	(.L_299 - .L_298)
	.align		4
.L_298:
        /*0700*/ 	.word	index@(_Z26MutualIntensExtract_KernelILi1ELb0ELb0ELi0ELi1EEvPKfS1_Pfllllll)
        /*0704*/ 	.word	0x0000000a


	//----- nvinfo : EIATTR_FRAME_SIZE
	.align		4
.L_299:
        /*0708*/ 	.byte	0x04, 0x11
        /*070a*/ 	.short	(.L_301 - .L_300)
	.align		4
.L_300:
        /*070c*/ 	.word	index@(_Z26MutualIntensExtract_KernelILi1ELb0ELb0ELi0ELi1EEvPKfS1_Pfllllll)
        /*0710*/ 	.word	0x00000000


	//----- nvinfo : EIATTR_REGCOUNT
	.align		4
.L_301:
        /*0714*/ 	.byte	0x04, 0x2f
        /*0716*/ 	.short	(.L_303 - .L_302)
	.align		4
.L_302:
        /*0718*/ 	.word	index@(_Z26MutualIntensExtract_KernelILi2ELb1ELb1ELi0ELi1EEvPKfS1_Pfllllll)
        /*071c*/ 	.word	0x00000016


	//----- nvinfo : EIATTR_FRAME_SIZE
	.align		4
.L_303:
        /*0720*/ 	.byte	0x04, 0x11
        /*0722*/ 	.short	(.L_305 - .L_304)
	.align		4
.L_304:
        /*0724*/ 	.word	index@(_Z26MutualIntensExtract_KernelILi2ELb1ELb1ELi0ELi1EEvPKfS1_Pfllllll)
        /*0728*/ 	.word	0x00000000


	//----- nvinfo : EIATTR_REGCOUNT
	.align		4
.L_305:
        /*072c*/ 	.byte	0x04, 0x2f
        /*072e*/ 	.short	(.L_307 - .L_306)
	.align		4
.L_306:
        /*0730*/ 	.word	index@(_Z26MutualIntensExtract_KernelILi2ELb1ELb0ELi0ELi1EEvPKfS1_Pfllllll)
        /*0734*/ 	.word	0x0000000f


	//----- nvinfo : EIATTR_FRAME_SIZE
	.align		4
.L_307:
        /*0738*/ 	.byte	0x04, 0x11
        /*073a*/ 	.short	(.L_309 - .L_308)
	.align		4
.L_308:
        /*073c*/ 	.word	index@(_Z26MutualIntensExtract_KernelILi2ELb1ELb0ELi0ELi1EEvPKfS1_Pfllllll)
        /*0740*/ 	.word	0x00000000


	//----- nvinfo : EIATTR_REGCOUNT
	.align		4
.L_309:
        /*0744*/ 	.byte	0x04, 0x2f
        /*0746*/ 	.short	(.L_311 - .L_310)
	.align		4
.L_310:
        /*0748*/ 	.word	index@(_Z26MutualIntensExtract_KernelILi2ELb0ELb1ELi0ELi1EEvPKfS1_Pfllllll)
        /*074c*/ 	.word	0x0000000f


	//----- nvinfo : EIATTR_FRAME_SIZE
	.align		4
.L_311:
        /*0750*/ 	.byte	0x04, 0x11
        /*0752*/ 	.short	(.L_313 - .L_312)
	.align		4
.L_312:
        /*0754*/ 	.word	index@(_Z26MutualIntensExtract_KernelILi2ELb0ELb1ELi0ELi1EEvPKfS1_Pfllllll)
        /*0758*/ 	.word	0x00000000


	//----- nvinfo : EIATTR_REGCOUNT
	.align		4
.L_313:
        /*075c*/ 	.byte	0x04, 0x2f
        /*075e*/ 	.short	(.L_315 - .L_314)
	.align		4
.L_314:
        /*0760*/ 	.word	index@(_Z26MutualIntensExtract_KernelILi2ELb0ELb0ELi0ELi1EEvPKfS1_Pfllllll)
        /*0764*/ 	.word	0x0000000a


	//----- nvinfo : EIATTR_FRAME_SIZE
	.align		4
.L_315:
        /*0768*/ 	.byte	0x04, 0x11
        /*076a*/ 	.short	(.L_317 - .L_316)
	.align		4
.L_316:
        /*076c*/ 	.word	index@(_Z26MutualIntensExtract_KernelILi2ELb0ELb0ELi0ELi1EEvPKfS1_Pfllllll)
        /*0770*/ 	.word	0x00000000


	//----- nvinfo : EIATTR_REGCOUNT
	.align		4
.L_317:
        /*0774*/ 	.byte	0x04, 0x2f
        /*0776*/ 	.short	(.L_319 - .L_318)
	.align		4
.L_318:
        /*0778*/ 	.word	index@(_Z26MutualIntensExtract_KernelILi3ELb1ELb1ELi0ELi1EEvPKfS1_Pfllllll)
        /*077c*/ 	.word	0x00000016


	//----- nvinfo : EIATTR_FRAME_SIZE
	.align		4
.L_319:
        /*0780*/ 	.byte	0x04, 0x11
        /*0782*/ 	.short	(.L_321 - .L_320)
	.align		4
.L_320:
        /*0784*/ 	.word	index@(_Z26MutualIntensExtract_KernelILi3ELb1ELb1ELi0ELi1EEvPKfS1_Pfllllll)
        /*0788*/ 	.word	0x00000000


	//----- nvinfo : EIATTR_REGCOUNT
	.align		4
.L_321:
        /*078c*/ 	.byte	0x04, 0x2f
        /*078e*/ 	.short	(.L_323 - .L_322)
	.align		4
.L_322:
        /*0790*/ 	.word	index@(_Z26MutualIntensExtract_KernelILi3ELb1ELb0ELi0ELi1EEvPKfS1_Pfllllll)
        /*0794*/ 	.word	0x00000010


	//----- nvinfo : EIATTR_FRAME_SIZE
	.align		4
.L_323:
        /*0798*/ 	.byte	0x04, 0x11
        /*079a*/ 	.short	(.L_325 - .L_324)
	.align		4
.L_324:
        /*079c*/ 	.word	index@(_Z26MutualIntensExtract_KernelILi3ELb1ELb0ELi0ELi1EEvPKfS1_Pfllllll)
        /*07a0*/ 	.word	0x00000000


	//----- nvinfo : EIATTR_REGCOUNT
	.align		4
.L_325:
        /*07a4*/ 	.byte	0x04, 0x2f
        /*07a6*/ 	.short	(.L_327 - .L_326)
	.align		4
.L_326:
        /*07a8*/ 	.word	index@(_Z26MutualIntensExtract_KernelILi3ELb0ELb1ELi0ELi1EEvPKfS1_Pfllllll)
        /*07ac*/ 	.word	0x0000000f


	//----- nvinfo : EIATTR_FRAME_SIZE
	.align		4
.L_327:
        /*07b0*/ 	.byte	0x04, 0x11
        /*07b2*/ 	.short	(.L_329 - .L_328)
	.align		4
.L_328:
        /*07b4*/ 	.word	index@(_Z26MutualIntensExtract_KernelILi3ELb0ELb1ELi0ELi1EEvPKfS1_Pfllllll)
        /*07b8*/ 	.word	0x00000000


	//----- nvinfo : EIATTR_REGCOUNT
	.align		4
.L_329:
        /*07bc*/ 	.byte	0x04, 0x2f
        /*07be*/ 	.short	(.L_331 - .L_330)
	.align		4
.L_330:
        /*07c0*/ 	.word	index@(_Z26MutualIntensExtract_KernelILi3ELb0ELb0ELi0ELi1EEvPKfS1_Pfllllll)
        /*07c4*/ 	.word	0x0000000a


	//----- nvinfo : EIATTR_FRAME_SIZE
	.align		4
.L_331:
        /*07c8*/ 	.byte	0x04, 0x11
        /*07ca*/ 	.short	(.L_333 - .L_332)
	.align		4
.L_332:
        /*07cc*/ 	.word	index@(_Z26MutualIntensExtract_KernelILi3ELb0ELb0ELi0ELi1EEvPKfS1_Pfllllll)
        /*07d0*/ 	.word	0x00000000


	//----- nvinfo : EIATTR_REGCOUNT
	.align		4
.L_333:
        /*07d4*/ 	.byte	0x04, 0x2f
        /*07d6*/ 	.short	(.L_335 - .L_334)
	.align		4
.L_334:
        /*07d8*/ 	.word	index@(_Z26MutualIntensExtract_KernelILi4ELb1ELb1ELi0ELi1EEvPKfS1_Pfllllll)
        /*07dc*/ 	.word	0x00000016


	//----- nvinfo : EIATTR_FRAME_SIZE
	.align		4
.L_335:
        /*07e0*/ 	.byte	0x04, 0x11
        /*07e2*/ 	.short	(.L_337 - .L_336)
	.align		4
.L_336:
        /*07e4*/ 	.word	index@(_Z26MutualIntensExtract_KernelILi4ELb1ELb1ELi0ELi1EEvPKfS1_Pfllllll)
        /*07e8*/ 	.word	0x00000000


	//----- nvinfo : EIATTR_REGCOUNT
	.align		4
.L_337:
        /*07ec*/ 	.byte	0x04, 0x2f
        /*07ee*/ 	.short	(.L_339 - .L_338)
	.align		4
.L_338:
        /*07f0*/ 	.word	index@(_Z26MutualIntensExtract_KernelILi4ELb1ELb0ELi0ELi1EEvPKfS1_Pfllllll)
        /*07f4*/ 	.word	0x00000012


	//----- nvinfo : EIATTR_FRAME_SIZE
	.align		4
.L_339:
        /*07f8*/ 	.byte	0x04, 0x11
        /*07fa*/ 	.short	(.L_341 - .L_340)
	.align		4
.L_340:
        /*07fc*/ 	.word	index@(_Z26MutualIntensExtract_KernelILi4ELb1ELb0ELi0ELi1EEvPKfS1_Pfllllll)
        /*0800*/ 	.word	0x00000000


	//----- nvinfo : EIATTR_REGCOUNT
	.align		4
.L_341:
        /*0804*/ 	.byte	0x04, 0x2f
        /*0806*/ 	.short	(.L_343 - .L_342)
	.align		4
.L_342:
        /*0808*/ 	.word	index@(_Z26MutualIntensExtract_KernelILi4ELb0ELb1ELi0ELi1EEvPKfS1_Pfllllll)
        /*080c*/ 	.word	0x0000000f


	//----- nvinfo : EIATTR_FRAME_SIZE
	.align		4
.L_343:
        /*0810*/ 	.byte	0x04, 0x11
        /*0812*/ 	.short	(.L_345 - .L_344)
	.align		4
.L_344:
        /*0814*/ 	.word	index@(_Z26MutualIntensExtract_KernelILi4ELb0ELb1ELi0ELi1EEvPKfS1_Pfllllll)
        /*0818*/ 	.word	0x00000000


	//----- nvinfo : EIATTR_REGCOUNT
	.align		4
.L_345:
        /*081c*/ 	.byte	0x04, 0x2f
        /*081e*/ 	.short	(.L_347 - .L_346)
	.align		4
.L_346:
        /*0820*/ 	.word	index@(_Z26MutualIntensExtract_KernelILi4ELb0ELb0ELi0ELi1EEvPKfS1_Pfllllll)
        /*0824*/ 	.word	0x0000000a


	//----- nvinfo : EIATTR_FRAME_SIZE
	.align		4
.L_347:
        /*0828*/ 	.byte	0x04, 0x11
        /*082a*/ 	.short	(.L_349 - .L_348)
	.align		4
.L_348:
        /*082c*/ 	.word	index@(_Z26MutualIntensExtract_KernelILi4ELb0ELb0ELi0ELi1EEvPKfS1_Pfllllll)
        /*0830*/ 	.word	0x00000000


	//----- nvinfo : EIATTR_REGCOUNT
	.align		4
.L_349:
        /*0834*/ 	.byte	0x04, 0x2f
        /*0836*/ 	.short	(.L_351 - .L_350)
	.align		4
.L_350:
        /*0838*/ 	.word	index@(_Z26MutualIntensExtract_KernelILi5ELb1ELb1ELi0ELi1EEvPKfS1_Pfllllll)
        /*083c*/ 	.word	0x00000016


	//----- nvinfo : EIATTR_FRAME_SIZE
	.align		4
.L_351:
        /*0840*/ 	.byte	0x04, 0x11
        /*0842*/ 	.short	(.L_353 - .L_352)
	.align		4
.L_352:
        /*0844*/ 	.word	index@(_Z26MutualIntensExtract_KernelILi5ELb1ELb1ELi0ELi1EEvPKfS1_Pfllllll)
        /*0848*/ 	.word	0x00000000


	//----- nvinfo : EIATTR_REGCOUNT
	.align		4
.L_353:
        /*084c*/ 	.byte	0x04, 0x2f
        /*084e*/ 	.short	(.L_355 - .L_354)
	.align		4
.L_354:
        /*0850*/ 	.word	index@(_Z26MutualIntensExtract_KernelILi5ELb1ELb0ELi0ELi1EEvPKfS1_Pfllllll)
        /*0854*/ 	.word	0x0000000f


	//----- nvinfo : EIATTR_FRAME_SIZE
	.align		4
.L_355:
        /*0858*/ 	.byte	0x04, 0x11
        /*085a*/ 	.short	(.L_357 - .L_356)
	.align		4
.L_356:
        /*085c*/ 	.word	index@(_Z26MutualIntensExtract_KernelILi5ELb1ELb0ELi0ELi1EEvPKfS1_Pfllllll)
        /*0860*/ 	.word	0x00000000


	//----- nvinfo : EIATTR_REGCOUNT
	.align		4
.L_357:
        /*0864*/ 	.byte	0x04, 0x2f
        /*0866*/ 	.short	(.L_359 - .L_358)
	.align		4
.L_358:
        /*0868*/ 	.word	index@(_Z26MutualIntensExtract_KernelILi5ELb0ELb1ELi0ELi1EEvPKfS1_Pfllllll)
        /*086c*/ 	.word	0x0000000f


	//----- nvinfo : EIATTR_FRAME_SIZE
	.align		4
.L_359:
        /*0870*/ 	.byte	0x04, 0x11
        /*0872*/ 	.short	(.L_361 - .L_360)
	.align		4
.L_360:
        /*0874*/ 	.word	index@(_Z26MutualIntensExtract_KernelILi5ELb0ELb1ELi0ELi1EEvPKfS1_Pfllllll)
        /*0878*/ 	.word	0x00000000


	//----- nvinfo : EIATTR_REGCOUNT
	.align		4
.L_361:
        /*087c*/ 	.byte	0x04, 0x2f
        /*087e*/ 	.short	(.L_363 - .L_362)
	.align		4
.L_362:
        /*0880*/ 	.word	index@(_Z26MutualIntensExtract_KernelILi5ELb0ELb0ELi0ELi1EEvPKfS1_Pfllllll)
        /*0884*/ 	.word	0x0000000a


	//----- nvinfo : EIATTR_FRAME_SIZE
	.align		4
.L_363:
        /*0888*/ 	.byte	0x04, 0x11
        /*088a*/ 	.short	(.L_365 - .L_364)
	.align		4
.L_364:
        /*088c*/ 	.word	index@(_Z26MutualIntensExtract_KernelILi5ELb0ELb0ELi0ELi1EEvPKfS1_Pfllllll)
        /*0890*/ 	.word	0x00000000


	//----- nvinfo : EIATTR_REGCOUNT
	.align		4
.L_365:
        /*0894*/ 	.byte	0x04, 0x2f
        /*0896*/ 	.short	(.L_367 - .L_366)
	.align		4
.L_366:
        /*0898*/ 	.word	index@(_Z26MutualIntensExtract_KernelILin1ELb1ELb1ELi0ELi1EEvPKfS1_Pfllllll)
        /*089c*/ 	.word	0x00000016


	//----- nvinfo : EIATTR_FRAME_SIZE
	.align		4
.L_367:
        /*08a0*/ 	.byte	0x04, 0x11
        /*08a2*/ 	.short	(.L_369 - .L_368)
	.align		4
.L_368:
        /*08a4*/ 	.word	index@(_Z26MutualIntensExtract_KernelILin1ELb1ELb1ELi0ELi1EEvPKfS1_Pfllllll)
        /*08a8*/ 	.word	0x00000000


	//----- nvinfo : EIATTR_REGCOUNT
	.align		4
.L_369:
        /*08ac*/ 	.byte	0x04, 0x2f
        /*08ae*/ 	.short	(.L_371 - .L_370)
	.align		4
.L_370:
        /*08b0*/ 	.word	index@(_Z26MutualIntensExtract_KernelILin1ELb1ELb0ELi0ELi1EEvPKfS1_Pfllllll)
        /*08b4*/ 	.word	0x00000010


	//----- nvinfo : EIATTR_FRAME_SIZE
	.align		4
.L_371:
        /*08b8*/ 	.byte	0x04, 0x11
        /*08ba*/ 	.short	(.L_373 - .L_372)
	.align		4
.L_372:
        /*08bc*/ 	.word	index@(_Z26MutualIntensExtract_KernelILin1ELb1ELb0ELi0ELi1EEvPKfS1_Pfllllll)
        /*08c0*/ 	.word	0x00000000


	//----- nvinfo : EIATTR_REGCOUNT
	.align		4
.L_373:
        /*08c4*/ 	.byte	0x04, 0x2f
        /*08c6*/ 	.short	(.L_375 - .L_374)
	.align		4
.L_374:
        /*08c8*/ 	.word	index@(_Z26MutualIntensExtract_KernelILin1ELb0ELb1ELi0ELi1EEvPKfS1_Pfllllll)
        /*08cc*/ 	.word	0x00000012


	//----- nvinfo : EIATTR_FRAME_SIZE
	.align		4
.L_375:
        /*08d0*/ 	.byte	0x04, 0x11
        /*08d2*/ 	.short	(.L_377 - .L_376)
	.align		4
.L_376:
        /*08d4*/ 	.word	index@(_Z26MutualIntensExtract_KernelILin1ELb0ELb1ELi0ELi1EEvPKfS1_Pfllllll)
        /*08d8*/ 	.word	0x00000000


	//----- nvinfo : EIATTR_REGCOUNT
	.align		4
.L_377:
        /*08dc*/ 	.byte	0x04, 0x2f
        /*08de*/ 	.short	(.L_379 - .L_378)
	.align		4
.L_378:
        /*08e0*/ 	.word	index@(_Z26MutualIntensExtract_KernelILin1ELb0ELb0ELi0ELi1EEvPKfS1_Pfllllll)
        /*08e4*/ 	.word	0x0000000a


	//----- nvinfo : EIATTR_FRAME_SIZE
	.align		4
.L_379:
        /*08e8*/ 	.byte	0x04, 0x11
        /*08ea*/ 	.short	(.L_381 - .L_380)
	.align		4
.L_380:
        /*08ec*/ 	.word	index@(_Z26MutualIntensExtract_KernelILin1ELb0ELb0ELi0ELi1EEvPKfS1_Pfllllll)
        /*08f0*/ 	.word	0x00000000


	//----- nvinfo : EIATTR_REGCOUNT
	.align		4
.L_381:
        /*08f4*/ 	.byte	0x04, 0x2f
        /*08f6*/ 	.short	(.L_383 - .L_382)
	.align		4
.L_382:
        /*08f8*/ 	.word	index@(_Z26MutualIntensExtract_KernelILin2ELb1ELb1ELi0ELi1EEvPKfS1_Pfllllll)
        /*08fc*/ 	.word	0x00000018


	//----- nvinfo : EIATTR_FRAME_SIZE
	.align		4
.L_383:
        /*0900*/ 	.byte	0x04, 0x11
        /*0902*/ 	.short	(.L_385 - .L_384)
	.align		4
.L_384:
        /*0904*/ 	.word	index@(_Z26MutualIntensExtract_KernelILin2ELb1ELb1ELi0ELi1EEvPKfS1_Pfllllll)
        /*0908*/ 	.word	0x00000000


	//----- nvinfo : EIATTR_REGCOUNT
	.align		4
.L_385:
        /*090c*/ 	.byte	0x04, 0x2f
        /*090e*/ 	.short	(.L_387 - .L_386)
	.align		4
.L_386:
        /*0910*/ 	.word	index@(_Z26MutualIntensExtract_KernelILin2ELb1ELb0ELi0ELi1EEvPKfS1_Pfllllll)
        /*0914*/ 	.word	0x00000014


	//----- nvinfo : EIATTR_FRAME_SIZE
	.align		4
.L_387:
        /*0918*/ 	.byte	0x04, 0x11
        /*091a*/ 	.short	(.L_389 - .L_388)
	.align		4
.L_388:
        /*091c*/ 	.word	index@(_Z26MutualIntensExtract_KernelILin2ELb1ELb0ELi0ELi1EEvPKfS1_Pfllllll)
        /*0920*/ 	.word	0x00000000


	//----- nvinfo : EIATTR_REGCOUNT
	.align		4
.L_389:
        /*0924*/ 	.byte	0x04, 0x2f
        /*0926*/ 	.short	(.L_391 - .L_390)
	.align		4
.L_390:
        /*0928*/ 	.word	index@(_Z26MutualIntensExtract_KernelILin2ELb0ELb1ELi0ELi1EEvPKfS1_Pfllllll)
        /*092c*/ 	.word	0x00000010


	//----- nvinfo : EIATTR_FRAME_SIZE
	.align		4
.L_391:
        /*0930*/ 	.byte	0x04, 0x11
        /*0932*/ 	.short	(.L_393 - .L_392)
	.align		4
.L_392:
        /*0934*/ 	.word	index@(_Z26MutualIntensExtract_KernelILin2ELb0ELb1ELi0ELi1EEvPKfS1_Pfllllll)
        /*0938*/ 	.word	0x00000000


	//----- nvinfo : EIATTR_REGCOUNT
	.align		4
.L_393:
        /*093c*/ 	.byte	0x04, 0x2f
        /*093e*/ 	.short	(.L_395 - .L_394)
	.align		4
.L_394:
        /*0940*/ 	.word	index@(_Z26MutualIntensExtract_KernelILin2ELb0ELb0ELi0ELi1EEvPKfS1_Pfllllll)
        /*0944*/ 	.word	0x0000000a


	//----- nvinfo : EIATTR_FRAME_SIZE
	.align		4
.L_395:
        /*0948*/ 	.byte	0x04, 0x11
        /*094a*/ 	.short	(.L_397 - .L_396)
	.align		4
.L_396:
        /*094c*/ 	.word	index@(_Z26MutualIntensExtract_KernelILin2ELb0ELb0ELi0ELi1EEvPKfS1_Pfllllll)
        /*0950*/ 	.word	0x00000000


	//----- nvinfo : EIATTR_REGCOUNT
	.align		4
.L_397:
        /*0954*/ 	.byte	0x04, 0x2f
        /*0956*/ 	.short	(.L_399 - .L_398)
	.align		4
.L_398:
        /*0958*/ 	.word	index@(_Z26MutualIntensExtract_KernelILin3ELb1ELb1ELi0ELi1EEvPKfS1_Pfllllll)
        /*095c*/ 	.word	0x00000016


	//----- nvinfo : EIATTR_FRAME_SIZE
	.align		4
.L_399:
        /*0960*/ 	.byte	0x04, 0x11
        /*0962*/ 	.short	(.L_401 - .L_400)
	.align		4
.L_400:
        /*0964*/ 	.word	index@(_Z26MutualIntensExtract_KernelILin3ELb1ELb1ELi0ELi1EEvPKfS1_Pfllllll)
        /*0968*/ 	.word	0x00000000


	//----- nvinfo : EIATTR_REGCOUNT
	.align		4
.L_401:
        /*096c*/ 	.byte	0x04, 0x2f
        /*096e*/ 	.short	(.L_403 - .L_402)
	.align		4
.L_402:
        /*0970*/ 	.word	index@(_Z26MutualIntensExtract_KernelILin3ELb1ELb0ELi0ELi1EEvPKfS1_Pfllllll)
        /*0974*/ 	.word	0x00000012


	//----- nvinfo : EIATTR_FRAME_SIZE
	.align		4
.L_403:
        /*0978*/ 	.byte	0x04, 0x11
        /*097a*/ 	.short	(.L_405 - .L_404)
	.align		4
.L_404:
        /*097c*/ 	.word	index@(_Z26MutualIntensExtract_KernelILin3ELb1ELb0ELi0ELi1EEvPKfS1_Pfllllll)
        /*0980*/ 	.word	0x00000000


	//----- nvinfo : EIATTR_REGCOUNT
	.align		4
.L_405:
        /*0984*/ 	.byte	0x04, 0x2f
        /*0986*/ 	.short	(.L_407 - .L_406)
	.align		4
.L_406:
        /*0988*/ 	.word	index@(_Z26MutualIntensExtract_KernelILin3ELb0ELb1ELi0ELi1EEvPKfS1_Pfllllll)
        /*098c*/ 	.word	0x00000014


	//----- nvinfo : EIATTR_FRAME_SIZE
	.align		4
.L_407:
        /*0990*/ 	.byte	0x04, 0x11
        /*0992*/ 	.short	(.L_409 - .L_408)
	.align		4
.L_408:
        /*0994*/ 	.word	index@(_Z26MutualIntensExtract_KernelILin3ELb0ELb1ELi0ELi1EEvPKfS1_Pfllllll)
        /*0998*/ 	.word	0x00000000


	//----- nvinfo : EIATTR_REGCOUNT
	.align		4
.L_409:
        /*099c*/ 	.byte	0x04, 0x2f
        /*099e*/ 	.short	(.L_411 - .L_410)
	.align		4
.L_410:
        /*09a0*/ 	.word	index@(_Z26MutualIntensExtract_KernelILin3ELb0ELb0ELi0ELi1EEvPKfS1_Pfllllll)
        /*09a4*/ 	.word	0x0000000a


	//----- nvinfo : EIATTR_FRAME_SIZE
	.align		4
.L_411:
        /*09a8*/ 	.byte	0x04, 0x11
        /*09aa*/ 	.short	(.L_413 - .L_412)
	.align		4
.L_412:
        /*09ac*/ 	.word	index@(_Z26MutualIntensExtract_KernelILin3ELb0ELb0ELi0ELi1EEvPKfS1_Pfllllll)
        /*09b0*/ 	.word	0x00000000


	//----- nvinfo : EIATTR_REGCOUNT
	.align		4
.L_413:
        /*09b4*/ 	.byte	0x04, 0x2f
        /*09b6*/ 	.short	(.L_415 - .L_414)
	.align		4
.L_414:
        /*09b8*/ 	.word	index@(_Z26MutualIntensExtract_KernelILin4ELb1ELb1ELi0ELi1EEvPKfS1_Pfllllll)
        /*09bc*/ 	.word	0x00000018


	//----- nvinfo : EIATTR_FRAME_SIZE
	.align		4
.L_415:
        /*09c0*/ 	.byte	0x04, 0x11
        /*09c2*/ 	.short	(.L_417 - .L_416)
	.align		4
.L_416:
        /*09c4*/ 	.word	index@(_Z26MutualIntensExtract_KernelILin4ELb1ELb1ELi0ELi1EEvPKfS1_Pfllllll)
        /*09c8*/ 	.word	0x00000000


	//----- nvinfo : EIATTR_REGCOUNT
	.align		4
.L_417:
        /*09cc*/ 	.byte	0x04, 0x2f
        /*09ce*/ 	.short	(.L_419 - .L_418)
	.align		4
.L_418:
        /*09d0*/ 	.word	index@(_Z26MutualIntensExtract_KernelILin4ELb1ELb0ELi0ELi1EEvPKfS1_Pfllllll)
        /*09d4*/ 	.word	0x00000012


	//----- nvinfo : EIATTR_FRAME_SIZE
	.align		4
.L_419:
        /*09d8*/ 	.byte	0x04, 0x11
        /*09da*/ 	.short	(.L_421 - .L_420)
	.align		4
.L_420:
        /*09dc*/ 	.word	index@(_Z26MutualIntensExtract_KernelILin4ELb1ELb0ELi0ELi1EEvPKfS1_Pfllllll)
        /*09e0*/ 	.word	0x00000000


	//----- nvinfo : EIATTR_REGCOUNT
	.align		4
.L_421:
        /*09e4*/ 	.byte	0x04, 0x2f
        /*09e6*/ 	.short	(.L_423 - .L_422)
	.align		4
.L_422:
        /*09e8*/ 	.word	index@(_Z26MutualIntensExtract_KernelILin4ELb0ELb1ELi0ELi1EEvPKfS1_Pfllllll)
        /*09ec*/ 	.word	0x00000014


	//----- nvinfo : EIATTR_FRAME_SIZE
	.align		4
.L_423:
        /*09f0*/ 	.byte	0x04, 0x11
        /*09f2*/ 	.short	(.L_425 - .L_424)
	.align		4
.L_424:
        /*09f4*/ 	.word	index@(_Z26MutualIntensExtract_KernelILin4ELb0ELb1ELi0ELi1EEvPKfS1_Pfllllll)
        /*09f8*/ 	.word	0x00000000


	//----- nvinfo : EIATTR_REGCOUNT
	.align		4
.L_425:
        /*09fc*/ 	.byte	0x04, 0x2f
        /*09fe*/ 	.short	(.L_427 - .L_426)
	.align		4
.L_426:
        /*0a00*/ 	.word	index@(_Z26MutualIntensExtract_KernelILin4ELb0ELb0ELi0ELi1EEvPKfS1_Pfllllll)
        /*0a04*/ 	.word	0x0000000a


	//----- nvinfo : EIATTR_FRAME_SIZE
	.align		4
.L_427:
        /*0a08*/ 	.byte	0x04, 0x11
        /*0a0a*/ 	.short	(.L_429 - .L_428)
	.align		4
.L_428:
        /*0a0c*/ 	.word	index@(_Z26MutualIntensExtract_KernelILin4ELb0ELb0ELi0ELi1EEvPKfS1_Pfllllll)
        /*0a10*/ 	.word	0x00000000


	//----- nvinfo : EIATTR_REGCOUNT
	.align		4
.L_429:
        /*0a14*/ 	.byte	0x04, 0x2f
        /*0a16*/ 	.short	(.L_431 - .L_430)
	.align		4
.L_430:
        /*0a18*/ 	.word	index@(_Z26MutualIntensExtract_KernelILin5ELb1ELb1ELi0ELi1EEvPKfS1_Pfllllll)
        /*0a1c*/ 	.word	0x00000016


	//----- nvinfo : EIATTR_FRAME_SIZE
	.align		4
.L_431:
        /*0a20*/ 	.byte	0x04, 0x11
        /*0a22*/ 	.short	(.L_433 - .L_432)
	.align		4
.L_432:
        /*0a24*/ 	.word	index@(_Z26MutualIntensExtract_KernelILin5ELb1ELb1ELi0ELi1EEvPKfS1_Pfllllll)
        /*0a28*/ 	.word	0x00000000


	//----- nvinfo : EIATTR_REGCOUNT
	.align		4
.L_433:
        /*0a2c*/ 	.byte	0x04, 0x2f
        /*0a2e*/ 	.short	(.L_435 - .L_434)
	.align		4
.L_434:
        /*0a30*/ 	.word	index@(_Z26MutualIntensExtract_KernelILin5ELb1ELb0ELi0ELi1EEvPKfS1_Pfllllll)
        /*0a34*/ 	.word	0x00000010


	//----- nvinfo : EIATTR_FRAME_SIZE
	.align		4
.L_435:
        /*0a38*/ 	.byte	0x04, 0x11
        /*0a3a*/ 	.short	(.L_437 - .L_436)
	.align		4
.L_436:
        /*0a3c*/ 	.word	index@(_Z26MutualIntensExtract_KernelILin5ELb1ELb0ELi0ELi1EEvPKfS1_Pfllllll)
        /*0a40*/ 	.word	0x00000000


	//----- nvinfo : EIATTR_REGCOUNT
	.align		4
.L_437:
        /*0a44*/ 	.byte	0x04, 0x2f
        /*0a46*/ 	.short	(.L_439 - .L_438)
	.align		4
.L_438:
        /*0a48*/ 	.word	index@(_Z26MutualIntensExtract_KernelILin5ELb0ELb1ELi0ELi1EEvPKfS1_Pfllllll)
        /*0a4c*/ 	.word	0x00000012


	//----- nvinfo : EIATTR_FRAME_SIZE
	.align		4
.L_439:
        /*0a50*/ 	.byte	0x04, 0x11
        /*0a52*/ 	.short	(.L_441 - .L_440)
	.align		4
.L_440:
        /*0a54*/ 	.word	index@(_Z26MutualIntensExtract_KernelILin5ELb0ELb1ELi0ELi1EEvPKfS1_Pfllllll)
        /*0a58*/ 	.word	0x00000000


	//----- nvinfo : EIATTR_REGCOUNT
	.align		4
.L_441:
        /*0a5c*/ 	.byte	0x04, 0x2f
        /*0a5e*/ 	.short	(.L_443 - .L_442)
	.align		4
.L_442:
        /*0a60*/ 	.word	index@(_Z26MutualIntensExtract_KernelILin5ELb0ELb0ELi0ELi1EEvPKfS1_Pfllllll)
        /*0a64*/ 	.word	0x0000000a


	//----- nvinfo : EIATTR_FRAME_SIZE
	.align		4
.L_443:
        /*0a68*/ 	.byte	0x04, 0x11
        /*0a6a*/ 	.short	(.L_445 - .L_444)
	.align		4
.L_444:
        /*0a6c*/ 	.word	index@(_Z26MutualIntensExtract_KernelILin5ELb0ELb0ELi0ELi1EEvPKfS1_Pfllllll)
        /*0a70*/ 	.word	0x00000000


	//----- nvinfo : EIATTR_REGCOUNT
	.align		4
.L_445:
        /*0a74*/ 	.byte	0x04, 0x2f
        /*0a76*/ 	.short	(.L_447 - .L_446)
	.align		4
.L_446:
        /*0a78*/ 	.word	index@(_Z26MutualIntensExtract_KernelILi0ELb1ELb1ELin1ELi1EEvPKfS1_Pfllllll)
        /*0a7c*/ 	.word	0x00000010


	//----- nvinfo : EIATTR_FRAME_SIZE
	.align		4
.L_447:
        /*0a80*/ 	.byte	0x04, 0x11
        /*0a82*/ 	.short	(.L_449 - .L_448)
	.align		4
.L_448:
        /*0a84*/ 	.word	index@(_Z26MutualIntensExtract_KernelILi0ELb1ELb1ELin1ELi1EEvPKfS1_Pfllllll)
        /*0a88*/ 	.word	0x00000000


	//----- nvinfo : EIATTR_REGCOUNT
	.align		4
.L_449:
        /*0a8c*/ 	.byte	0x04, 0x2f
        /*0a8e*/ 	.short	(.L_451 - .L_450)
	.align		4
.L_450:
        /*0a90*/ 	.word	index@(_Z26MutualIntensExtract_KernelILi0ELb1ELb0ELin1ELi1EEvPKfS1_Pfllllll)
        /*0a94*/ 	.word	0x00000010


	//----- nvinfo : EIATTR_FRAME_SIZE
	.align		4
.L_451:
        /*0a98*/ 	.byte	0x04, 0x11
        /*0a9a*/ 	.short	(.L_453 - .L_452)
	.align		4
.L_452:
        /*0a9c*/ 	.word	index@(_Z26MutualIntensExtract_KernelILi0ELb1ELb0ELin1ELi1EEvPKfS1_Pfllllll)
        /*0aa0*/ 	.word	0x00000000


	//----- nvinfo : EIATTR_REGCOUNT
	.align		4
.L_453:
        /*0aa4*/ 	.byte	0x04, 0x2f
        /*0aa6*/ 	.short	(.L_455 - .L_454)
	.align		4
.L_454:
        /*0aa8*/ 	.word	index@(_Z26MutualIntensExtract_KernelILi0ELb0ELb1ELin1ELi1EEvPKfS1_Pfllllll)
        /*0aac*/ 	.word	0x0000000a


	//----- nvinfo : EIATTR_FRAME_SIZE
	.align		4
.L_455:
        /*0ab0*/ 	.byte	0x04, 0x11
        /*0ab2*/ 	.short	(.L_457 - .L_456)
	.align		4
.L_456:
        /*0ab4*/ 	.word	index@(_Z26MutualIntensExtract_KernelILi0ELb0ELb1ELin1ELi1EEvPKfS1_Pfllllll)
        /*0ab8*/ 	.word	0x00000000


	//----- nvinfo : EIATTR_REGCOUNT
	.align		4
.L_457:
        /*0abc*/ 	.byte	0x04, 0x2f
        /*0abe*/ 	.short	(.L_459 - .L_458)
	.align		4
.L_458:
        /*0ac0*/ 	.word	index@(_Z26MutualIntensExtract_KernelILi0ELb0ELb0ELin1ELi1EEvPKfS1_Pfllllll)
        /*0ac4*/ 	.word	0x0000000a


	//----- nvinfo : EIATTR_FRAME_SIZE
	.align		4
.L_459:
        /*0ac8*/ 	.byte	0x04, 0x11
        /*0aca*/ 	.short	(.L_461 - .L_460)
	.align		4
.L_460:
        /*0acc*/ 	.word	index@(_Z26MutualIntensExtract_KernelILi0ELb0ELb0ELin1ELi1EEvPKfS1_Pfllllll)
        /*0ad0*/ 	.word	0x00000000


	//----- nvinfo : EIATTR_REGCOUNT
	.align		4
.L_461:
        /*0ad4*/ 	.byte	0x04, 0x2f
        /*0ad6*/ 	.short	(.L_463 - .L_462)
	.align		4
.L_462:
        /*0ad8*/ 	.word	index@(_Z26MutualIntensExtract_KernelILi1ELb1ELb1ELin1ELi1EEvPKfS1_Pfllllll)
        /*0adc*/ 	.word	0x00000010


	//----- nvinfo : EIATTR_FRAME_SIZE
	.align		4
.L_463:
        /*0ae0*/ 	.byte	0x04, 0x11
        /*0ae2*/ 	.short	(.L_465 - .L_464)
	.align		4
.L_464:
        /*0ae4*/ 	.word	index@(_Z26MutualIntensExtract_KernelILi1ELb1ELb1ELin1ELi1EEvPKfS1_Pfllllll)
        /*0ae8*/ 	.word	0x00000000


	//----- nvinfo : EIATTR_REGCOUNT
	.align		4
.L_465:
        /*0aec*/ 	.byte	0x04, 0x2f
        /*0aee*/ 	.short	(.L_467 - .L_466)
	.align		4
.L_466:
        /*0af0*/ 	.word	index@(_Z26MutualIntensExtract_KernelILi1ELb1ELb0ELin1ELi1EEvPKfS1_Pfllllll)
        /*0af4*/ 	.word	0x0000000a


	//----- nvinfo : EIATTR_FRAME_SIZE
	.align		4
.L_467:
        /*0af8*/ 	.byte	0x04, 0x11
        /*0afa*/ 	.short	(.L_469 - .L_468)
	.align		4
.L_468:
        /*0afc*/ 	.word	index@(_Z26MutualIntensExtract_KernelILi1ELb1ELb0ELin1ELi1EEvPKfS1_Pfllllll)
        /*0b00*/ 	.word	0x00000000


	//----- nvinfo : EIATTR_REGCOUNT
	.align		4
.L_469:
        /*0b04*/ 	.byte	0x04, 0x2f
        /*0b06*/ 	.short	(.L_471 - .L_470)
	.align		4
.L_470:
        /*0b08*/ 	.word	index@(_Z26MutualIntensExtract_KernelILi1ELb0ELb1ELin1ELi1EEvPKfS1_Pfllllll)
        /*0b0c*/ 	.word	0x00000010


	//----- nvinfo : EIATTR_FRAME_SIZE
	.align		4
.L_471:
        /*0b10*/ 	.byte	0x04, 0x11
        /*0b12*/ 	.short	(.L_473 - .L_472)
	.align		4
.L_472:
        /*0b14*/ 	.word	index@(_Z26MutualIntensExtract_KernelILi1ELb0ELb1ELin1ELi1EEvPKfS1_Pfllllll)
        /*0b18*/ 	.word	0x00000000


	//----- nvinfo : EIATTR_REGCOUNT
	.align		4
.L_473:
        /*0b1c*/ 	.byte	0x04, 0x2f
        /*0b1e*/ 	.short	(.L_475 - .L_474)
	.align		4
.L_474:
        /*0b20*/ 	.word	index@(_Z26MutualIntensExtract_KernelILi1ELb0ELb0ELin1ELi1EEvPKfS1_Pfllllll)
        /*0b24*/ 	.word	0x0000000a


	//----- nvinfo : EIATTR_FRAME_SIZE
	.align		4
.L_475:
        /*0b28*/ 	.byte	0x04, 0x11
        /*0b2a*/ 	.short	(.L_477 - .L_476)
	.align		4
.L_476:
        /*0b2c*/ 	.word	index@(_Z26MutualIntensExtract_KernelILi1ELb0ELb0ELin1ELi1EEvPKfS1_Pfllllll)
        /*0b30*/ 	.word	0x00000000


	//----- nvinfo : EIATTR_REGCOUNT
	.align		4
.L_477:
        /*0b34*/ 	.byte	0x04, 0x2f
        /*0b36*/ 	.short	(.L_479 - .L_478)
	.align		4
.L_478:
        /*0b38*/ 	.word	index@(_Z26MutualIntensExtract_KernelILi2ELb1ELb1ELin1ELi1EEvPKfS1_Pfllllll)
        /*0b3c*/ 	.word	0x00000015


	//----- nvinfo : EIATTR_FRAME_SIZE
	.align		4
.L_479:
        /*0b40*/ 	.byte	0x04, 0x11
        /*0b42*/ 	.short	(.L_481 - .L_480)
	.align		4
.L_480:
        /*0b44*/ 	.word	index@(_Z26MutualIntensExtract_KernelILi2ELb1ELb1ELin1ELi1EEvPKfS1_Pfllllll)
        /*0b48*/ 	.word	0x00000000


	//----- nvinfo : EIATTR_REGCOUNT
	.align		4
.L_481:
        /*0b4c*/ 	.byte	0x04, 0x2f
        /*0b4e*/ 	.short	(.L_483 - .L_482)
	.align		4
.L_482:
        /*0b50*/ 	.word	index@(_Z26MutualIntensExtract_KernelILi2ELb1ELb0ELin1ELi1EEvPKfS1_Pfllllll)
        /*0b54*/ 	.word	0x00000011


	//----- nvinfo : EIATTR_FRAME_SIZE
	.align		4
.L_483:
        /*0b58*/ 	.byte	0x04, 0x11
        /*0b5a*/ 	.short	(.L_485 - .L_484)
	.align		4
.L_484:
        /*0b5c*/ 	.word	index@(_Z26MutualIntensExtract_KernelILi2ELb1ELb0ELin1ELi1EEvPKfS1_Pfllllll)
        /*0b60*/ 	.word	0x00000000


	//----- nvinfo : EIATTR_REGCOUNT
	.align		4
.L_485:
        /*0b64*/ 	.byte	0x04, 0x2f
        /*0b66*/ 	.short	(.L_487 - .L_486)
	.align		4
.L_486:
        /*0b68*/ 	.word	index@(_Z26MutualIntensExtract_KernelILi2ELb0ELb1ELin1ELi1EEvPKfS1_Pfllllll)
        /*0b6c*/ 	.word	0x00000011


	//----- nvinfo : EIATTR_FRAME_SIZE
	.align		4
.L_487:
        /*0b70*/ 	.byte	0x04, 0x11
        /*0b72*/ 	.short	(.L_489 - .L_488)
	.align		4
.L_488:
        /*0b74*/ 	.word	index@(_Z26MutualIntensExtract_KernelILi2ELb0ELb1ELin1ELi1EEvPKfS1_Pfllllll)
        /*0b78*/ 	.word	0x00000000


	//----- nvinfo : EIATTR_REGCOUNT
	.align		4
.L_489:
        /*0b7c*/ 	.byte	0x04, 0x2f
        /*0b7e*/ 	.short	(.L_491 - .L_490)
	.align		4
.L_490:
        /*0b80*/ 	.word	index@(_Z26MutualIntensExtract_KernelILi2ELb0ELb0ELin1ELi1EEvPKfS1_Pfllllll)
        /*0b84*/ 	.word	0x0000000a


	//----- nvinfo : EIATTR_FRAME_SIZE
	.align		4
.L_491:
        /*0b88*/ 	.byte	0x04, 0x11
        /*0b8a*/ 	.short	(.L_493 - .L_492)
	.align		4
.L_492:
        /*0b8c*/ 	.word	index@(_Z26MutualIntensExtract_KernelILi2ELb0ELb0ELin1ELi1EEvPKfS1_Pfllllll)
        /*0b90*/ 	.word	0x00000000


	//----- nvinfo : EIATTR_REGCOUNT
	.align		4
.L_493:
        /*0b94*/ 	.byte	0x04, 0x2f
        /*0b96*/ 	.short	(.L_495 - .L_494)
	.align		4
.L_494:
        /*0b98*/ 	.word	index@(_Z26MutualIntensExtract_KernelILi3ELb1ELb1ELin1ELi1EEvPKfS1_Pfllllll)
        /*0b9c*/ 	.word	0x00000015


	//----- nvinfo : EIATTR_FRAME_SIZE
	.align		4
.L_495:
        /*0ba0*/ 	.byte	0x04, 0x11
        /*0ba2*/ 	.short	(.L_497 - .L_496)
	.align		4
.L_496:
        /*0ba4*/ 	.word	index@(_Z26MutualIntensExtract_KernelILi3ELb1ELb1ELin1ELi1EEvPKfS1_Pfllllll)
        /*0ba8*/ 	.word	0x00000000


	//----- nvinfo : EIATTR_REGCOUNT
	.align		4
.L_497:
        /*0bac*/ 	.byte	0x04, 0x2f
        /*0bae*/ 	.short	(.L_499 - .L_498)
	.align		4
.L_498:
        /*0bb0*/ 	.word	index@(_Z26MutualIntensExtract_KernelILi3ELb1ELb0ELin1ELi1EEvPKfS1_Pfllllll)
        /*0bb4*/ 	.word	0x00000010


	//----- nvinfo : EIATTR_FRAME_SIZE
	.align		4
.L_499:
        /*0bb8*/ 	.byte	0x04, 0x11
        /*0bba*/ 	.short	(.L_501 - .L_500)
	.align		4
.L_500:
        /*0bbc*/ 	.word	index@(_Z26MutualIntensExtract_KernelILi3ELb1ELb0ELin1ELi1EEvPKfS1_Pfllllll)
        /*0bc0*/ 	.word	0x00000000


	//----- nvinfo : EIATTR_REGCOUNT
	.align		4
.L_501:
        /*0bc4*/ 	.byte	0x04, 0x2f
        /*0bc6*/ 	.short	(.L_503 - .L_502)
	.align		4
.L_502:
        /*0bc8*/ 	.word	index@(_Z26MutualIntensExtract_KernelILi3ELb0ELb1ELin1ELi1EEvPKfS1_Pfllllll)
        /*0bcc*/ 	.word	0x00000011


	//----- nvinfo : EIATTR_FRAME_SIZE
	.align		4
.L_503:
        /*0bd0*/ 	.byte	0x04, 0x11
        /*0bd2*/ 	.short	(.L_505 - .L_504)
	.align		4
.L_504:
        /*0bd4*/ 	.word	index@(_Z26MutualIntensExtract_KernelILi3ELb0ELb1ELin1ELi1EEvPKfS1_Pfllllll)
        /*0bd8*/ 	.word	0x00000000


	//----- nvinfo : EIATTR_REGCOUNT
	.align		4
.L_505:
        /*0bdc*/ 	.byte	0x04, 0x2f
        /*0bde*/ 	.short	(.L_507 - .L_506)
	.align		4
.L_506:
        /*0be0*/ 	.word	index@(_Z26MutualIntensExtract_KernelILi3ELb0ELb0ELin1ELi1EEvPKfS1_Pfllllll)
        /*0be4*/ 	.word	0x0000000a


	//----- nvinfo : EIATTR_FRAME_SIZE
	.align		4
.L_507:
        /*0be8*/ 	.byte	0x04, 0x11
        /*0bea*/ 	.short	(.L_509 - .L_508)
	.align		4
.L_508:
        /*0bec*/ 	.word	index@(_Z26MutualIntensExtract_KernelILi3ELb0ELb0ELin1ELi1EEvPKfS1_Pfllllll)
        /*0bf0*/ 	.word	0x00000000


	//----- nvinfo : EIATTR_REGCOUNT
	.align		4
.L_509:
        /*0bf4*/ 	.byte	0x04, 0x2f
        /*0bf6*/ 	.short	(.L_511 - .L_510)
	.align		4
.L_510:
        /*0bf8*/ 	.word	index@(_Z26MutualIntensExtract_KernelILi4ELb1ELb1ELin1ELi1EEvPKfS1_Pfllllll)
        /*0bfc*/ 	.word	0x00000016


	//----- nvinfo : EIATTR_FRAME_SIZE
	.align		4
.L_511:
        /*0c00*/ 	.byte	0x04, 0x11
        /*0c02*/ 	.short	(.L_513 - .L_512)
	.align		4
.L_512:
        /*0c04*/ 	.word	index@(_Z26MutualIntensExtract_KernelILi4ELb1ELb1ELin1ELi1EEvPKfS1_Pfllllll)
        /*0c08*/ 	.word	0x00000000


	//----- nvinfo : EIATTR_REGCOUNT
	.align		4
.L_513:
        /*0c0c*/ 	.byte	0x04, 0x2f
        /*0c0e*/ 	.short	(.L_515 - .L_514)
	.align		4
.L_514:
        /*0c10*/ 	.word	index@(_Z26MutualIntensExtract_KernelILi4ELb1ELb0ELin1ELi1EEvPKfS1_Pfllllll)
        /*0c14*/ 	.word	0x0000000f


	//----- nvinfo : EIATTR_FRAME_SIZE
	.align		4
.L_515:
        /*0c18*/ 	.byte	0x04, 0x11
        /*0c1a*/ 	.short	(.L_517 - .L_516)
	.align		4
.L_516:
        /*0c1c*/ 	.word	index@(_Z26MutualIntensExtract_KernelILi4ELb1ELb0ELin1ELi1EEvPKfS1_Pfllllll)
        /*0c20*/ 	.word	0x00000000


	//----- nvinfo : EIATTR_REGCOUNT
	.align		4
.L_517:
        /*0c24*/ 	.byte	0x04, 0x2f
        /*0c26*/ 	.short	(.L_519 - .L_518)
	.align		4
.L_518:
        /*0c28*/ 	.word	index@(_Z26MutualIntensExtract_KernelILi4ELb0ELb1ELin1ELi1EEvPKfS1_Pfllllll)
        /*0c2c*/ 	.word	0x00000010


	//----- nvinfo : EIATTR_FRAME_SIZE
	.align		4
.L_519:
        /*0c30*/ 	.byte	0x04, 0x11
        /*0c32*/ 	.short	(.L_521 - .L_520)
	.align		4
.L_520:
        /*0c34*/ 	.word	index@(_Z26MutualIntensExtract_KernelILi4ELb0ELb1ELin1ELi1EEvPKfS1_Pfllllll)
        /*0c38*/ 	.word	0x00000000


	//----- nvinfo : EIATTR_REGCOUNT
	.align		4
.L_521:
        /*0c3c*/ 	.byte	0x04, 0x2f
        /*0c3e*/ 	.short	(.L_523 - .L_522)
	.align		4
.L_522:
        /*0c40*/ 	.word	index@(_Z26MutualIntensExtract_KernelILi4ELb0ELb0ELin1ELi1EEvPKfS1_Pfllllll)
        /*0c44*/ 	.word	0x0000000a


	//----- nvinfo : EIATTR_FRAME_SIZE
	.align		4
.L_523:
        /*0c48*/ 	.byte	0x04, 0x11
        /*0c4a*/ 	.short	(.L_525 - .L_524)
	.align		4
.L_524:
        /*0c4c*/ 	.word	index@(_Z26MutualIntensExtract_KernelILi4ELb0ELb0ELin1ELi1EEvPKfS1_Pfllllll)
        /*0c50*/ 	.word	0x00000000


	//----- nvinfo : EIATTR_REGCOUNT
	.align		4
.L_525:
        /*0c54*/ 	.byte	0x04, 0x2f
        /*0c56*/ 	.short	(.L_527 - .L_526)
	.align		4
.L_526:
        /*0c58*/ 	.word	index@(_Z26MutualIntensExtract_KernelILi5ELb1ELb1ELin1ELi1EEvPKfS1_Pfllllll)
        /*0c5c*/ 	.word	0x00000016


	//----- nvinfo : EIATTR_FRAME_SIZE
	.align		4
.L_527:
        /*0c60*/ 	.byte	0x04, 0x11
        /*0c62*/ 	.short	(.L_529 - .L_528)
	.align		4
.L_528:
        /*0c64*/ 	.word	index@(_Z26MutualIntensExtract_KernelILi5ELb1ELb1ELin1ELi1EEvPKfS1_Pfllllll)
        /*0c68*/ 	.word	0x00000000


	//----- nvinfo : EIATTR_REGCOUNT
	.align		4
.L_529:
        /*0c6c*/ 	.byte	0x04, 0x2f
        /*0c6e*/ 	.short	(.L_531 - .L_530)
	.align		4
.L_530:
        /*0c70*/ 	.word	index@(_Z26MutualIntensExtract_KernelILi5ELb1ELb0ELin1ELi1EEvPKfS1_Pfllllll)
        /*0c74*/ 	.word	0x0000000f


	//----- nvinfo : EIATTR_FRAME_SIZE
	.align		4
.L_531:
        /*0c78*/ 	.byte	0x04, 0x11
        /*0c7a*/ 	.short	(.L_533 - .L_532)
	.align		4
.L_532:
        /*0c7c*/ 	.word	index@(_Z26MutualIntensExtract_KernelILi5ELb1ELb0ELin1ELi1EEvPKfS1_Pfllllll)
        /*0c80*/ 	.word	0x00000000


	//----- nvinfo : EIATTR_REGCOUNT
	.align		4
.L_533:
        /*0c84*/ 	.byte	0x04, 0x2f
        /*0c86*/ 	.short	(.L_535 - .L_534)
	.align		4
.L_534:
        /*0c88*/ 	.word	index@(_Z26MutualIntensExtract_KernelILi5ELb0ELb1ELin1ELi1EEvPKfS1_Pfllllll)
        /*0c8c*/ 	.word	0x00000010


	//----- nvinfo : EIATTR_FRAME_SIZE
	.align		4
.L_535:
        /*0c90*/ 	.byte	0x04, 0x11
        /*0c92*/ 	.short	(.L_537 - .L_536)
	.align		4
.L_536:
        /*0c94*/ 	.word	index@(_Z26MutualIntensExtract_KernelILi5ELb0ELb1ELin1ELi1EEvPKfS1_Pfllllll)
        /*0c98*/ 	.word	0x00000000


	//----- nvinfo : EIATTR_REGCOUNT
	.align		4
.L_537:
        /*0c9c*/ 	.byte	0x04, 0x2f
        /*0c9e*/ 	.short	(.L_539 - .L_538)
	.align		4
.L_538:
        /*0ca0*/ 	.word	index@(_Z26MutualIntensExtract_KernelILi5ELb0ELb0ELin1ELi1EEvPKfS1_Pfllllll)
        /*0ca4*/ 	.word	0x0000000a


	//----- nvinfo : EIATTR_FRAME_SIZE
	.align		4
.L_539:
        /*0ca8*/ 	.byte	0x04, 0x11
        /*0caa*/ 	.short	(.L_541 - .L_540)
	.align		4
.L_540:
        /*0cac*/ 	.word	index@(_Z26MutualIntensExtract_KernelILi5ELb0ELb0ELin1ELi1EEvPKfS1_Pfllllll)
        /*0cb0*/ 	.word	0x00000000


	//----- nvinfo : EIATTR_REGCOUNT
	.align		4
.L_541:
        /*0cb4*/ 	.byte	0x04, 0x2f
        /*0cb6*/ 	.short	(.L_543 - .L_542)
	.align		4
.L_542:
        /*0cb8*/ 	.word	index@(_Z26MutualIntensExtract_KernelILin1ELb1ELb1ELin1ELi1EEvPKfS1_Pfllllll)
        /*0cbc*/ 	.word	0x00000014


	//----- nvinfo : EIATTR_FRAME_SIZE
	.align		4
.L_543:
        /*0cc0*/ 	.byte	0x04, 0x11
        /*0cc2*/ 	.short	(.L_545 - .L_544)
	.align		4
.L_544:
        /*0cc4*/ 	.word	index@(_Z26MutualIntensExtract_KernelILin1ELb1ELb1ELin1ELi1EEvPKfS1_Pfllllll)
        /*0cc8*/ 	.word	0x00000000


	//----- nvinfo : EIATTR_REGCOUNT
	.align		4
.L_545:
        /*0ccc*/ 	.byte	0x04, 0x2f
        /*0cce*/ 	.short	(.L_547 - .L_546)
	.align		4
.L_546:
        /*0cd0*/ 	.word	index@(_Z26MutualIntensExtract_KernelILin1ELb1ELb0ELin1ELi1EEvPKfS1_Pfllllll)
        /*0cd4*/ 	.word	0x00000010


	//----- nvinfo : EIATTR_FRAME_SIZE
	.align		4
.L_547:
        /*0cd8*/ 	.byte	0x04, 0x11
        /*0cda*/ 	.short	(.L_549 - .L_548)
	.align		4
.L_548:
        /*0cdc*/ 	.word	index@(_Z26MutualIntensExtract_KernelILin1ELb1ELb0ELin1ELi1EEvPKfS1_Pfllllll)
        /*0ce0*/ 	.word	0x00000000


	//----- nvinfo : EIATTR_REGCOUNT
	.align		4
.L_549:
        /*0ce4*/ 	.byte	0x04, 0x2f
        /*0ce6*/ 	.short	(.L_551 - .L_550)
	.align		4
.L_550:
        /*0ce8*/ 	.word	index@(_Z26MutualIntensExtract_KernelILin1ELb0ELb1ELin1ELi1EEvPKfS1_Pfllllll)
        /*0cec*/ 	.word	0x00000010


	//----- nvinfo : EIATTR_FRAME_SIZE
	.align		4
.L_551:
        /*0cf0*/ 	.byte	0x04, 0x11
        /*0cf2*/ 	.short	(.L_553 - .L_552)
	.align		4
.L_552:
        /*0cf4*/ 	.word	index@(_Z26MutualIntensExtract_KernelILin1ELb0ELb1ELin1ELi1EEvPKfS1_Pfllllll)
        /*0cf8*/ 	.word	0x00000000


	//----- nvinfo : EIATTR_REGCOUNT
	.align		4
.L_553:
        /*0cfc*/ 	.byte	0x04, 0x2f
        /*0cfe*/ 	.short	(.L_555 - .L_554)
	.align		4
.L_554:
        /*0d00*/ 	.word	index@(_Z26MutualIntensExtract_KernelILin1ELb0ELb0ELin1ELi1EEvPKfS1_Pfllllll)
        /*0d04*/ 	.word	0x0000000a


	//----- nvinfo : EIATTR_FRAME_SIZE
	.align		4
.L_555:
        /*0d08*/ 	.byte	0x04, 0x11
        /*0d0a*/ 	.short	(.L_557 - .L_556)
	.align		4
.L_556:
        /*0d0c*/ 	.word	index@(_Z26MutualIntensExtract_KernelILin1ELb0ELb0ELin1ELi1EEvPKfS1_Pfllllll)
        /*0d10*/ 	.word	0x00000000


	//----- nvinfo : EIATTR_REGCOUNT
	.align		4
.L_557:
        /*0d14*/ 	.byte	0x04, 0x2f
        /*0d16*/ 	.short	(.L_559 - .L_558)
	.align		4
.L_558:
        /*0d18*/ 	.word	index@(_Z26MutualIntensExtract_KernelILin2ELb1ELb1ELin1ELi1EEvPKfS1_Pfllllll)
        /*0d1c*/ 	.word	0x00000016


	//----- nvinfo : EIATTR_FRAME_SIZE
	.align		4
.L_559:
        /*0d20*/ 	.byte	0x04, 0x11
        /*0d22*/ 	.short	(.L_561 - .L_560)
	.align		4
.L_560:
        /*0d24*/ 	.word	index@(_Z26MutualIntensExtract_KernelILin2ELb1ELb1ELin1ELi1EEvPKfS1_Pfllllll)
        /*0d28*/ 	.word	0x00000000


	//----- nvinfo : EIATTR_REGCOUNT
	.align		4
.L_561:
        /*0d2c*/ 	.byte	0x04, 0x2f
        /*0d2e*/ 	.short	(.L_563 - .L_562)
	.align		4
.L_562:
        /*0d30*/ 	.word	index@(_Z26MutualIntensExtract_KernelILin2ELb1ELb0ELin1ELi1EEvPKfS1_Pfllllll)
        /*0d34*/ 	.word	0x00000010


	//----- nvinfo : EIATTR_FRAME_SIZE
	.align		4
.L_563:
        /*0d38*/ 	.byte	0x04, 0x11
        /*0d3a*/ 	.short	(.L_565 - .L_564)
	.align		4
.L_564:
        /*0d3c*/ 	.word	index@(_Z26MutualIntensExtract_KernelILin2ELb1ELb0ELin1ELi1EEvPKfS1_Pfllllll)
        /*0d40*/ 	.word	0x00000000


	//----- nvinfo : EIATTR_REGCOUNT
	.align		4
.L_565:
        /*0d44*/ 	.byte	0x04, 0x2f
        /*0d46*/ 	.short	(.L_567 - .L_566)
	.align		4
.L_566:
        /*0d48*/ 	.word	index@(_Z26MutualIntensExtract_KernelILin2ELb0ELb1ELin1ELi1EEvPKfS1_Pfllllll)
        /*0d4c*/ 	.word	0x00000010


	//----- nvinfo : EIATTR_FRAME_SIZE
	.align		4
.L_567:
        /*0d50*/ 	.byte	0x04, 0x11
        /*0d52*/ 	.short	(.L_569 - .L_568)
	.align		4
.L_568:
        /*0d54*/ 	.word	index@(_Z26MutualIntensExtract_KernelILin2ELb0ELb1ELin1ELi1EEvPKfS1_Pfllllll)
        /*0d58*/ 	.word	0x00000000


	//----- nvinfo : EIATTR_REGCOUNT
	.align		4
.L_569:
        /*0d5c*/ 	.byte	0x04, 0x2f
        /*0d5e*/ 	.short	(.L_571 - .L_570)
	.align		4
.L_570:
        /*0d60*/ 	.word	index@(_Z26MutualIntensExtract_KernelILin2ELb0ELb0ELin1ELi1EEvPKfS1_Pfllllll)
        /*0d64*/ 	.word	0x0000000a


	//----- nvinfo : EIATTR_FRAME_SIZE
	.align		4
.L_571:
        /*0d68*/ 	.byte	0x04, 0x11
        /*0d6a*/ 	.short	(.L_573 - .L_572)
	.align		4
.L_572:
        /*0d6c*/ 	.word	index@(_Z26MutualIntensExtract_KernelILin2ELb0ELb0ELin1ELi1EEvPKfS1_Pfllllll)
        /*0d70*/ 	.word	0x00000000


	//----- nvinfo : EIATTR_REGCOUNT
	.align		4
.L_573:
        /*0d74*/ 	.byte	0x04, 0x2f
        /*0d76*/ 	.short	(.L_575 - .L_574)
	.align		4
.L_574:
        /*0d78*/ 	.word	index@(_Z26MutualIntensExtract_KernelILin3ELb1ELb1ELin1ELi1EEvPKfS1_Pfllllll)
        /*0d7c*/ 	.word	0x00000016


	//----- nvinfo : EIATTR_FRAME_SIZE
	.align		4
.L_575:
        /*0d80*/ 	.byte	0x04, 0x11
        /*0d82*/ 	.short	(.L_577 - .L_576)
	.align		4
.L_576:
        /*0d84*/ 	.word	index@(_Z26MutualIntensExtract_KernelILin3ELb1ELb1ELin1ELi1EEvPKfS1_Pfllllll)
        /*0d88*/ 	.word	0x00000000


	//----- nvinfo : EIATTR_REGCOUNT
	.align		4
.L_577:
        /*0d8c*/ 	.byte	0x04, 0x2f
        /*0d8e*/ 	.short	(.L_579 - .L_578)
	.align		4
.L_578:
        /*0d90*/ 	.word	index@(_Z26MutualIntensExtract_KernelILin3ELb1ELb0ELin1ELi1EEvPKfS1_Pfllllll)
        /*0d94*/ 	.word	0x00000010


	//----- nvinfo : EIATTR_FRAME_SIZE
	.align		4
.L_579:
        /*0d98*/ 	.byte	0x04, 0x11
        /*0d9a*/ 	.short	(.L_581 - .L_580)
	.align		4
.L_580:
        /*0d9c*/ 	.word	index@(_Z26MutualIntensExtract_KernelILin3ELb1ELb0ELin1ELi1EEvPKfS1_Pfllllll)
        /*0da0*/ 	.word	0x00000000


	//----- nvinfo : EIATTR_REGCOUNT
	.align		4
.L_581:
        /*0da4*/ 	.byte	0x04, 0x2f
        /*0da6*/ 	.short	(.L_583 - .L_582)
	.align		4
.L_582:
        /*0da8*/ 	.word	index@(_Z26MutualIntensExtract_KernelILin3ELb0ELb1ELin1ELi1EEvPKfS1_Pfllllll)
        /*0dac*/ 	.word	0x00000010


	//----- nvinfo : EIATTR_FRAME_SIZE
	.align		4
.L_583:
        /*0db0*/ 	.byte	0x04, 0x11
        /*0db2*/ 	.short	(.L_585 - .L_584)
	.align		4
.L_584:
        /*0db4*/ 	.word	index@(_Z26MutualIntensExtract_KernelILin3ELb0ELb1ELin1ELi1EEvPKfS1_Pfllllll)
        /*0db8*/ 	.word	0x00000000


	//----- nvinfo : EIATTR_REGCOUNT
	.align		4
.L_585:
        /*0dbc*/ 	.byte	0x04, 0x2f
        /*0dbe*/ 	.short	(.L_587 - .L_586)
	.align		4
.L_586:
        /*0dc0*/ 	.word	index@(_Z26MutualIntensExtract_KernelILin3ELb0ELb0ELin1ELi1EEvPKfS1_Pfllllll)
        /*0dc4*/ 	.word	0x0000000a


	//----- nvinfo : EIATTR_FRAME_SIZE
	.align		4
.L_587:
        /*0dc8*/ 	.byte	0x04, 0x11
        /*0dca*/ 	.short	(.L_589 - .L_588)
	.align		4
.L_588:
        /*0dcc*/ 	.word	index@(_Z26MutualIntensExtract_KernelILin3ELb0ELb0ELin1ELi1EEvPKfS1_Pfllllll)
        /*0dd0*/ 	.word	0x00000000


	//----- nvinfo : EIATTR_REGCOUNT
	.align		4
.L_589:
        /*0dd4*/ 	.byte	0x04, 0x2f
        /*0dd6*/ 	.short	(.L_591 - .L_590)
	.align		4
.L_590:
        /*0dd8*/ 	.word	index@(_Z26MutualIntensExtract_KernelILin4ELb1ELb1ELin1ELi1EEvPKfS1_Pfllllll)
        /*0ddc*/ 	.word	0x00000018


	//----- nvinfo : EIATTR_FRAME_SIZE
	.align		4
.L_591:
        /*0de0*/ 	.byte	0x04, 0x11
        /*0de2*/ 	.short	(.L_593 - .L_592)
	.align		4
.L_592:
        /*0de4*/ 	.word	index@(_Z26MutualIntensExtract_KernelILin4ELb1ELb1ELin1ELi1EEvPKfS1_Pfllllll)
        /*0de8*/ 	.word	0x00000000


	//----- nvinfo : EIATTR_REGCOUNT
	.align		4
.L_593:
        /*0dec*/ 	.byte	0x04, 0x2f
        /*0dee*/ 	.short	(.L_595 - .L_594)
	.align		4
.L_594:
        /*0df0*/ 	.word	index@(_Z26MutualIntensExtract_KernelILin4ELb1ELb0ELin1ELi1EEvPKfS1_Pfllllll)
        /*0df4*/ 	.word	0x00000012


	//----- nvinfo : EIATTR_FRAME_SIZE
	.align		4
.L_595:
        /*0df8*/ 	.byte	0x04, 0x11
        /*0dfa*/ 	.short	(.L_597 - .L_596)
	.align		4
.L_596:
        /*0dfc*/ 	.word	index@(_Z26MutualIntensExtract_KernelILin4ELb1ELb0ELin1ELi1EEvPKfS1_Pfllllll)
        /*0e00*/ 	.word	0x00000000


	//----- nvinfo : EIATTR_REGCOUNT
	.align		4
.L_597:
        /*0e04*/ 	.byte	0x04, 0x2f
        /*0e06*/ 	.short	(.L_599 - .L_598)
	.align		4
.L_598:
        /*0e08*/ 	.word	index@(_Z26MutualIntensExtract_KernelILin4ELb0ELb1ELin1ELi1EEvPKfS1_Pfllllll)
        /*0e0c*/ 	.word	0x00000010


	//----- nvinfo : EIATTR_FRAME_SIZE
	.align		4
.L_599:
        /*0e10*/ 	.byte	0x04, 0x11
        /*0e12*/ 	.short	(.L_601 - .L_600)
	.align		4
.L_600:
        /*0e14*/ 	.word	index@(_Z26MutualIntensExtract_KernelILin4ELb0ELb1ELin1ELi1EEvPKfS1_Pfllllll)
        /*0e18*/ 	.word	0x00000000


	//----- nvinfo : EIATTR_REGCOUNT
	.align		4
.L_601:
        /*0e1c*/ 	.byte	0x04, 0x2f
        /*0e1e*/ 	.short	(.L_603 - .L_602)
	.align		4
.L_602:
        /*0e20*/ 	.word	index@(_Z26MutualIntensExtract_KernelILin4ELb0ELb0ELin1ELi1EEvPKfS1_Pfllllll)
        /*0e24*/ 	.word	0x0000000a


	//----- nvinfo : EIATTR_FRAME_SIZE
	.align		4
.L_603:
        /*0e28*/ 	.byte	0x04, 0x11
        /*0e2a*/ 	.short	(.L_605 - .L_604)
	.align		4
.L_604:
        /*0e2c*/ 	.word	index@(_Z26MutualIntensExtract_KernelILin4ELb0ELb0ELin1ELi1EEvPKfS1_Pfllllll)
        /*0e30*/ 	.word	0x00000000


	//----- nvinfo : EIATTR_REGCOUNT
	.align		4
.L_605:
        /*0e34*/ 	.byte	0x04, 0x2f
        /*0e36*/ 	.short	(.L_607 - .L_606)
	.align		4
.L_606:
        /*0e38*/ 	.word	index@(_Z26MutualIntensExtract_KernelILin5ELb1ELb1ELin1ELi1EEvPKfS1_Pfllllll)
        /*0e3c*/ 	.word	0x00000014


	//----- nvinfo : EIATTR_FRAME_SIZE
	.align		4
.L_607:
        /*0e40*/ 	.byte	0x04, 0x11
        /*0e42*/ 	.short	(.L_609 - .L_608)
	.align		4
.L_608:
        /*0e44*/ 	.word	index@(_Z26MutualIntensExtract_KernelILin5ELb1ELb1ELin1ELi1EEvPKfS1_Pfllllll)
        /*0e48*/ 	.word	0x00000000


	//----- nvinfo : EIATTR_REGCOUNT
	.align		4
.L_609:
        /*0e4c*/ 	.byte	0x04, 0x2f
        /*0e4e*/ 	.short	(.L_611 - .L_610)
	.align		4
.L_610:
        /*0e50*/ 	.word	index@(_Z26MutualIntensExtract_KernelILin5ELb1ELb0ELin1ELi1EEvPKfS1_Pfllllll)
        /*0e54*/ 	.word	0x00000010


	//----- nvinfo : EIATTR_FRAME_SIZE
	.align		4
.L_611:
        /*0e58*/ 	.byte	0x04, 0x11
        /*0e5a*/ 	.short	(.L_613 - .L_612)
	.align		4
.L_612:
        /*0e5c*/ 	.word	index@(_Z26MutualIntensExtract_KernelILin5ELb1ELb0ELin1ELi1EEvPKfS1_Pfllllll)
        /*0e60*/ 	.word	0x00000000


	//----- nvinfo : EIATTR_REGCOUNT
	.align		4
.L_613:
        /*0e64*/ 	.byte	0x04, 0x2f
        /*0e66*/ 	.short	(.L_615 - .L_614)
	.align		4
.L_614:
        /*0e68*/ 	.word	index@(_Z26MutualIntensExtract_KernelILin5ELb0ELb1ELin1ELi1EEvPKfS1_Pfllllll)
        /*0e6c*/ 	.word	0x00000010


	//----- nvinfo : EIATTR_FRAME_SIZE
	.align		4
.L_615:
        /*0e70*/ 	.byte	0x04, 0x11
        /*0e72*/ 	.short	(.L_617 - .L_616)
	.align		4
.L_616:
        /*0e74*/ 	.word	index@(_Z26MutualIntensExtract_KernelILin5ELb0ELb1ELin1ELi1EEvPKfS1_Pfllllll)
        /*0e78*/ 	.word	0x00000000


	//----- nvinfo : EIATTR_REGCOUNT
	.align		4
.L_617:
        /*0e7c*/ 	.byte	0x04, 0x2f
        /*0e7e*/ 	.short	(.L_619 - .L_618)
	.align		4
.L_618:
        /*0e80*/ 	.word	index@(_Z26MutualIntensExtract_KernelILin5ELb0ELb0ELin1ELi1EEvPKfS1_Pfllllll)
        /*0e84*/ 	.word	0x0000000a


	//----- nvinfo : EIATTR_FRAME_SIZE
	.align		4
.L_619:
        /*0e88*/ 	.byte	0x04, 0x11
        /*0e8a*/ 	.short	(.L_621 - .L_620)
	.align		4
.L_620:
        /*0e8c*/ 	.word	index@(_Z26MutualIntensExtract_KernelILin5ELb0ELb0ELin1ELi1EEvPKfS1_Pfllllll)
        /*0e90*/ 	.word	0x00000000


	//----- nvinfo : EIATTR_MIN_STACK_SIZE
	.align		4
.L_621:
        /*0e94*/ 	.byte	0x04, 0x12
        /*0e96*/ 	.short	(.L_623 - .L_622)
	.align		4
.L_622:
        /*0e98*/ 	.word	index@(_Z26MutualIntensExtract_KernelILin5ELb0ELb0ELin1ELi1EEvPKfS1_Pfllllll)
        /*0e9c*/ 	.word	0x00000000


	//----- nvinfo : EIATTR_MIN_STACK_SIZE
	.align		4
.L_623:
        /*0ea0*/ 	.byte	0x04, 0x12
        /*0ea2*/ 	.short	(.L_625 - .L_624)
	.align		4
.L_624:
        /*0ea4*/ 	.word	index@(_Z26MutualIntensExtract_KernelILin5ELb0ELb1ELin1ELi1EEvPKfS1_Pfllllll)
        /*0ea8*/ 	.word	0x00000000


	//----- nvinfo : EIATTR_MIN_STACK_SIZE
	.align		4
.L_625:
        /*0eac*/ 	.byte	0x04, 0x12
        /*0eae*/ 	.short	(.L_627 - .L_626)
	.align		4
.L_626:
        /*0eb0*/ 	.word	index@(_Z26MutualIntensExtract_KernelILin5ELb1ELb0ELin1ELi1EEvPKfS1_Pfllllll)
        /*0eb4*/ 	.word	0x00000000


	//----- nvinfo : EIATTR_MIN_STACK_SIZE
	.align		4
.L_627:
        /*0eb8*/ 	.byte	0x04, 0x12
        /*0eba*/ 	.short	(.L_629 - .L_628)
	.align		4
.L_628:
        /*0ebc*/ 	.word	index@(_Z26MutualIntensExtract_KernelILin5ELb1ELb1ELin1ELi1EEvPKfS1_Pfllllll)
        /*0ec0*/ 	.word	0x00000000


	//----- nvinfo : EIATTR_MIN_STACK_SIZE
	.align		4
.L_629:
        /*0ec4*/ 	.byte	0x04, 0x12
        /*0ec6*/ 	.short	(.L_631 - .L_630)
	.align		4
.L_630:
        /*0ec8*/ 	.word	index@(_Z26MutualIntensExtract_KernelILin4ELb0ELb0ELin1ELi1EEvPKfS1_Pfllllll)
        /*0ecc*/ 	.word	0x00000000


	//----- nvinfo : EIATTR_MIN_STACK_SIZE
	.align		4
.L_631:
        /*0ed0*/ 	.byte	0x04, 0x12
        /*0ed2*/ 	.short	(.L_633 - .L_632)
	.align		4
.L_632:
        /*0ed4*/ 	.word	index@(_Z26MutualIntensExtract_KernelILin4ELb0ELb1ELin1ELi1EEvPKfS1_Pfllllll)
        /*0ed8*/ 	.word	0x00000000


	//----- nvinfo : EIATTR_MIN_STACK_SIZE
	.align		4
.L_633:
        /*0edc*/ 	.byte	0x04, 0x12
        /*0ede*/ 	.short	(.L_635 - .L_634)
	.align		4
.L_634:
        /*0ee0*/ 	.word	index@(_Z26MutualIntensExtract_KernelILin4ELb1ELb0ELin1ELi1EEvPKfS1_Pfllllll)
        /*0ee4*/ 	.word	0x00000000


	//----- nvinfo : EIATTR_MIN_STACK_SIZE
	.align		4
.L_635:
        /*0ee8*/ 	.byte	0x04, 0x12
        /*0eea*/ 	.short	(.L_637 - .L_636)
	.align		4
.L_636:
        /*0eec*/ 	.word	index@(_Z26MutualIntensExtract_KernelILin4ELb1ELb1ELin1ELi1EEvPKfS1_Pfllllll)
        /*0ef0*/ 	.word	0x00000000


	//----- nvinfo : EIATTR_MIN_STACK_SIZE
	.align		4
.L_637:
        /*0ef4*/ 	.byte	0x04, 0x12
        /*0ef6*/ 	.short	(.L_639 - .L_638)
	.align		4
.L_638:
        /*0ef8*/ 	.word	index@(_Z26MutualIntensExtract_KernelILin3ELb0ELb0ELin1ELi1EEvPKfS1_Pfllllll)
        /*0efc*/ 	.word	0x00000000


	//----- nvinfo : EIATTR_MIN_STACK_SIZE
	.align		4
.L_639:
        /*0f00*/ 	.byte	0x04, 0x12
        /*0f02*/ 	.short	(.L_641 - .L_640)
	.align		4
.L_640:
        /*0f04*/ 	.word	index@(_Z26MutualIntensExtract_KernelILin3ELb0ELb1ELin1ELi1EEvPKfS1_Pfllllll)
        /*0f08*/ 	.word	0x00000000


	//----- nvinfo : EIATTR_MIN_STACK_SIZE
	.align		4
.L_641:
        /*0f0c*/ 	.byte	0x04, 0x12
        /*0f0e*/ 	.short	(.L_643 - .L_642)
	.align		4
.L_642:
        /*0f10*/ 	.word	index@(_Z26MutualIntensExtract_KernelILin3ELb1ELb0ELin1ELi1EEvPKfS1_Pfllllll)
        /*0f14*/ 	.word	0x00000000


	//----- nvinfo : EIATTR_MIN_STACK_SIZE
	.align		4
.L_643:
        /*0f18*/ 	.byte	0x04, 0x12
        /*0f1a*/ 	.short	(.L_645 - .L_644)
	.align		4
.L_644:
        /*0f1c*/ 	.word	index@(_Z26MutualIntensExtract_KernelILin3ELb1ELb1ELin1ELi1EEvPKfS1_Pfllllll)
        /*0f20*/ 	.word	0x00000000


	//----- nvinfo : EIATTR_MIN_STACK_SIZE
	.align		4
.L_645:
        /*0f24*/ 	.byte	0x04, 0x12
        /*0f26*/ 	.short	(.L_647 - .L_646)
	.align		4
.L_646:
        /*0f28*/ 	.word	index@(_Z26MutualIntensExtract_KernelILin2ELb0ELb0ELin1ELi1EEvPKfS1_Pfllllll)
        /*0f2c*/ 	.word	0x00000000


	//----- nvinfo : EIATTR_MIN_STACK_SIZE
	.align		4
.L_647:
        /*0f30*/ 	.byte	0x04, 0x12
        /*0f32*/ 	.short	(.L_649 - .L_648)
	.align		4
.L_648:
        /*0f34*/ 	.word	index@(_Z26MutualIntensExtract_KernelILin2ELb0ELb1ELin1ELi1EEvPKfS1_Pfllllll)
        /*0f38*/ 	.word	0x00000000


	//----- nvinfo : EIATTR_MIN_STACK_SIZE
	.align		4
.L_649:
        /*0f3c*/ 	.byte	0x04, 0x12
        /*0f3e*/ 	.short	(.L_651 - .L_650)
	.align		4
.L_650:
        /*0f40*/ 	.word	index@(_Z26MutualIntensExtract_KernelILin2ELb1ELb0ELin1ELi1EEvPKfS1_Pfllllll)
        /*0f44*/ 	.word	0x00000000


	//----- nvinfo : EIATTR_MIN_STACK_SIZE
	.align		4
.L_651:
        /*0f48*/ 	.byte	0x04, 0x12
        /*0f4a*/ 	.short	(.L_653 - .L_652)
	.align		4
.L_652:
        /*0f4c*/ 	.word	index@(_Z26MutualIntensExtract_KernelILin2ELb1ELb1ELin1ELi1EEvPKfS1_Pfllllll)
        /*0f50*/ 	.word	0x00000000


	//----- nvinfo : EIATTR_MIN_STACK_SIZE
	.align		4
.L_653:
        /*0f54*/ 	.byte	0x04, 0x12
        /*0f56*/ 	.short	(.L_655 - .L_654)
	.align		4
.L_654:
        /*0f58*/ 	.word	index@(_Z26MutualIntensExtract_KernelILin1ELb0ELb0ELin1ELi1EEvPKfS1_Pfllllll)
        /*0f5c*/ 	.word	0x00000000


	//----- nvinfo : EIATTR_MIN_STACK_SIZE
	.align		4
.L_655:
        /*0f60*/ 	.byte	0x04, 0x12
        /*0f62*/ 	.short	(.L_657 - .L_656)
	.align		4
.L_656:
        /*0f64*/ 	.word	index@(_Z26MutualIntensExtract_KernelILin1ELb0ELb1ELin1ELi1EEvPKfS1_Pfllllll)
        /*0f68*/ 	.word	0x00000000


	//----- nvinfo : EIATTR_MIN_STACK_SIZE
	.align		4
.L_657:
        /*0f6c*/ 	.byte	0x04, 0x12
        /*0f6e*/ 	.short	(.L_659 - .L_658)
	.align		4
.L_658:
        /*0f70*/ 	.word	index@(_Z26MutualIntensExtract_KernelILin1ELb1ELb0ELin1ELi1EEvPKfS1_Pfllllll)
        /*0f74*/ 	.word	0x00000000


	//----- nvinfo : EIATTR_MIN_STACK_SIZE
	.align		4
.L_659:
        /*0f78*/ 	.byte	0x04, 0x12
        /*0f7a*/ 	.short	(.L_661 - .L_660)
	.align		4
.L_660:
        /*0f7c*/ 	.word	index@(_Z26MutualIntensExtract_KernelILin1ELb1ELb1ELin1ELi1EEvPKfS1_Pfllllll)
        /*0f80*/ 	.word	0x00000000


	//----- nvinfo : EIATTR_MIN_STACK_SIZE
	.align		4
.L_661:
        /*0f84*/ 	.byte	0x04, 0x12
        /*0f86*/ 	.short	(.L_663 - .L_662)
	.align		4
.L_662:
        /*0f88*/ 	.word	index@(_Z26MutualIntensExtract_KernelILi5ELb0ELb0ELin1ELi1EEvPKfS1_Pfllllll)
        /*0f8c*/ 	.word	0x00000000


	//----- nvinfo : EIATTR_MIN_STACK_SIZE
	.align		4
.L_663:
        /*0f90*/ 	.byte	0x04, 0x12
        /*0f92*/ 	.short	(.L_665 - .L_664)
	.align		4
.L_664:
        /*0f94*/ 	.word	index@(_Z26MutualIntensExtract_KernelILi5ELb0ELb1ELin1ELi1EEvPKfS1_Pfllllll)
        /*0f98*/ 	.word	0x00000000


	//----- nvinfo : EIATTR_MIN_STACK_SIZE
	.align		4
.L_665:
        /*0f9c*/ 	.byte	0x04, 0x12
        /*0f9e*/ 	.short	(.L_667 - .L_666)
	.align		4
.L_666:
        /*0fa0*/ 	.word	index@(_Z26MutualIntensExtract_KernelILi5ELb1ELb0ELin1ELi1EEvPKfS1_Pfllllll)
        /*0fa4*/ 	.word	0x00000000


	//----- nvinfo : EIATTR_MIN_STACK_SIZE
	.align		4
.L_667:
        /*0fa8*/ 	.byte	0x04, 0x12
        /*0faa*/ 	.short	(.L_669 - .L_668)
	.align		4
.L_668:
        /*0fac*/ 	.word	index@(_Z26MutualIntensExtract_KernelILi5ELb1ELb1ELin1ELi1EEvPKfS1_Pfllllll)
        /*0fb0*/ 	.word	0x00000000


	//----- nvinfo : EIATTR_MIN_STACK_SIZE
	.align		4
.L_669:
        /*0fb4*/ 	.byte	0x04, 0x12
        /*0fb6*/ 	.short	(.L_671 - .L_670)
	.align		4
.L_670:
        /*0fb8*/ 	.word	index@(_Z26MutualIntensExtract_KernelILi4ELb0ELb0ELin1ELi1EEvPKfS1_Pfllllll)
        /*0fbc*/ 	.word	0x00000000


	//----- nvinfo : EIATTR_MIN_STACK_SIZE
	.align		4
.L_671:
        /*0fc0*/ 	.byte	0x04, 0x12
        /*0fc2*/ 	.short	(.L_673 - .L_672)
	.align		4
.L_672:
        /*0fc4*/ 	.word	index@(_Z26MutualIntensExtract_KernelILi4ELb0ELb1ELin1ELi1EEvPKfS1_Pfllllll)
        /*0fc8*/ 	.word	0x00000000


	//----- nvinfo : EIATTR_MIN_STACK_SIZE
	.align		4
.L_673:
        /*0fcc*/ 	.byte	0x04, 0x12
        /*0fce*/ 	.short	(.L_675 - .L_674)
	.align		4
.L_674:
        /*0fd0*/ 	.word	index@(_Z26MutualIntensExtract_KernelILi4ELb1ELb0ELin1ELi1EEvPKfS1_Pfllllll)
        /*0fd4*/ 	.word	0x00000000


	//----- nvinfo : EIATTR_MIN_STACK_SIZE
	.align		4
.L_675:
        /*0fd8*/ 	.byte	0x04, 0x12
        /*0fda*/ 	.short	(.L_677 - .L_676)
	.align		4
.L_676:
        /*0fdc*/ 	.word	index@(_Z26MutualIntensExtract_KernelILi4ELb1ELb1ELin1ELi1EEvPKfS1_Pfllllll)
        /*0fe0*/ 	.word	0x00000000


	//----- nvinfo : EIATTR_MIN_STACK_SIZE
	.align		4
.L_677:
        /*0fe4*/ 	.byte	0x04, 0x12
        /*0fe6*/ 	.short	(.L_679 - .L_678)
	.align		4
.L_678:
        /*0fe8*/ 	.word	index@(_Z26MutualIntensExtract_KernelILi3ELb0ELb0ELin1ELi1EEvPKfS1_Pfllllll)
        /*0fec*/ 	.word	0x00000000


	//----- nvinfo : EIATTR_MIN_STACK_SIZE
	.align		4
.L_679:
        /*0ff0*/ 	.byte	0x04, 0x12
        /*0ff2*/ 	.short	(.L_681 - .L_680)
	.align		4
.L_680:
        /*0ff4*/ 	.word	index@(_Z26MutualIntensExtract_KernelILi3ELb0ELb1ELin1ELi1EEvPKfS1_Pfllllll)
        /*0ff8*/ 	.word	0x00000000


	//----- nvinfo : EIATTR_MIN_STACK_SIZE
	.align		4
.L_681:
        /*0ffc*/ 	.byte	0x04, 0x12
        /*0ffe*/ 	.short	(.L_683 - .L_682)
	.align		4
.L_682:
        /*1000*/ 	.word	index@(_Z26MutualIntensExtract_KernelILi3ELb1ELb0ELin1ELi1EEvPKfS1_Pfllllll)
        /*1004*/ 	.word	0x00000000


	//----- nvinfo : EIATTR_MIN_STACK_SIZE
	.align		4
.L_683:
        /*1008*/ 	.byte	0x04, 0x12
        /*100a*/ 	.short	(.L_685 - .L_684)
	.align		4
.L_684:
        /*100c*/ 	.word	index@(_Z26MutualIntensExtract_KernelILi3ELb1ELb1ELin1ELi1EEvPKfS1_Pfllllll)
        /*1010*/ 	.word	0x00000000


	//----- nvinfo : EIATTR_MIN_STACK_SIZE
	.align		4
.L_685:
        /*1014*/ 	.byte	0x04, 0x12
        /*1016*/ 	.short	(.L_687 - .L_686)
	.align		4
.L_686:
        /*1018*/ 	.word	index@(_Z26MutualIntensExtract_KernelILi2ELb0ELb0ELin1ELi1EEvPKfS1_Pfllllll)
        /*101c*/ 	.word	0x00000000


	//----- nvinfo : EIATTR_MIN_STACK_SIZE
	.align		4
.L_687:
        /*1020*/ 	.byte	0x04, 0x12
        /*1022*/ 	.short	(.L_689 - .L_688)
	.align		4
.L_688:
        /*1024*/ 	.word	index@(_Z26MutualIntensExtract_KernelILi2ELb0ELb1ELin1ELi1EEvPKfS1_Pfllllll)
        /*1028*/ 	.word	0x00000000


	//----- nvinfo : EIATTR_MIN_STACK_SIZE
	.align		4
.L_689:
        /*102c*/ 	.byte	0x04, 0x12
        /*102e*/ 	.short	(.L_691 - .L_690)
	.align		4
.L_690:
        /*1030*/ 	.word	index@(_Z26MutualIntensExtract_KernelILi2ELb1ELb0ELin1ELi1EEvPKfS1_Pfllllll)
        /*1034*/ 	.word	0x00000000


	//----- nvinfo : EIATTR_MIN_STACK_SIZE
	.align		4
.L_691:
        /*1038*/ 	.byte	0x04, 0x12
        /*103a*/ 	.short	(.L_693 - .L_692)
	.align		4
.L_692:
        /*103c*/ 	.word	index@(_Z26MutualIntensExtract_KernelILi2ELb1ELb1ELin1ELi1EEvPKfS1_Pfllllll)
        /*1040*/ 	.word	0x00000000


	//----- nvinfo : EIATTR_MIN_STACK_SIZE
	.align		4
.L_693:
        /*1044*/ 	.byte	0x04, 0x12
        /*1046*/ 	.short	(.L_695 - .L_694)
	.align		4
.L_694:
        /*1048*/ 	.word	index@(_Z26MutualIntensExtract_KernelILi1ELb0ELb0ELin1ELi1EEvPKfS1_Pfllllll)
        /*104c*/ 	.word	0x00000000


	//----- nvinfo : EIATTR_MIN_STACK_SIZE
	.align		4
.L_695:
        /*1050*/ 	.byte	0x04, 0x12
        /*1052*/ 	.short	(.L_697 - .L_696)
	.align		4
.L_696:
        /*1054*/ 	.word	index@(_Z26MutualIntensExtract_KernelILi1ELb0ELb1ELin1ELi1EEvPKfS1_Pfllllll)
        /*1058*/ 	.word	0x00000000


	//----- nvinfo : EIATTR_MIN_STACK_SIZE
	.align		4
.L_697:
        /*105c*/ 	.byte	0x04, 0x12
        /*105e*/ 	.short	(.L_699 - .L_698)
	.align		4
.L_698:
        /*1060*/ 	.word	index@(_Z26MutualIntensExtract_KernelILi1ELb1ELb0ELin1ELi1EEvPKfS1_Pfllllll)
        /*1064*/ 	.word	0x00000000


	//----- nvinfo : EIATTR_MIN_STACK_SIZE
	.align		4
.L_699:
        /*1068*/ 	.byte	0x04, 0x12
        /*106a*/ 	.short	(.L_701 - .L_700)
	.align		4
.L_700:
        /*106c*/ 	.word	index@(_Z26MutualIntensExtract_KernelILi1ELb1ELb1ELin1ELi1EEvPKfS1_Pfllllll)
        /*1070*/ 	.word	0x00000000


	//----- nvinfo : EIATTR_MIN_STACK_SIZE
	.align		4
.L_701:
        /*1074*/ 	.byte	0x04, 0x12
        /*1076*/ 	.short	(.L_703 - .L_702)
	.align		4
.L_702:
        /*1078*/ 	.word	index@(_Z26MutualIntensExtract_KernelILi0ELb0ELb0ELin1ELi1EEvPKfS1_Pfllllll)
        /*107c*/ 	.word	0x00000000


	//----- nvinfo : EIATTR_MIN_STACK_SIZE
	.align		4
.L_703:
        /*1080*/ 	.byte	0x04, 0x12
        /*1082*/ 	.short	(.L_705 - .L_704)
	.align		4
.L_704:
        /*1084*/ 	.word	index@(_Z26MutualIntensExtract_KernelILi0ELb0ELb1ELin1ELi1EEvPKfS1_Pfllllll)
        /*1088*/ 	.word	0x00000000


	//----- nvinfo : EIATTR_MIN_STACK_SIZE
	.align		4
.L_705:
        /*108c*/ 	.byte	0x04, 0x12
        /*108e*/ 	.short	(.L_707 - .L_706)
	.align		4
.L_706:
        /*1090*/ 	.word	index@(_Z26MutualIntensExtract_KernelILi0ELb1ELb0ELin1ELi1EEvPKfS1_Pfllllll)
        /*1094*/ 	.word	0x00000000


	//----- nvinfo : EIATTR_MIN_STACK_SIZE
	.align		4
.L_707:
        /*1098*/ 	.byte	0x04, 0x12
        /*109a*/ 	.short	(.L_709 - .L_708)
	.align		4
.L_708:
        /*109c*/ 	.word	index@(_Z26MutualIntensExtract_KernelILi0ELb1ELb1ELin1ELi1EEvPKfS1_Pfllllll)
        /*10a0*/ 	.word	0x00000000


	//----- nvinfo : EIATTR_MIN_STACK_SIZE
	.align		4
.L_709:
        /*10a4*/ 	.byte	0x04, 0x12
        /*10a6*/ 	.short	(.L_711 - .L_710)
	.align		4
.L_710:
        /*10a8*/ 	.word	index@(_Z26MutualIntensExtract_KernelILin5ELb0ELb0ELi0ELi1EEvPKfS1_Pfllllll)
        /*10ac*/ 	.word	0x00000000


	//----- nvinfo : EIATTR_MIN_STACK_SIZE
	.align		4
.L_711:
        /*10b0*/ 	.byte	0x04, 0x12
        /*10b2*/ 	.short	(.L_713 - .L_712)
	.align		4
.L_712:
        /*10b4*/ 	.word	index@(_Z26MutualIntensExtract_KernelILin5ELb0ELb1ELi0ELi1EEvPKfS1_Pfllllll)
        /*10b8*/ 	.word	0x00000000


	//----- nvinfo : EIATTR_MIN_STACK_SIZE
	.align		4
.L_713:
        /*10bc*/ 	.byte	0x04, 0x12
        /*10be*/ 	.short	(.L_715 - .L_714)
	.align		4
.L_714:
        /*10c0*/ 	.word	index@(_Z26MutualIntensExtract_KernelILin5ELb1ELb0ELi0ELi1EEvPKfS1_Pfllllll)
        /*10c4*/ 	.word	0x00000000


	//----- nvinfo : EIATTR_MIN_STACK_SIZE
	.align		4
.L_715:
        /*10c8*/ 	.byte	0x04, 0x12
        /*10ca*/ 	.short	(.L_717 - .L_716)
	.align		4
.L_716:
        /*10cc*/ 	.word	index@(_Z26MutualIntensExtract_KernelILin5ELb1ELb1ELi0ELi1EEvPKfS1_Pfllllll)
        /*10d0*/ 	.word	0x00000000


	//----- nvinfo : EIATTR_MIN_STACK_SIZE
	.align		4
.L_717:
        /*10d4*/ 	.byte	0x04, 0x12
        /*10d6*/ 	.short	(.L_719 - .L_718)
	.align		4
.L_718:
        /*10d8*/ 	.word	index@(_Z26MutualIntensExtract_KernelILin4ELb0ELb0ELi0ELi1EEvPKfS1_Pfllllll)
        /*10dc*/ 	.word	0x00000000


	//----- nvinfo : EIATTR_MIN_STACK_SIZE
	.align		4
.L_719:
        /*10e0*/ 	.byte	0x04, 0x12
        /*10e2*/ 	.short	(.L_721 - .L_720)
	.align		4
.L_720:
        /*10e4*/ 	.word	index@(_Z26MutualIntensExtract_KernelILin4ELb0ELb1ELi0ELi1EEvPKfS1_Pfllllll)
        /*10e8*/ 	.word	0x00000000


	//----- nvinfo : EIATTR_MIN_STACK_SIZE
	.align		4
.L_721:
        /*10ec*/ 	.byte	0x04, 0x12
        /*10ee*/ 	.short	(.L_723 - .L_722)
	.align		4
.L_722:
        /*10f0*/ 	.word	index@(_Z26MutualIntensExtract_KernelILin4ELb1ELb0ELi0ELi1EEvPKfS1_Pfllllll)
        /*10f4*/ 	.word	0x00000000


	//----- nvinfo : EIATTR_MIN_STACK_SIZE
	.align		4
.L_723:
        /*10f8*/ 	.byte	0x04, 0x12
        /*10fa*/ 	.short	(.L_725 - .L_724)
	.align		4
.L_724:
        /*10fc*/ 	.word	index@(_Z26MutualIntensExtract_KernelILin4ELb1ELb1ELi0ELi1EEvPKfS1_Pfllllll)
        /*1100*/ 	.word	0x00000000


	//----- nvinfo : EIATTR_MIN_STACK_SIZE
	.align		4
.L_725:
        /*1104*/ 	.byte	0x04, 0x12
        /*1106*/ 	.short	(.L_727 - .L_726)
	.align		4
.L_726:
        /*1108*/ 	.word	index@(_Z26MutualIntensExtract_KernelILin3ELb0ELb0ELi0ELi1EEvPKfS1_Pfllllll)
        /*110c*/ 	.word	0x00000000


	//----- nvinfo : EIATTR_MIN_STACK_SIZE
	.align		4
.L_727:
        /*1110*/ 	.byte	0x04, 0x12
        /*1112*/ 	.short	(.L_729 - .L_728)
	.align		4
.L_728:
        /*1114*/ 	.word	index@(_Z26MutualIntensExtract_KernelILin3ELb0ELb1ELi0ELi1EEvPKfS1_Pfllllll)
        /*1118*/ 	.word	0x00000000


	//----- nvinfo : EIATTR_MIN_STACK_SIZE
	.align		4
.L_729:
        /*111c*/ 	.byte	0x04, 0x12
        /*111e*/ 	.short	(.L_731 - .L_730)
	.align		4
.L_730:
        /*1120*/ 	.word	index@(_Z26MutualIntensExtract_KernelILin3ELb1ELb0ELi0ELi1EEvPKfS1_Pfllllll)
        /*1124*/ 	.word	0x00000000


	//----- nvinfo : EIATTR_MIN_STACK_SIZE
	.align		4
.L_731:
        /*1128*/ 	.byte	0x04, 0x12
        /*112a*/ 	.short	(.L_733 - .L_732)
	.align		4
.L_732:
        /*112c*/ 	.word	index@(_Z26MutualIntensExtract_KernelILin3ELb1ELb1ELi0ELi1EEvPKfS1_Pfllllll)
        /*1130*/ 	.word	0x00000000


	//----- nvinfo : EIATTR_MIN_STACK_SIZE
	.align		4
.L_733:
        /*1134*/ 	.byte	0x04, 0x12
        /*1136*/ 	.short	(.L_735 - .L_734)
	.align		4
.L_734:
        /*1138*/ 	.word	index@(_Z26MutualIntensExtract_KernelILin2ELb0ELb0ELi0ELi1EEvPKfS1_Pfllllll)
        /*113c*/ 	.word	0x00000000


	//----- nvinfo : EIATTR_MIN_STACK_SIZE
	.align		4
.L_735:
        /*1140*/ 	.byte	0x04, 0x12
        /*1142*/ 	.short	(.L_737 - .L_736)
	.align		4
.L_736:
        /*1144*/ 	.word	index@(_Z26MutualIntensExtract_KernelILin2ELb0ELb1ELi0ELi1EEvPKfS1_Pfllllll)
        /*1148*/ 	.word	0x00000000


	//----- nvinfo : EIATTR_MIN_STACK_SIZE
	.align		4
.L_737:
        /*114c*/ 	.byte	0x04, 0x12
        /*114e*/ 	.short	(.L_739 - .L_738)
	.align		4
.L_738:
        /*1150*/ 	.word	index@(_Z26MutualIntensExtract_KernelILin2ELb1ELb0ELi0ELi1EEvPKfS1_Pfllllll)
        /*1154*/ 	.word	0x00000000


	//----- nvinfo : EIATTR_MIN_STACK_SIZE
	.align		4
.L_739:
        /*1158*/ 	.byte	0x04, 0x12
        /*115a*/ 	.short	(.L_741 - .L_740)
	.align		4
.L_740:
        /*115c*/ 	.word	index@(_Z26MutualIntensExtract_KernelILin2ELb1ELb1ELi0ELi1EEvPKfS1_Pfllllll)
        /*1160*/ 	.word	0x00000000


	//----- nvinfo : EIATTR_MIN_STACK_SIZE
	.align		4
.L_741:
        /*1164*/ 	.byte	0x04, 0x12
        /*1166*/ 	.short	(.L_743 - .L_742)
	.align		4
.L_742:
        /*1168*/ 	.word	index@(_Z26MutualIntensExtract_KernelILin1ELb0ELb0ELi0ELi1EEvPKfS1_Pfllllll)
        /*116c*/ 	.word	0x00000000


	//----- nvinfo : EIATTR_MIN_STACK_SIZE
	.align		4
.L_743:
        /*1170*/ 	.byte	0x04, 0x12
        /*1172*/ 	.short	(.L_745 - .L_744)
	.align		4
.L_744:
        /*1174*/ 	.word	index@(_Z26MutualIntensExtract_KernelILin1ELb0ELb1ELi0ELi1EEvPKfS1_Pfllllll)
        /*1178*/ 	.word	0x00000000


	//----- nvinfo : EIATTR_MIN_STACK_SIZE
	.align		4
.L_745:
        /*117c*/ 	.byte	0x04, 0x12
        /*117e*/ 	.short	(.L_747 - .L_746)
	.align		4
.L_746:
        /*1180*/ 	.word	index@(_Z26MutualIntensExtract_KernelILin1ELb1ELb0ELi0ELi1EEvPKfS1_Pfllllll)
        /*1184*/ 	.word	0x00000000


	//----- nvinfo : EIATTR_MIN_STACK_SIZE
	.align		4
.L_747:
        /*1188*/ 	.byte	0x04, 0x12
        /*118a*/ 	.short	(.L_749 - .L_748)
	.align		4
.L_748:
        /*118c*/ 	.word	index@(_Z26MutualIntensExtract_KernelILin1ELb1ELb1ELi0ELi1EEvPKfS1_Pfllllll)
        /*1190*/ 	.word	0x00000000


	//----- nvinfo : EIATTR_MIN_STACK_SIZE
	.align		4
.L_749:
        /*1194*/ 	.byte	0x04, 0x12
        /*1196*/ 	.short	(.L_751 - .L_750)
	.align		4
.L_750:
        /*1198*/ 	.word	index@(_Z26MutualIntensExtract_KernelILi5ELb0ELb0ELi0ELi1EEvPKfS1_Pfllllll)
        /*119c*/ 	.word	0x00000000


	//----- nvinfo : EIATTR_MIN_STACK_SIZE
	.align		4
.L_751:
        /*11a0*/ 	.byte	0x04, 0x12
        /*11a2*/ 	.short	(.L_753 - .L_752)
	.align		4
.L_752:
        /*11a4*/ 	.word	index@(_Z26MutualIntensExtract_KernelILi5ELb0ELb1ELi0ELi1EEvPKfS1_Pfllllll)
        /*11a8*/ 	.word	0x00000000


	//----- nvinfo : EIATTR_MIN_STACK_SIZE
	.align		4
.L_753:
        /*11ac*/ 	.byte	0x04, 0x12
        /*11ae*/ 	.short	(.L_755 - .L_754)
	.align		4
.L_754:
        /*11b0*/ 	.word	index@(_Z26MutualIntensExtract_KernelILi5ELb1ELb0ELi0ELi1EEvPKfS1_Pfllllll)
        /*11b4*/ 	.word	0x00000000


	//----- nvinfo : EIATTR_MIN_STACK_SIZE
	.align		4
.L_755:
        /*11b8*/ 	.byte	0x04, 0x12
        /*11ba*/ 	.short	(.L_757 - .L_756)
	.align		4
.L_756:
        /*11bc*/ 	.word	index@(_Z26MutualIntensExtract_KernelILi5ELb1ELb1ELi0ELi1EEvPKfS1_Pfllllll)
        /*11c0*/ 	.word	0x00000000


	//----- nvinfo : EIATTR_MIN_STACK_SIZE
	.align		4
.L_757:
        /*11c4*/ 	.byte	0x04, 0x12
        /*11c6*/ 	.short	(.L_759 - .L_758)
	.align		4
.L_758:
        /*11c8*/ 	.word	index@(_Z26MutualIntensExtract_KernelILi4ELb0ELb0ELi0ELi1EEvPKfS1_Pfllllll)
        /*11cc*/ 	.word	0x00000000


	//----- nvinfo : EIATTR_MIN_STACK_SIZE
	.align		4
.L_759:
        /*11d0*/ 	.byte	0x04, 0x12
        /*11d2*/ 	.short	(.L_761 - .L_760)
	.align		4
.L_760:
        /*11d4*/ 	.word	index@(_Z26MutualIntensExtract_KernelILi4ELb0ELb1ELi0ELi1EEvPKfS1_Pfllllll)
        /*11d8*/ 	.word	0x00000000


	//----- nvinfo : EIATTR_MIN_STACK_SIZE
	.align		4
.L_761:
        /*11dc*/ 	.byte	0x04, 0x12
        /*11de*/ 	.short	(.L_763 - .L_762)
	.align		4
.L_762:
        /*11e0*/ 	.word	index@(_Z26MutualIntensExtract_KernelILi4ELb1ELb0ELi0ELi1EEvPKfS1_Pfllllll)
        /*11e4*/ 	.word	0x00000000


	//----- nvinfo : EIATTR_MIN_STACK_SIZE
	.align		4
.L_763:
        /*11e8*/ 	.byte	0x04, 0x12
        /*11ea*/ 	.short	(.L_765 - .L_764)
	.align		4
.L_764:
        /*11ec*/ 	.word	index@(_Z26MutualIntensExtract_KernelILi4ELb1ELb1ELi0ELi1EEvPKfS1_Pfllllll)
        /*11f0*/ 	.word	0x00000000


	//----- nvinfo : EIATTR_MIN_STACK_SIZE
	.align		4
.L_765:
        /*11f4*/ 	.byte	0x04, 0x12
        /*11f6*/ 	.short	(.L_767 - .L_766)
	.align		4
.L_766:
        /*11f8*/ 	.word	index@(_Z26MutualIntensExtract_KernelILi3ELb0ELb0ELi0ELi1EEvPKfS1_Pfllllll)
        /*11fc*/ 	.word	0x00000000


	//----- nvinfo : EIATTR_MIN_STACK_SIZE
	.align		4
.L_767:
        /*1200*/ 	.byte	0x04, 0x12
        /*1202*/ 	.short	(.L_769 - .L_768)
	.align		4
.L_768:
        /*1204*/ 	.word	index@(_Z26MutualIntensExtract_KernelILi3ELb0ELb1ELi0ELi1EEvPKfS1_Pfllllll)
        /*1208*/ 	.word	0x00000000


	//----- nvinfo : EIATTR_MIN_STACK_SIZE
	.align		4
.L_769:
        /*120c*/ 	.byte	0x04, 0x12
        /*120e*/ 	.short	(.L_771 - .L_770)
	.align		4
.L_770:
        /*1210*/ 	.word	index@(_Z26MutualIntensExtract_KernelILi3ELb1ELb0ELi0ELi1EEvPKfS1_Pfllllll)
        /*1214*/ 	.word	0x00000000


	//----- nvinfo : EIATTR_MIN_STACK_SIZE
	.align		4
.L_771:
        /*1218*/ 	.byte	0x04, 0x12
        /*121a*/ 	.short	(.L_773 - .L_772)
	.align		4
.L_772:
        /*121c*/ 	.word	index@(_Z26MutualIntensExtract_KernelILi3ELb1ELb1ELi0ELi1EEvPKfS1_Pfllllll)
        /*1220*/ 	.word	0x00000000


	//----- nvinfo : EIATTR_MIN_STACK_SIZE
	.align		4
.L_773:
        /*1224*/ 	.byte	0x04, 0x12
        /*1226*/ 	.short	(.L_775 - .L_774)
	.align		4
.L_774:
        /*1228*/ 	.word	index@(_Z26MutualIntensExtract_KernelILi2ELb0ELb0ELi0ELi1EEvPKfS1_Pfllllll)
        /*122c*/ 	.word	0x00000000


	//----- nvinfo : EIATTR_MIN_STACK_SIZE
	.align		4
.L_775:
        /*1230*/ 	.byte	0x04, 0x12
        /*1232*/ 	.short	(.L_777 - .L_776)
	.align		4
.L_776:
        /*1234*/ 	.word	index@(_Z26MutualIntensExtract_KernelILi2ELb0ELb1ELi0ELi1EEvPKfS1_Pfllllll)
        /*1238*/ 	.word	0x00000000


	//----- nvinfo : EIATTR_MIN_STACK_SIZE
	.align		4
.L_777:
        /*123c*/ 	.byte	0x04, 0x12
        /*123e*/ 	.short	(.L_779 - .L_778)
	.align		4
.L_778:
        /*1240*/ 	.word	index@(_Z26MutualIntensExtract_KernelILi2ELb1ELb0ELi0ELi1EEvPKfS1_Pfllllll)
        /*1244*/ 	.word	0x00000000


	//----- nvinfo : EIATTR_MIN_STACK_SIZE
	.align		4
.L_779:
        /*1248*/ 	.byte	0x04, 0x12
        /*124a*/ 	.short	(.L_781 - .L_780)
	.align		4
.L_780:
        /*124c*/ 	.word	index@(_Z26MutualIntensExtract_KernelILi2ELb1ELb1ELi0ELi1EEvPKfS1_Pfllllll)
        /*1250*/ 	.word	0x00000000


	//----- nvinfo : EIATTR_MIN_STACK_SIZE
	.align		4
.L_781:
        /*1254*/ 	.byte	0x04, 0x12
        /*1256*/ 	.short	(.L_783 - .L_782)
	.align		4
.L_782:
        /*1258*/ 	.word	index@(_Z26MutualIntensExtract_KernelILi1ELb0ELb0ELi0ELi1EEvPKfS1_Pfllllll)
        /*125c*/ 	.word	0x00000000


	//----- nvinfo : EIATTR_MIN_STACK_SIZE
	.align		4
.L_783:
        /*1260*/ 	.byte	0x04, 0x12
        /*1262*/ 	.short	(.L_785 - .L_784)
	.align		4
.L_784:
        /*1264*/ 	.word	index@(_Z26MutualIntensExtract_KernelILi1ELb0ELb1ELi0ELi1EEvPKfS1_Pfllllll)
        /*1268*/ 	.word	0x00000000


	//----- nvinfo : EIATTR_MIN_STACK_SIZE
	.align		4
.L_785:
        /*126c*/ 	.byte	0x04, 0x12
        /*126e*/ 	.short	(.L_787 - .L_786)
	.align		4
.L_786:
        /*1270*/ 	.word	index@(_Z26MutualIntensExtract_KernelILi1ELb1ELb0ELi0ELi1EEvPKfS1_Pfllllll)
        /*1274*/ 	.word	0x00000000


	//----- nvinfo : EIATTR_MIN_STACK_SIZE
	.align		4
.L_787:
        /*1278*/ 	.byte	0x04, 0x12
        /*127a*/ 	.short	(.L_789 - .L_788)
	.align		4
.L_788:
        /*127c*/ 	.word	index@(_Z26MutualIntensExtract_KernelILi1ELb1ELb1ELi0ELi1EEvPKfS1_Pfllllll)
        /*1280*/ 	.word	0x00000000


	//----- nvinfo : EIATTR_MIN_STACK_SIZE
	.align		4
.L_789:
        /*1284*/ 	.byte	0x04, 0x12
        /*1286*/ 	.short	(.L_791 - .L_790)
	.align		4
.L_790:
        /*1288*/ 	.word	index@(_Z26MutualIntensExtract_KernelILi0ELb0ELb0ELi0ELi1EEvPKfS1_Pfllllll)
        /*128c*/ 	.word	0x00000000


	//----- nvinfo : EIATTR_MIN_STACK_SIZE
	.align		4
.L_791:
        /*1290*/ 	.byte	0x04, 0x12
        /*1292*/ 	.short	(.L_793 - .L_792)
	.align		4
.L_792:
        /*1294*/ 	.word	index@(_Z26MutualIntensExtract_KernelILi0ELb0ELb1ELi0ELi1EEvPKfS1_Pfllllll)
        /*1298*/ 	.word	0x00000000


	//----- nvinfo : EIATTR_MIN_STACK_SIZE
	.align		4
.L_793:
        /*129c*/ 	.byte	0x04, 0x12
        /*129e*/ 	.short	(.L_795 - .L_794)
	.align		4
.L_794:
        /*12a0*/ 	.word	index@(_Z26MutualIntensExtract_KernelILi0ELb1ELb0ELi0ELi1EEvPKfS1_Pfllllll)
        /*12a4*/ 	.word	0x00000000


	//----- nvinfo : EIATTR_MIN_STACK_SIZE
	.align		4
.L_795:
        /*12a8*/ 	.byte	0x04, 0x12
        /*12aa*/ 	.short	(.L_797 - .L_796)
	.align		4
.L_796:
        /*12ac*/ 	.word	index@(_Z26MutualIntensExtract_KernelILi0ELb1ELb1ELi0ELi1EEvPKfS1_Pfllllll)
        /*12b0*/ 	.word	0x00000000


	//----- nvinfo : EIATTR_MIN_STACK_SIZE
	.align		4
.L_797:
        /*12b4*/ 	.byte	0x04, 0x12
        /*12b6*/ 	.short	(.L_799 - .L_798)
	.align		4
.L_798:
        /*12b8*/ 	.word	index@(_Z26MutualIntensExtract_KernelILin5ELb0ELb0ELi1ELi1EEvPKfS1_Pfllllll)
        /*12bc*/ 	.word	0x00000000


	//----- nvinfo : EIATTR_MIN_STACK_SIZE
	.align		4
.L_799:
        /*12c0*/ 	.byte	0x04, 0x12
        /*12c2*/ 	.short	(.L_801 - .L_800)
	.align		4
.L_800:
        /*12c4*/ 	.word	index@(_Z26MutualIntensExtract_KernelILin5ELb0ELb1ELi1ELi1EEvPKfS1_Pfllllll)
        /*12c8*/ 	.word	0x00000000


	//----- nvinfo : EIATTR_MIN_STACK_SIZE
	.align		4
.L_801:
        /*12cc*/ 	.byte	0x04, 0x12
        /*12ce*/ 	.short	(.L_803 - .L_802)
	.align		4
.L_802:
        /*12d0*/ 	.word	index@(_Z26MutualIntensExtract_KernelILin5ELb1ELb0ELi1ELi1EEvPKfS1_Pfllllll)
        /*12d4*/ 	.word	0x00000000


	//----- nvinfo : EIATTR_MIN_STACK_SIZE
	.align		4
.L_803:
        /*12d8*/ 	.byte	0x04, 0x12
        /*12da*/ 	.short	(.L_805 - .L_804)
	.align		4
.L_804:
        /*12dc*/ 	.word	index@(_Z26MutualIntensExtract_KernelILin5ELb1ELb1ELi1ELi1EEvPKfS1_Pfllllll)
        /*12e0*/ 	.word	0x00000000


	//----- nvinfo : EIATTR_MIN_STACK_SIZE
	.align		4
.L_805:
        /*12e4*/ 	.byte	0x04, 0x12
        /*12e6*/ 	.short	(.L_807 - .L_806)
	.align		4
.L_806:
        /*12e8*/ 	.word	index@(_Z26MutualIntensExtract_KernelILin4ELb0ELb0ELi1ELi1EEvPKfS1_Pfllllll)
        /*12ec*/ 	.word	0x00000000


	//----- nvinfo : EIATTR_MIN_STACK_SIZE
	.align		4
.L_807:
        /*12f0*/ 	.byte	0x04, 0x12
        /*12f2*/ 	.short	(.L_809 - .L_808)
	.align		4
.L_808:
        /*12f4*/ 	.word	index@(_Z26MutualIntensExtract_KernelILin4ELb0ELb1ELi1ELi1EEvPKfS1_Pfllllll)
        /*12f8*/ 	.word	0x00000000


	//----- nvinfo : EIATTR_MIN_STACK_SIZE
	.align		4
.L_809:
        /*12fc*/ 	.byte	0x04, 0x12
        /*12fe*/ 	.short	(.L_811 - .L_810)
	.align		4
.L_810:
        /*1300*/ 	.word	index@(_Z26MutualIntensExtract_KernelILin4ELb1ELb0ELi1ELi1EEvPKfS1_Pfllllll)
        /*1304*/ 	.word	0x00000000


	//----- nvinfo : EIATTR_MIN_STACK_SIZE
	.align		4
.L_811:
        /*1308*/ 	.byte	0x04, 0x12
        /*130a*/ 	.short	(.L_813 - .L_812)
	.align		4
.L_812:
        /*130c*/ 	.word	index@(_Z26MutualIntensExtract_KernelILin4ELb1ELb1ELi1ELi1EEvPKfS1_Pfllllll)
        /*1310*/ 	.word	0x00000000


	//----- nvinfo : EIATTR_MIN_STACK_SIZE
	.align		4
.L_813:
        /*1314*/ 	.byte	0x04, 0x12
        /*1316*/ 	.short	(.L_815 - .L_814)
	.align		4
.L_814:
        /*1318*/ 	.word	index@(_Z26MutualIntensExtract_KernelILin3ELb0ELb0ELi1ELi1EEvPKfS1_Pfllllll)
        /*131c*/ 	.word	0x00000000


	//----- nvinfo : EIATTR_MIN_STACK_SIZE
	.align		4
.L_815:
        /*1320*/ 	.byte	0x04, 0x12
        /*1322*/ 	.short	(.L_817 - .L_816)
	.align		4
.L_816:
        /*1324*/ 	.word	index@(_Z26MutualIntensExtract_KernelILin3ELb0ELb1ELi1ELi1EEvPKfS1_Pfllllll)
        /*1328*/ 	.word	0x00000000


	//----- nvinfo : EIATTR_MIN_STACK_SIZE
	.align		4
.L_817:
        /*132c*/ 	.byte	0x04, 0x12
        /*132e*/ 	.short	(.L_819 - .L_818)
	.align		4
.L_818:
        /*1330*/ 	.word	index@(_Z26MutualIntensExtract_KernelILin3ELb1ELb0ELi1ELi1EEvPKfS1_Pfllllll)
        /*1334*/ 	.word	0x00000000


	//----- nvinfo : EIATTR_MIN_STACK_SIZE
	.align		4
.L_819:
        /*1338*/ 	.byte	0x04, 0x12
        /*133a*/ 	.short	(.L_821 - .L_820)
	.align		4
.L_820:
        /*133c*/ 	.word	index@(_Z26MutualIntensExtract_KernelILin3ELb1ELb1ELi1ELi1EEvPKfS1_Pfllllll)
        /*1340*/ 	.word	0x00000000


	//----- nvinfo : EIATTR_MIN_STACK_SIZE
	.align		4
.L_821:
        /*1344*/ 	.byte	0x04, 0x12
        /*1346*/ 	.short	(.L_823 - .L_822)
	.align		4
.L_822:
        /*1348*/ 	.word	index@(_Z26MutualIntensExtract_KernelILin2ELb0ELb0ELi1ELi1EEvPKfS1_Pfllllll)
        /*134c*/ 	.word	0x00000000


	//----- nvinfo : EIATTR_MIN_STACK_SIZE
	.align		4
.L_823:
        /*1350*/ 	.byte	0x04, 0x12
        /*1352*/ 	.short	(.L_825 - .L_824)
	.align		4
.L_824:
        /*1354*/ 	.word	index@(_Z26MutualIntensExtract_KernelILin2ELb0ELb1ELi1ELi1EEvPKfS1_Pfllllll)
        /*1358*/ 	.word	0x00000000


	//----- nvinfo : EIATTR_MIN_STACK_SIZE
	.align		4
.L_825:
        /*135c*/ 	.byte	0x04, 0x12
        /*135e*/ 	.short	(.L_827 - .L_826)
	.align		4
.L_826:
        /*1360*/ 	.word	index@(_Z26MutualIntensExtract_KernelILin2ELb1ELb0ELi1ELi1EEvPKfS1_Pfllllll)
        /*1364*/ 	.word	0x00000000


	//----- nvinfo : EIATTR_MIN_STACK_SIZE
	.align		4
.L_827:
        /*1368*/ 	.byte	0x04, 0x12
        /*136a*/ 	.short	(.L_829 - .L_828)
	.align		4
.L_828:
        /*136c*/ 	.word	index@(_Z26MutualIntensExtract_KernelILin2ELb1ELb1ELi1ELi1EEvPKfS1_Pfllllll)
        /*1370*/ 	.word	0x00000000


	//----- nvinfo : EIATTR_MIN_STACK_SIZE
	.align		4
.L_829:
        /*1374*/ 	.byte	0x04, 0x12
        /*1376*/ 	.short	(.L_831 - .L_830)
	.align		4
.L_830:
        /*1378*/ 	.word	index@(_Z26MutualIntensExtract_KernelILin1ELb0ELb0ELi1ELi1EEvPKfS1_Pfllllll)
        /*137c*/ 	.word	0x00000000


	//----- nvinfo : EIATTR_MIN_STACK_SIZE
	.align		4
.L_831:
        /*1380*/ 	.byte	0x04, 0x12
        /*1382*/ 	.short	(.L_833 - .L_832)
	.align		4
.L_832:
        /*1384*/ 	.word	index@(_Z26MutualIntensExtract_KernelILin1ELb0ELb1ELi1ELi1EEvPKfS1_Pfllllll)
        /*1388*/ 	.word	0x00000000


	//----- nvinfo : EIATTR_MIN_STACK_SIZE
	.align		4
.L_833:
        /*138c*/ 	.byte	0x04, 0x12
        /*138e*/ 	.short	(.L_835 - .L_834)
	.align		4
.L_834:
        /*1390*/ 	.word	index@(_Z26MutualIntensExtract_KernelILin1ELb1ELb0ELi1ELi1EEvPKfS1_Pfllllll)
        /*1394*/ 	.word	0x00000000


	//----- nvinfo : EIATTR_MIN_STACK_SIZE
	.align		4
.L_835:
        /*1398*/ 	.byte	0x04, 0x12
        /*139a*/ 	.short	(.L_837 - .L_836)
	.align		4
.L_836:
        /*139c*/ 	.word	index@(_Z26MutualIntensExtract_KernelILin1ELb1ELb1ELi1ELi1EEvPKfS1_Pfllllll)
        /*13a0*/ 	.word	0x00000000


	//----- nvinfo : EIATTR_MIN_STACK_SIZE
	.align		4
.L_837:
        /*13a4*/ 	.byte	0x04, 0x12
        /*13a6*/ 	.short	(.L_839 - .L_838)
	.align		4
.L_838:
        /*13a8*/ 	.word	index@(_Z26MutualIntensExtract_KernelILi5ELb0ELb0ELi1ELi1EEvPKfS1_Pfllllll)
        /*13ac*/ 	.word	0x00000000


	//----- nvinfo : EIATTR_MIN_STACK_SIZE
	.align		4
.L_839:
        /*13b0*/ 	.byte	0x04, 0x12
        /*13b2*/ 	.short	(.L_841 - .L_840)
	.align		4
.L_840:
        /*13b4*/ 	.word	index@(_Z26MutualIntensExtract_KernelILi5ELb0ELb1ELi1ELi1EEvPKfS1_Pfllllll)
        /*13b8*/ 	.word	0x00000000


	//----- nvinfo : EIATTR_MIN_STACK_SIZE
	.align		4
.L_841:
        /*13bc*/ 	.byte	0x04, 0x12
        /*13be*/ 	.short	(.L_843 - .L_842)
	.align		4
.L_842:
        /*13c0*/ 	.word	index@(_Z26MutualIntensExtract_KernelILi5ELb1ELb0ELi1ELi1EEvPKfS1_Pfllllll)
        /*13c4*/ 	.word	0x00000000


	//----- nvinfo : EIATTR_MIN_STACK_SIZE
	.align		4
.L_843:
        /*13c8*/ 	.byte	0x04, 0x12
        /*13ca*/ 	.short	(.L_845 - .L_844)
	.align		4
.L_844:
        /*13cc*/ 	.word	index@(_Z26MutualIntensExtract_KernelILi5ELb1ELb1ELi1ELi1EEvPKfS1_Pfllllll)
        /*13d0*/ 	.word	0x00000000


	//----- nvinfo : EIATTR_MIN_STACK_SIZE
	.align		4
.L_845:
        /*13d4*/ 	.byte	0x04, 0x12
        /*13d6*/ 	.short	(.L_847 - .L_846)
	.align		4
.L_846:
        /*13d8*/ 	.word	index@(_Z26MutualIntensExtract_KernelILi4ELb0ELb0ELi1ELi1EEvPKfS1_Pfllllll)
        /*13dc*/ 	.word	0x00000000


	//----- nvinfo : EIATTR_MIN_STACK_SIZE
	.align		4
.L_847:
        /*13e0*/ 	.byte	0x04, 0x12
        /*13e2*/ 	.short	(.L_849 - .L_848)
	.align		4
.L_848:
        /*13e4*/ 	.word	index@(_Z26MutualIntensExtract_KernelILi4ELb0ELb1ELi1ELi1EEvPKfS1_Pfllllll)
        /*13e8*/ 	.word	0x00000000


	//----- nvinfo : EIATTR_MIN_STACK_SIZE
	.align		4
.L_849:
        /*13ec*/ 	.byte	0x04, 0x12
        /*13ee*/ 	.short	(.L_851 - .L_850)
	.align		4
.L_850:
        /*13f0*/ 	.word	index@(_Z26MutualIntensExtract_KernelILi4ELb1ELb0ELi1ELi1EEvPKfS1_Pfllllll)
        /*13f4*/ 	.word	0x00000000


	//----- nvinfo : EIATTR_MIN_STACK_SIZE
	.align		4
.L_851:
        /*13f8*/ 	.byte	0x04, 0x12
        /*13fa*/ 	.short	(.L_853 - .L_852)
	.align		4
.L_852:
        /*13fc*/ 	.word	index@(_Z26MutualIntensExtract_KernelILi4ELb1ELb1ELi1ELi1EEvPKfS1_Pfllllll)
        /*1400*/ 	.word	0x00000000


	//----- nvinfo : EIATTR_MIN_STACK_SIZE
	.align		4
.L_853:
        /*1404*/ 	.byte	0x04, 0x12
        /*1406*/ 	.short	(.L_855 - .L_854)
	.align		4
.L_854:
        /*1408*/ 	.word	index@(_Z26MutualIntensExtract_KernelILi3ELb0ELb0ELi1ELi1EEvPKfS1_Pfllllll)
        /*140c*/ 	.word	0x00000000


	//----- nvinfo : EIATTR_MIN_STACK_SIZE
	.align		4
.L_855:
        /*1410*/ 	.byte	0x04, 0x12
        /*1412*/ 	.short	(.L_857 - .L_856)
	.align		4
.L_856:
        /*1414*/ 	.word	index@(_Z26MutualIntensExtract_KernelILi3ELb0ELb1ELi1ELi1EEvPKfS1_Pfllllll)
        /*1418*/ 	.word	0x00000000


	//----- nvinfo : EIATTR_MIN_STACK_SIZE
	.align		4
.L_857:
        /*141c*/ 	.byte	0x04, 0x12
        /*141e*/ 	.short	(.L_859 - .L_858)
	.align		4
.L_858:
        /*1420*/ 	.word	index@(_Z26MutualIntensExtract_KernelILi3ELb1ELb0ELi1ELi1EEvPKfS1_Pfllllll)
        /*1424*/ 	.word	0x00000000


	//----- nvinfo : EIATTR_MIN_STACK_SIZE
	.align		4
.L_859:
        /*1428*/ 	.byte	0x04, 0x12
        /*142a*/ 	.short	(.L_861 - .L_860)
	.align		4
.L_860:
        /*142c*/ 	.word	index@(_Z26MutualIntensExtract_KernelILi3ELb1ELb1ELi1ELi1EEvPKfS1_Pfllllll)
        /*1430*/ 	.word	0x00000000


	//----- nvinfo : EIATTR_MIN_STACK_SIZE
	.align		4
.L_861:
        /*1434*/ 	.byte	0x04, 0x12
        /*1436*/ 	.short	(.L_863 - .L_862)
	.align		4
.L_862:
        /*1438*/ 	.word	index@(_Z26MutualIntensExtract_KernelILi2ELb0ELb0ELi1ELi1EEvPKfS1_Pfllllll)
        /*143c*/ 	.word	0x00000000


	//----- nvinfo : EIATTR_MIN_STACK_SIZE
	.align		4
.L_863:
        /*1440*/ 	.byte	0x04, 0x12
        /*1442*/ 	.short	(.L_865 - .L_864)
	.align		4
.L_864:
        /*1444*/ 	.word	index@(_Z26MutualIntensExtract_KernelILi2ELb0ELb1ELi1ELi1EEvPKfS1_Pfllllll)
        /*1448*/ 	.word	0x00000000


	//----- nvinfo : EIATTR_MIN_STACK_SIZE
	.align		4
.L_865:
        /*144c*/ 	.byte	0x04, 0x12
        /*144e*/ 	.short	(.L_867 - .L_866)
	.align		4
.L_866:
        /*1450*/ 	.word	index@(_Z26MutualIntensExtract_KernelILi2ELb1ELb0ELi1ELi1EEvPKfS1_Pfllllll)
        /*1454*/ 	.word	0x00000000


	//----- nvinfo : EIATTR_MIN_STACK_SIZE
	.align		4
.L_867:
        /*1458*/ 	.byte	0x04, 0x12
        /*145a*/ 	.short	(.L_869 - .L_868)
	.align		4
.L_868:
        /*145c*/ 	.word	index@(_Z26MutualIntensExtract_KernelILi2ELb1ELb1ELi1ELi1EEvPKfS1_Pfllllll)
        /*1460*/ 	.word	0x00000000


	//----- nvinfo : EIATTR_MIN_STACK_SIZE
	.align		4
.L_869:
        /*1464*/ 	.byte	0x04, 0x12
        /*1466*/ 	.short	(.L_871 - .L_870)
	.align		4
.L_870:
        /*1468*/ 	.word	index@(_Z26MutualIntensExtract_KernelILi1ELb0ELb0ELi1ELi1EEvPKfS1_Pfllllll)
        /*146c*/ 	.word	0x00000000


	//----- nvinfo : EIATTR_MIN_STACK_SIZE
	.align		4
.L_871:
        /*1470*/ 	.byte	0x04, 0x12
        /*1472*/ 	.short	(.L_873 - .L_872)
	.align		4
.L_872:
        /*1474*/ 	.word	index@(_Z26MutualIntensExtract_KernelILi1ELb0ELb1ELi1ELi1EEvPKfS1_Pfllllll)
        /*1478*/ 	.word	0x00000000


	//----- nvinfo : EIATTR_MIN_STACK_SIZE
	.align		4
.L_873:
        /*147c*/ 	.byte	0x04, 0x12
        /*147e*/ 	.short	(.L_875 - .L_874)
	.align		4
.L_874:
        /*1480*/ 	.word	index@(_Z26MutualIntensExtract_KernelILi1ELb1ELb0ELi1ELi1EEvPKfS1_Pfllllll)
        /*1484*/ 	.word	0x00000000


	//----- nvinfo : EIATTR_MIN_STACK_SIZE
	.align		4
.L_875:
        /*1488*/ 	.byte	0x04, 0x12
        /*148a*/ 	.short	(.L_877 - .L_876)
	.align		4
.L_876:
        /*148c*/ 	.word	index@(_Z26MutualIntensExtract_KernelILi1ELb1ELb1ELi1ELi1EEvPKfS1_Pfllllll)
        /*1490*/ 	.word	0x00000000


	//----- nvinfo : EIATTR_MIN_STACK_SIZE
	.align		4
.L_877:
        /*1494*/ 	.byte	0x04, 0x12
        /*1496*/ 	.short	(.L_879 - .L_878)
	.align		4
.L_878:
        /*1498*/ 	.word	index@(_Z26MutualIntensExtract_KernelILi0ELb0ELb0ELi1ELi1EEvPKfS1_Pfllllll)
        /*149c*/ 	.word	0x00000000


	//----- nvinfo : EIATTR_MIN_STACK_SIZE
	.align		4
.L_879:
        /*14a0*/ 	.byte	0x04, 0x12
        /*14a2*/ 	.short	(.L_881 - .L_880)
	.align		4
.L_880:
        /*14a4*/ 	.word	index@(_Z26MutualIntensExtract_KernelILi0ELb0ELb1ELi1ELi1EEvPKfS1_Pfllllll)
        /*14a8*/ 	.word	0x00000000


	//----- nvinfo : EIATTR_MIN_STACK_SIZE
	.align		4
.L_881:
        /*14ac*/ 	.byte	0x04, 0x12
        /*14ae*/ 	.short	(.L_883 - .L_882)
	.align		4
.L_882:
        /*14b0*/ 	.word	index@(_Z26MutualIntensExtract_KernelILi0ELb1ELb0ELi1ELi1EEvPKfS1_Pfllllll)
        /*14b4*/ 	.word	0x00000000


	//----- nvinfo : EIATTR_MIN_STACK_SIZE
	.align		4
.L_883:
        /*14b8*/ 	.byte	0x04, 0x12
        /*14ba*/ 	.short	(.L_885 - .L_884)
	.align		4
.L_884:
        /*14bc*/ 	.word	index@(_Z26MutualIntensExtract_KernelILi0ELb1ELb1ELi1ELi1EEvPKfS1_Pfllllll)
        /*14c0*/ 	.word	0x00000000


	//----- nvinfo : EIATTR_MIN_STACK_SIZE
	.align		4
.L_885:
        /*14c4*/ 	.byte	0x04, 0x12
        /*14c6*/ 	.short	(.L_887 - .L_886)
	.align		4
.L_886:
        /*14c8*/ 	.word	index@(_Z29MutualIntensExtract_v2_KernelPKiiPKfPflll)
        /*14cc*/ 	.word	0x00000000
.L_887:


//--------------------- .nv.compat                --------------------------
	.section	.nv.compat,"",@"SHT_CUDA_COMPAT_INFO"
	.align	4
        /*0000*/ 	.byte	0x02, 0x09, 0x00, 0x00, 0x02, 0x02, 0x01, 0x00, 0x02, 0x05, 0x05, 0x00, 0x03, 0x07, 0x01, 0x01
        /*0010*/ 	.byte	0x02, 0x03, 0x00, 0x00, 0x02, 0x06, 0x01, 0x00, 0x04, 0x0b, 0x08, 0x00, 0x01, 0x00, 0x00, 0x00
        /*0020*/ 	.byte	0x00, 0x00, 0x00, 0x00


//--------------------- .nv.info._Z26MutualIntensExtract_KernelILin5ELb0ELb0ELin1ELi1EEvPKfS1_Pfllllll --------------------------
	.section	.nv.info._Z26MutualIntensExtract_KernelILin5ELb0ELb0ELin1ELi1EEvPKfS1_Pfllllll,"",@"SHT_CUDA_INFO"
	.sectionflags	@""
	.align	4


	//----- nvinfo : EIATTR_CUDA_API_VERSION
	.align		4
        /*0000*/ 	.byte	0x04, 0x37
        /*0002*/ 	.short	(.L_889 - .L_888)
.L_888:
        /*0004*/ 	.word	0x00000082


	//----- nvinfo : EIATTR_KPARAM_INFO
	.align		4
.L_889:
        /*0008*/ 	.byte	0x04, 0x17
        /*000a*/ 	.short	(.L_891 - .L_890)
.L_890:
        /*000c*/ 	.word	0x00000000
        /*0010*/ 	.short	0x0008
        /*0012*/ 	.short	0x0040
        /*0014*/ 	.byte	0x00, 0xf0, 0x21, 0x00


	//----- nvinfo : EIATTR_KPARAM_INFO
	.align		4
.L_891:
        /*0018*/ 	.byte	0x04, 0x17
        /*001a*/ 	.short	(.L_893 - .L_892)
.L_892:
        /*001c*/ 	.word	0x00000000
        /*0020*/ 	.short	0x0007
        /*0022*/ 	.short	0x0038
        /*0024*/ 	.byte	0x00, 0xf0, 0x21, 0x00


	//----- nvinfo : EIATTR_KPARAM_INFO
	.align		4
.L_893:
        /*0028*/ 	.byte	0x04, 0x17
        /*002a*/ 	.short	(.L_895 - .L_894)
.L_894:
        /*002c*/ 	.word	0x00000000
        /*0030*/ 	.short	0x0006
        /*0032*/ 	.short	0x0030
        /*0034*/ 	.byte	0x00, 0xf0, 0x21, 0x00


	//----- nvinfo : EIATTR_KPARAM_INFO
	.align		4
.L_895:
        /*0038*/ 	.byte	0x04, 0x17
        /*003a*/ 	.short	(.L_897 - .L_896)
.L_896:
        /*003c*/ 	.word	0x00000000
        /*0040*/ 	.short	0x0005
        /*0042*/ 	.short	0x0028
        /*0044*/ 	.byte	0x00, 0xf0, 0x21, 0x00


	//----- nvinfo : EIATTR_KPARAM_INFO
	.align		4
.L_897:
        /*0048*/ 	.byte	0x04, 0x17
        /*004a*/ 	.short	(.L_899 - .L_898)
.L_898:
        /*004c*/ 	.word	0x00000000
        /*0050*/ 	.short	0x0004
        /*0052*/ 	.short	0x0020
        /*0054*/ 	.byte	0x00, 0xf0, 0x21, 0x00


	//----- nvinfo : EIATTR_KPARAM_INFO
	.align		4
.L_899:
        /*0058*/ 	.byte	0x04, 0x17
        /*005a*/ 	.short	(.L_901 - .L_900)
.L_900:
        /*005c*/ 	.word	0x00000000
        /*0060*/ 	.short	0x0003
        /*0062*/ 	.short	0x0018
        /*0064*/ 	.byte	0x00, 0xf0, 0x21, 0x00


	//----- nvinfo : EIATTR_KPARAM_INFO
	.align		4
.L_901:
        /*0068*/ 	.byte	0x04, 0x17
        /*006a*/ 	.short	(.L_903 - .L_902)
.L_902:
        /*006c*/ 	.word	0x00000000
        /*0070*/ 	.short	0x0002
        /*0072*/ 	.short	0x0010
        /*0074*/ 	.byte	0x00, 0xf5, 0x21, 0x00


	//----- nvinfo : EIATTR_KPARAM_INFO
	.align		4
.L_903:
        /*0078*/ 	.byte	0x04, 0x17
        /*007a*/ 	.short	(.L_905 - .L_904)
.L_904:
        /*007c*/ 	.word	0x00000000
        /*0080*/ 	.short	0x0001
        /*0082*/ 	.short	0x0008
        /*0084*/ 	.byte	0x00, 0xf5, 0x21, 0x00


	//----- nvinfo : EIATTR_KPARAM_INFO
	.align		4
.L_905:
        /*0088*/ 	.byte	0x04, 0x17
        /*008a*/ 	.short	(.L_907 - .L_906)
.L_906:
        /*008c*/ 	.word	0x00000000
        /*0090*/ 	.short	0x0000
        /*0092*/ 	.short	0x0000
        /*0094*/ 	.byte	0x00, 0xf5, 0x21, 0x00


	//----- nvinfo : EIATTR_SPARSE_MMA_MASK
	.align		4
.L_907:
        /*0098*/ 	.byte	0x03, 0x50
        /*009a*/ 	.short	0x0000


	//----- nvinfo : EIATTR_MAXREG_COUNT
	.align		4
        /*009c*/ 	.byte	0x03, 0x1b
        /*009e*/ 	.short	0x00ff


	//----- nvinfo : EIATTR_MERCURY_ISA_VERSION
	.align		4
        /*00a0*/ 	.byte	0x03, 0x5f
        /*00a2*/ 	.short	0x0101


	//----- nvinfo : EIATTR_VRC_CTA_INIT_COUNT
	.align		4
        /*00a4*/ 	.byte	0x02, 0x4a
	.zero		1
	.zero		1


	//----- nvinfo : EIATTR_EXIT_INSTR_OFFSETS
	.align		4
        /*00a8*/ 	.byte	0x04, 0x1c
        /*00aa*/ 	.short	(.L_909 - .L_908)


	//   ....[0]....
.L_908:
        /*00ac*/ 	.word	0x000000d0


	//   ....[1]....
        /*00b0*/ 	.word	0x00000150


	//   ....[2]....
        /*00b4*/ 	.word	0x000001e0


	//   ....[3]....
        /*00b8*/ 	.word	0x00000320


	//----- nvinfo : EIATTR_CBANK_PARAM_SIZE
	.align		4
.L_909:
        /*00bc*/ 	.byte	0x03, 0x19
        /*00be*/ 	.short	0x0048


	//----- nvinfo : EIATTR_PARAM_CBANK
	.align		4
        /*00c0*/ 	.byte	0x04, 0x0a
        /*00c2*/ 	.short	(.L_911 - .L_910)
	.align		4
.L_910:
        /*00c4*/ 	.word	index@(.nv.constant0._Z26MutualIntensExtract_KernelILin5ELb0ELb0ELin1ELi1EEvPKfS1_Pfllllll)
        /*00c8*/ 	.short	0x0380
        /*00ca*/ 	.short	0x0048


	//----- nvinfo : EIATTR_SW_WAR
	.align		4
.L_911:
        /*00cc*/ 	.byte	0x04, 0x36
        /*00ce*/ 	.short	(.L_913 - .L_912)
.L_912:
        /*00d0*/ 	.word	0x00000008
.L_913:


//--------------------- .nv.info._Z26MutualIntensExtract_KernelILin5ELb0ELb1ELin1ELi1EEvPKfS1_Pfllllll --------------------------
	.section	.nv.info._Z26MutualIntensExtract_KernelILin5ELb0ELb1ELin1ELi1EEvPKfS1_Pfllllll,"",@"SHT_CUDA_INFO"
	.sectionflags	@""
	.align	4


	//----- nvinfo : EIATTR_CUDA_API_VERSION
	.align		4
        /*0000*/ 	.byte	0x04, 0x37
        /*0002*/ 	.short	(.L_915 - .L_914)
.L_914:
        /*0004*/ 	.word	0x00000082


	//----- nvinfo : EIATTR_KPARAM_INFO
	.align		4
.L_915:
        /*0008*/ 	.byte	0x04, 0x17
        /*000a*/ 	.short	(.L_917 - .L_916)
.L_916:
        /*000c*/ 	.word	0x00000000
        /*0010*/ 	.short	0x0008
        /*0012*/ 	.short	0x0040
        /*0014*/ 	.byte	0x00, 0xf0, 0x21, 0x00


	//----- nvinfo : EIATTR_KPARAM_INFO
	.align		4
.L_917:
        /*0018*/ 	.byte	0x04, 0x17
        /*001a*/ 	.short	(.L_919 - .L_918)
.L_918:
        /*001c*/ 	.word	0x00000000
        /*0020*/ 	.short	0x0007
        /*0022*/ 	.short	0x0038
        /*0024*/ 	.byte	0x00, 0xf0, 0x21, 0x00


	//----- nvinfo : EIATTR_KPARAM_INFO
	.align		4
.L_919:
        /*0028*/ 	.byte	0x04, 0x17
        /*002a*/ 	.short	(.L_921 - .L_920)
.L_920:
        /*002c*/ 	.word	0x00000000
        /*0030*/ 	.short	0x0006
        /*0032*/ 	.short	0x0030
        /*0034*/ 	.byte	0x00, 0xf0, 0x21, 0x00


	//----- nvinfo : EIATTR_KPARAM_INFO
	.align		4
.L_921:
        /*0038*/ 	.byte	0x04, 0x17
        /*003a*/ 	.short	(.L_923 - .L_922)
.L_922:
        /*003c*/ 	.word	0x00000000
        /*0040*/ 	.short	0x0005
        /*0042*/ 	.short	0x0028
        /*0044*/ 	.byte	0x00, 0xf0, 0x21, 0x00


	//----- nvinfo : EIATTR_KPARAM_INFO
	.align		4
.L_923:
        /*0048*/ 	.byte	0x04, 0x17
        /*004a*/ 	.short	(.L_925 - .L_924)
.L_924:
        /*004c*/ 	.word	0x00000000
        /*0050*/ 	.short	0x0004
        /*0052*/ 	.short	0x0020
        /*0054*/ 	.byte	0x00, 0xf0, 0x21, 0x00


	//----- nvinfo : EIATTR_KPARAM_INFO
	.align		4
.L_925:
        /*0058*/ 	.byte	0x04, 0x17
        /*005a*/ 	.short	(.L_927 - .L_926)
.L_926:
        /*005c*/ 	.word	0x00000000
        /*0060*/ 	.short	0x0003
        /*0062*/ 	.short	0x0018
        /*0064*/ 	.byte	0x00, 0xf0, 0x21, 0x00


	//----- nvinfo : EIATTR_KPARAM_INFO
	.align		4
.L_927:
        /*0068*/ 	.byte	0x04, 0x17
        /*006a*/ 	.short	(.L_929 - .L_928)
.L_928:
        /*006c*/ 	.word	0x00000000
        /*0070*/ 	.short	0x0002
        /*0072*/ 	.short	0x0010
        /*0074*/ 	.byte	0x00, 0xf5, 0x21, 0x00


	//----- nvinfo : EIATTR_KPARAM_INFO
	.align		4
.L_929:
        /*0078*/ 	.byte	0x04, 0x17
        /*007a*/ 	.short	(.L_931 - .L_930)
.L_930:
        /*007c*/ 	.word	0x00000000
        /*0080*/ 	.short	0x0001
        /*0082*/ 	.short	0x0008
        /*0084*/ 	.byte	0x00, 0xf5, 0x21, 0x00


	//----- nvinfo : EIATTR_KPARAM_INFO
	.align		4
.L_931:
        /*0088*/ 	.byte	0x04, 0x17
        /*008a*/ 	.short	(.L_933 - .L_932)
.L_932:
        /*008c*/ 	.word	0x00000000
        /*0090*/ 	.short	0x0000
        /*0092*/ 	.short	0x0000
        /*0094*/ 	.byte	0x00, 0xf5, 0x21, 0x00


	//----- nvinfo : EIATTR_SPARSE_MMA_MASK
	.align		4
.L_933:
        /*0098*/ 	.byte	0x03, 0x50
        /*009a*/ 	.short	0x0000


	//----- nvinfo : EIATTR_MAXREG_COUNT
	.align		4
        /*009c*/ 	.byte	0x03, 0x1b
        /*009e*/ 	.short	0x00ff


	//----- nvinfo : EIATTR_MERCURY_ISA_VERSION
	.align		4
        /*00a0*/ 	.byte	0x03, 0x5f
        /*00a2*/ 	.short	0x0101


	//----- nvinfo : EIATTR_VRC_CTA_INIT_COUNT
	.align		4
        /*00a4*/ 	.byte	0x02, 0x4a
	.zero		1
	.zero		1


	//----- nvinfo : EIATTR_EXIT_INSTR_OFFSETS
	.align		4
        /*00a8*/ 	.byte	0x04, 0x1c
        /*00aa*/ 	.short	(.L_935 - .L_934)


	//   ....[0]....
.L_934:
        /*00ac*/ 	.word	0x000000d0


	//   ....[1]....
        /*00b0*/ 	.word	0x00000150


	//   ....[2]....
        /*00b4*/ 	.word	0x000001f0


	//   ....[3]....
        /*00b8*/ 	.word	0x000004e0


	//----- nvinfo : EIATTR_CBANK_PARAM_SIZE
	.align		4
.L_935:
        /*00bc*/ 	.byte	0x03, 0x19
        /*00be*/ 	.short	0x0048


	//----- nvinfo : EIATTR_PARAM_CBANK
	.align		4
        /*00c0*/ 	.byte	0x04, 0x0a
        /*00c2*/ 	.short	(.L_937 - .L_936)
	.align		4
.L_936:
        /*00c4*/ 	.word	index@(.nv.constant0._Z26MutualIntensExtract_KernelILin5ELb0ELb1ELin1ELi1EEvPKfS1_Pfllllll)
        /*00c8*/ 	.short	0x0380
        /*00ca*/ 	.short	0x0048


	//----- nvinfo : EIATTR_SW_WAR
	.align		4
.L_937:
        /*00cc*/ 	.byte	0x04, 0x36
        /*00ce*/ 	.short	(.L_939 - .L_938)
.L_938:
        /*00d0*/ 	.word	0x00000008
.L_939:


//--------------------- .nv.info._Z26MutualIntensExtract_KernelILin5ELb1ELb0ELin1ELi1EEvPKfS1_Pfllllll --------------------------
	.section	.nv.info._Z26MutualIntensExtract_KernelILin5ELb1ELb0ELin1ELi1EEvPKfS1_Pfllllll,"",@"SHT_CUDA_INFO"
	.sectionflags	@""
	.align	4


	//----- nvinfo : EIATTR_CUDA_API_VERSION
	.align		4
        /*0000*/ 	.byte	0x04, 0x37
        /*0002*/ 	.short	(.L_941 - .L_940)
.L_940:
        /*0004*/ 	.word	0x00000082


	//----- nvinfo : EIATTR_KPARAM_INFO
	.align		4
.L_941:
        /*0008*/ 	.byte	0x04, 0x17
        /*000a*/ 	.short	(.L_943 - .L_942)
.L_942:
        /*000c*/ 	.word	0x00000000
        /*0010*/ 	.short	0x0008
        /*0012*/ 	.short	0x0040
        /*0014*/ 	.byte	0x00, 0xf0, 0x21, 0x00


	//----- nvinfo : EIATTR_KPARAM_INFO
	.align		4
.L_943:
        /*0018*/ 	.byte	0x04, 0x17
        /*001a*/ 	.short	(.L_945 - .L_944)
.L_944:
        /*001c*/ 	.word	0x00000000
        /*0020*/ 	.short	0x0007
        /*0022*/ 	.short	0x0038
        /*0024*/ 	.byte	0x00, 0xf0, 0x21, 0x00


	//----- nvinfo : EIATTR_KPARAM_INFO
	.align		4
.L_945:
        /*0028*/ 	.byte	0x04, 0x17
        /*002a*/ 	.short	(.L_947 - .L_946)
.L_946:
        /*002c*/ 	.word	0x00000000
        /*0030*/ 	.short	0x0006
        /*0032*/ 	.short	0x0030
        /*0034*/ 	.byte	0x00, 0xf0, 0x21, 0x00


	//----- nvinfo : EIATTR_KPARAM_INFO
	.align		4
.L_947:
        /*0038*/ 	.byte	0x04, 0x17
        /*003a*/ 	.short	(.L_949 - .L_948)
.L_948:
        /*003c*/ 	.word	0x00000000
        /*0040*/ 	.short	0x0005
        /*0042*/ 	.short	0x0028
        /*0044*/ 	.byte	0x00, 0xf0, 0x21, 0x00


	//----- nvinfo : EIATTR_KPARAM_INFO
	.align		4
.L_949:
        /*0048*/ 	.byte	0x04, 0x17
        /*004a*/ 	.short	(.L_951 - .L_950)
.L_950:
        /*004c*/ 	.word	0x00000000
        /*0050*/ 	.short	0x0004
        /*0052*/ 	.short	0x0020
        /*0054*/ 	.byte	0x00, 0xf0, 0x21, 0x00


	//----- nvinfo : EIATTR_KPARAM_INFO
	.align		4
.L_951:
        /*0058*/ 	.byte	0x04, 0x17
        /*005a*/ 	.short	(.L_953 - .L_952)
.L_952:
        /*005c*/ 	.word	0x00000000
        /*0060*/ 	.short	0x0003
        /*0062*/ 	.short	0x0018
        /*0064*/ 	.byte	0x00, 0xf0, 0x21, 0x00


	//----- nvinfo : EIATTR_KPARAM_INFO
	.align		4
.L_953:
        /*0068*/ 	.byte	0x04, 0x17
        /*006a*/ 	.short	(.L_955 - .L_954)
.L_954:
        /*006c*/ 	.word	0x00000000
        /*0070*/ 	.short	0x0002
        /*0072*/ 	.short	0x0010
        /*0074*/ 	.byte	0x00, 0xf5, 0x21, 0x00


	//----- nvinfo : EIATTR_KPARAM_INFO
	.align		4
.L_955:
        /*0078*/ 	.byte	0x04, 0x17
        /*007a*/ 	.short	(.L_957 - .L_956)
.L_956:
        /*007c*/ 	.word	0x00000000
        /*0080*/ 	.short	0x0001
        /*0082*/ 	.short	0x0008
        /*0084*/ 	.byte	0x00, 0xf5, 0x21, 0x00


	//----- nvinfo : EIATTR_KPARAM_INFO
	.align		4
.L_957:
        /*0088*/ 	.byte	0x04, 0x17
        /*008a*/ 	.short	(.L_959 - .L_958)
.L_958:
        /*008c*/ 	.word	0x00000000
        /*0090*/ 	.short	0x0000
        /*0092*/ 	.short	0x0000
        /*0094*/ 	.byte	0x00, 0xf5, 0x21, 0x00


	//----- nvinfo : EIATTR_SPARSE_MMA_MASK
	.align		4
.L_959:
        /*0098*/ 	.byte	0x03, 0x50
        /*009a*/ 	.short	0x0000


	//----- nvinfo : EIATTR_MAXREG_COUNT
	.align		4
        /*009c*/ 	.byte	0x03, 0x1b
        /*009e*/ 	.short	0x00ff


	//----- nvinfo : EIATTR_MERCURY_ISA_VERSION
	.align		4
        /*00a0*/ 	.byte	0x03, 0x5f
        /*00a2*/ 	.short	0x0101


	//----- nvinfo : EIATTR_VRC_CTA_INIT_COUNT
	.align		4
        /*00a4*/ 	.byte	0x02, 0x4a
	.zero		1
	.zero		1


	//----- nvinfo : EIATTR_EXIT_INSTR_OFFSETS
	.align		4
        /*00a8*/ 	.byte	0x04, 0x1c
        /*00aa*/ 	.short	(.L_961 - .L_960)


	//   ....[0]....
.L_960:
        /*00ac*/ 	.word	0x000000d0


	//   ....[1]....
        /*00b0*/ 	.word	0x00000150


	//   ....[2]....
        /*00b4*/ 	.word	0x000001f0


	//   ....[3]....
        /*00b8*/ 	.word	0x00000510


	//----- nvinfo : EIATTR_CBANK_PARAM_SIZE
	.align		4
.L_961:
        /*00bc*/ 	.byte	0x03, 0x19
        /*00be*/ 	.short	0x0048


	//----- nvinfo : EIATTR_PARAM_CBANK
	.align		4
        /*00c0*/ 	.byte	0x04, 0x0a
        /*00c2*/ 	.short	(.L_963 - .L_962)
	.align		4
.L_962:
        /*00c4*/ 	.word	index@(.nv.constant0._Z26MutualIntensExtract_KernelILin5ELb1ELb0ELin1ELi1EEvPKfS1_Pfllllll)
        /*00c8*/ 	.short	0x0380
        /*00ca*/ 	.short	0x0048


	//----- nvinfo : EIATTR_SW_WAR
	.align		4
.L_963:
        /*00cc*/ 	.byte	0x04, 0x36
        /*00ce*/ 	.short	(.L_965 - .L_964)
.L_964:
        /*00d0*/ 	.word	0x00000008
.L_965:


//--------------------- .nv.info._Z26MutualIntensExtract_KernelILin5ELb1ELb1ELin1ELi1EEvPKfS1_Pfllllll --------------------------
	.section	.nv.info._Z26MutualIntensExtract_KernelILin5ELb1ELb1ELin1ELi1EEvPKfS1_Pfllllll,"",@"SHT_CUDA_INFO"
	.sectionflags	@""
	.align	4


	//----- nvinfo : EIATTR_CUDA_API_VERSION
	.align		4
        /*0000*/ 	.byte	0x04, 0x37
        /*0002*/ 	.short	(.L_967 - .L_966)
.L_966:
        /*0004*/ 	.word	0x00000082


	//----- nvinfo : EIATTR_KPARAM_INFO
	.align		4
.L_967:
        /*0008*/ 	.byte	0x04, 0x17
        /*000a*/ 	.short	(.L_969 - .L_968)
.L_968:
        /*000c*/ 	.word	0x00000000
        /*0010*/ 	.short	0x0008
        /*0012*/ 	.short	0x0040
        /*0014*/ 	.byte	0x00, 0xf0, 0x21, 0x00


	//----- nvinfo : EIATTR_KPARAM_INFO
	.align		4
.L_969:
        /*0018*/ 	.byte	0x04, 0x17
        /*001a*/ 	.short	(.L_971 - .L_970)
.L_970:
        /*001c*/ 	.word	0x00000000
        /*0020*/ 	.short	0x0007
        /*0022*/ 	.short	0x0038
        /*0024*/ 	.byte	0x00, 0xf0, 0x21, 0x00


	//----- nvinfo : EIATTR_KPARAM_INFO
	.align		4
.L_971:
        /*0028*/ 	.byte	0x04, 0x17
        /*002a*/ 	.short	(.L_973 - .L_972)
.L_972:
        /*002c*/ 	.word	0x00000000
        /*0030*/ 	.short	0x0006
        /*0032*/ 	.short	0x0030
        /*0034*/ 	.byte	0x00, 0xf0, 0x21, 0x00


	//----- nvinfo : EIATTR_KPARAM_INFO
	.align		4
.L_973:
        /*0038*/ 	.byte	0x04, 0x17
        /*003a*/ 	.short	(.L_975 - .L_974)
.L_974:
        /*003c*/ 	.word	0x00000000
        /*0040*/ 	.short	0x0005
        /*0042*/ 	.short	0x0028
        /*0044*/ 	.byte	0x00, 0xf0, 0x21, 0x00


	//----- nvinfo : EIATTR_KPARAM_INFO
	.align		4
.L_975:
        /*0048*/ 	.byte	0x04, 0x17
        /*004a*/ 	.short	(.L_977 - .L_976)
.L_976:
        /*004c*/ 	.word	0x00000000
        /*0050*/ 	.short	0x0004
        /*0052*/ 	.short	0x0020
        /*0054*/ 	.byte	0x00, 0xf0, 0x21, 0x00


	//----- nvinfo : EIATTR_KPARAM_INFO
	.align		4
.L_977:
        /*0058*/ 	.byte	0x04, 0x17
        /*005a*/ 	.short	(.L_979 - .L_978)
.L_978:
        /*005c*/ 	.word	0x00000000
        /*0060*/ 	.short	0x0003
        /*0062*/ 	.short	0x0018
        /*0064*/ 	.byte	0x00, 0xf0, 0x21, 0x00


	//----- nvinfo : EIATTR_KPARAM_INFO
	.align		4
.L_979:
        /*0068*/ 	.byte	0x04, 0x17
        /*006a*/ 	.short	(.L_981 - .L_980)
.L_980:
        /*006c*/ 	.word	0x00000000
        /*0070*/ 	.short	0x0002
        /*0072*/ 	.short	0x0010
        /*0074*/ 	.byte	0x00, 0xf5, 0x21, 0x00


	//----- nvinfo : EIATTR_KPARAM_INFO
	.align		4
.L_981:
        /*0078*/ 	.byte	0x04, 0x17
        /*007a*/ 	.short	(.L_983 - .L_982)
.L_982:
        /*007c*/ 	.word	0x00000000
        /*0080*/ 	.short	0x0001
        /*0082*/ 	.short	0x0008
        /*0084*/ 	.byte	0x00, 0xf5, 0x21, 0x00


	//----- nvinfo : EIATTR_KPARAM_INFO
	.align		4
.L_983:
        /*0088*/ 	.byte	0x04, 0x17
        /*008a*/ 	.short	(.L_985 - .L_984)
.L_984:
        /*008c*/ 	.word	0x00000000
        /*0090*/ 	.short	0x0000
        /*0092*/ 	.short	0x0000
        /*0094*/ 	.byte	0x00, 0xf5, 0x21, 0x00


	//----- nvinfo : EIATTR_SPARSE_MMA_MASK
	.align		4
.L_985:
        /*0098*/ 	.byte	0x03, 0x50
        /*009a*/ 	.short	0x0000


	//----- nvinfo : EIATTR_MAXREG_COUNT
	.align		4
        /*009c*/ 	.byte	0x03, 0x1b
        /*009e*/ 	.short	0x00ff


	//----- nvinfo : EIATTR_MERCURY_ISA_VERSION
	.align		4
        /*00a0*/ 	.byte	0x03, 0x5f
        /*00a2*/ 	.short	0x0101


	//----- nvinfo : EIATTR_VRC_CTA_INIT_COUNT
	.align		4
        /*00a4*/ 	.byte	0x02, 0x4a
	.zero		1
	.zero		1


	//----- nvinfo : EIATTR_EXIT_INSTR_OFFSETS
	.align		4
        /*00a8*/ 	.byte	0x04, 0x1c
        /*00aa*/ 	.short	(.L_987 - .L_986)


	//   ....[0]....
.L_986:
        /*00ac*/ 	.word	0x000000d0


	//   ....[1]....
        /*00b0*/ 	.word	0x00000150


	//   ....[2]....
        /*00b4*/ 	.word	0x000001f0


	//   ....[3]....
        /*00b8*/ 	.word	0x00000600


	//----- nvinfo : EIATTR_CBANK_PARAM_SIZE
	.align		4
.L_987:
        /*00bc*/ 	.byte	0x03, 0x19
        /*00be*/ 	.short	0x0048


	//----- nvinfo : EIATTR_PARAM_CBANK
	.align		4
        /*00c0*/ 	.byte	0x04, 0x0a
        /*00c2*/ 	.short	(.L_989 - .L_988)
	.align		4
.L_988:
        /*00c4*/ 	.word	index@(.nv.constant0._Z26MutualIntensExtract_KernelILin5ELb1ELb1ELin1ELi1EEvPKfS1_Pfllllll)
        /*00c8*/ 	.short	0x0380
        /*00ca*/ 	.short	0x0048


	//----- nvinfo : EIATTR_SW_WAR
	.align		4
.L_989:
        /*00cc*/ 	.byte	0x04, 0x36
        /*00ce*/ 	.short	(.L_991 - .L_990)
.L_990:
        /*00d0*/ 	.word	0x00000008
.L_991:


//--------------------- .nv.info._Z26MutualIntensExtract_KernelILin4ELb0ELb0ELin1ELi1EEvPKfS1_Pfllllll --------------------------
	.section	.nv.info._Z26MutualIntensExtract_KernelILin4ELb0ELb0ELin1ELi1EEvPKfS1_Pfllllll,"",@"SHT_CUDA_INFO"
	.sectionflags	@""
	.align	4


	//----- nvinfo : EIATTR_CUDA_API_VERSION
	.align		4
        /*0000*/ 	.byte	0x04, 0x37
        /*0002*/ 	.short	(.L_993 - .L_992)
.L_992:
        /*0004*/ 	.word	0x00000082


	//----- nvinfo : EIATTR_KPARAM_INFO
	.align		4
.L_993:
        /*0008*/ 	.byte	0x04, 0x17
        /*000a*/ 	.short	(.L_995 - .L_994)
.L_994:
        /*000c*/ 	.word	0x00000000
        /*0010*/ 	.short	0x0008
        /*0012*/ 	.short	0x0040
        /*0014*/ 	.byte	0x00, 0xf0, 0x21, 0x00


	//----- nvinfo : EIATTR_KPARAM_INFO
	.align		4
.L_995:
        /*0018*/ 	.byte	0x04, 0x17
        /*001a*/ 	.short	(.L_997 - .L_996)
.L_996:
        /*001c*/ 	.word	0x00000000
        /*0020*/ 	.short	0x0007
        /*0022*/ 	.short	0x0038
        /*0024*/ 	.byte	0x00, 0xf0, 0x21, 0x00


	//----- nvinfo : EIATTR_KPARAM_INFO
	.align		4
.L_997:
        /*0028*/ 	.byte	0x04, 0x17
        /*002a*/ 	.short	(.L_999 - .L_998)
.L_998:
        /*002c*/ 	.word	0x00000000
        /*0030*/ 	.short	0x0006
        /*0032*/ 	.short	0x0030
        /*0034*/ 	.byte	0x00, 0xf0, 0x21, 0x00


	//----- nvinfo : EIATTR_KPARAM_INFO
	.align		4
.L_999:
        /*0038*/ 	.byte	0x04, 0x17
        /*003a*/ 	.short	(.L_1001 - .L_1000)
.L_1000:
        /*003c*/ 	.word	0x00000000
        /*0040*/ 	.short	0x0005
        /*0042*/ 	.short	0x0028
        /*0044*/ 	.byte	0x00, 0xf0, 0x21, 0x00


	//----- nvinfo : EIATTR_KPARAM_INFO
	.align		4
.L_1001:
        /*0048*/ 	.byte	0x04, 0x17
        /*004a*/ 	.short	(.L_1003 - .L_1002)
.L_1002:
        /*004c*/ 	.word	0x00000000
        /*0050*/ 	.short	0x0004
        /*0052*/ 	.short	0x0020
        /*0054*/ 	.byte	0x00, 0xf0, 0x21, 0x00


	//----- nvinfo : EIATTR_KPARAM_INFO
	.align		4
.L_1003:
        /*0058*/ 	.byte	0x04, 0x17
        /*005a*/ 	.short	(.L_1005 - .L_1004)
.L_1004:
        /*005c*/ 	.word	0x00000000
        /*0060*/ 	.short	0x0003
        /*0062*/ 	.short	0x0018
        /*0064*/ 	.byte	0x00, 0xf0, 0x21, 0x00


	//----- nvinfo : EIATTR_KPARAM_INFO
	.align		4
.L_1005:
        /*0068*/ 	.byte	0x04, 0x17
        /*006a*/ 	.short	(.L_1007 - .L_1006)
.L_1006:
        /*006c*/ 	.word	0x00000000
        /*0070*/ 	.short	0x0002
        /*0072*/ 	.short	0x0010
        /*0074*/ 	.byte	0x00, 0xf5, 0x21, 0x00


	//----- nvinfo : EIATTR_KPARAM_INFO
	.align		4
.L_1007:
        /*0078*/ 	.byte	0x04, 0x17
        /*007a*/ 	.short	(.L_1009 - .L_1008)
.L_1008:
        /*007c*/ 	.word	0x00000000
        /*0080*/ 	.short	0x0001
        /*0082*/ 	.short	0x0008
        /*0084*/ 	.byte	0x00, 0xf5, 0x21, 0x00


	//----- nvinfo : EIATTR_KPARAM_INFO
	.align		4
.L_1009:
        /*0088*/ 	.byte	0x04, 0x17
        /*008a*/ 	.short	(.L_1011 - .L_1010)
.L_1010:
        /*008c*/ 	.word	0x00000000
        /*0090*/ 	.short	0x0000
        /*0092*/ 	.short	0x0000
        /*0094*/ 	.byte	0x00, 0xf5, 0x21, 0x00


	//----- nvinfo : EIATTR_SPARSE_MMA_MASK
	.align		4
.L_1011:
        /*0098*/ 	.byte	0x03, 0x50
        /*009a*/ 	.short	0x0000


	//----- nvinfo : EIATTR_MAXREG_COUNT
	.align		4
        /*009c*/ 	.byte	0x03, 0x1b
        /*009e*/ 	.short	0x00ff


	//----- nvinfo : EIATTR_MERCURY_ISA_VERSION
	.align		4
        /*00a0*/ 	.byte	0x03, 0x5f
        /*00a2*/ 	.short	0x0101


	//----- nvinfo : EIATTR_VRC_CTA_INIT_COUNT
	.align		4
        /*00a4*/ 	.byte	0x02, 0x4a
	.zero		1
	.zero		1


	//----- nvinfo : EIATTR_EXIT_INSTR_OFFSETS
	.align		4
        /*00a8*/ 	.byte	0x04, 0x1c
        /*00aa*/ 	.short	(.L_1013 - .L_1012)


	//   ....[0]....
.L_1012:
        /*00ac*/ 	.word	0x000000d0


	//   ....[1]....
        /*00b0*/ 	.word	0x00000150


	//   ....[2]....
        /*00b4*/ 	.word	0x000001e0


	//   ....[3]....
        /*00b8*/ 	.word	0x00000320


	//----- nvinfo : EIATTR_CBANK_PARAM_SIZE
	.align		4
.L_1013:
        /*00bc*/ 	.byte	0x03, 0x19
        /*00be*/ 	.short	0x0048


	//----- nvinfo : EIATTR_PARAM_CBANK
	.align		4
        /*00c0*/ 	.byte	0x04, 0x0a
        /*00c2*/ 	.short	(.L_1015 - .L_1014)
	.align		4
.L_1014:
        /*00c4*/ 	.word	index@(.nv.constant0._Z26MutualIntensExtract_KernelILin4ELb0ELb0ELin1ELi1EEvPKfS1_Pfllllll)
        /*00c8*/ 	.short	0x0380
        /*00ca*/ 	.short	0x0048


	//----- nvinfo : EIATTR_SW_WAR
	.align		4
.L_1015:
        /*00cc*/ 	.byte	0x04, 0x36
        /*00ce*/ 	.short	(.L_1017 - .L_1016)
.L_1016:
        /*00d0*/ 	.word	0x00000008
.L_1017:


//--------------------- .nv.info._Z26MutualIntensExtract_KernelILin4ELb0ELb1ELin1ELi1EEvPKfS1_Pfllllll --------------------------
	.section	.nv.info._Z26MutualIntensExtract_KernelILin4ELb0ELb1ELin1ELi1EEvPKfS1_Pfllllll,"",@"SHT_CUDA_INFO"
	.sectionflags	@""
	.align	4


	//----- nvinfo : EIATTR_CUDA_API_VERSION
	.align		4
        /*0000*/ 	.byte	0x04, 0x37
        /*0002*/ 	.short	(.L_1019 - .L_1018)
.L_1018:
        /*0004*/ 	.word	0x00000082


	//----- nvinfo : EIATTR_KPARAM_INFO
	.align		4
.L_1019:
        /*0008*/ 	.byte	0x04, 0x17
        /*000a*/ 	.short	(.L_1021 - .L_1020)
.L_1020:
        /*000c*/ 	.word	0x00000000
        /*0010*/ 	.short	0x0008
        /*0012*/ 	.short	0x0040
        /*0014*/ 	.byte	0x00, 0xf0, 0x21, 0x00


	//----- nvinfo : EIATTR_KPARAM_INFO
	.align		4
.L_1021:
        /*0018*/ 	.byte	0x04, 0x17
        /*001a*/ 	.short	(.L_1023 - .L_1022)
.L_1022:
        /*001c*/ 	.word	0x00000000
        /*0020*/ 	.short	0x0007
        /*0022*/ 	.short	0x0038
        /*0024*/ 	.byte	0x00, 0xf0, 0x21, 0x00


	//----- nvinfo : EIATTR_KPARAM_INFO
	.align		4
.L_1023:
        /*0028*/ 	.byte	0x04, 0x17
        /*002a*/ 	.short	(.L_1025 - .L_1024)
.L_1024:
        /*002c*/ 	.word	0x00000000
        /*0030*/ 	.short	0x0006
        /*0032*/ 	.short	0x0030
        /*0034*/ 	.byte	0x00, 0xf0, 0x21, 0x00


	//----- nvinfo : EIATTR_KPARAM_INFO
	.align		4
.L_1025:
        /*0038*/ 	.byte	0x04, 0x17
        /*003a*/ 	.short	(.L_1027 - .L_1026)
.L_1026:
        /*003c*/ 	.word	0x00000000
        /*0040*/ 	.short	0x0005
        /*0042*/ 	.short	0x0028
        /*0044*/ 	.byte	0x00, 0xf0, 0x21, 0x00


	//----- nvinfo : EIATTR_KPARAM_INFO
	.align		4
.L_1027:
        /*0048*/ 	.byte	0x04, 0x17
        /*004a*/ 	.short	(.L_1029 - .L_1028)
.L_1028:
        /*004c*/ 	.word	0x00000000
        /*0050*/ 	.short	0x0004
        /*0052*/ 	.short	0x0020
        /*0054*/ 	.byte	0x00, 0xf0, 0x21, 0x00


	//----- nvinfo : EIATTR_KPARAM_INFO
	.align		4
.L_1029:
        /*0058*/ 	.byte	0x04, 0x17
        /*005a*/ 	.short	(.L_1031 - .L_1030)
.L_1030:
        /*005c*/ 	.word	0x00000000
        /*0060*/ 	.short	0x0003
        /*0062*/ 	.short	0x0018
        /*0064*/ 	.byte	0x00, 0xf0, 0x21, 0x00


	//----- nvinfo : EIATTR_KPARAM_INFO
	.align		4
.L_1031:
        /*0068*/ 	.byte	0x04, 0x17
        /*006a*/ 	.short	(.L_1033 - .L_1032)
.L_1032:
        /*006c*/ 	.word	0x00000000
        /*0070*/ 	.short	0x0002
        /*0072*/ 	.short	0x0010
        /*0074*/ 	.byte	0x00, 0xf5, 0x21, 0x00


	//----- nvinfo : EIATTR_KPARAM_INFO
	.align		4
.L_1033:
        /*0078*/ 	.byte	0x04, 0x17
        /*007a*/ 	.short	(.L_1035 - .L_1034)
.L_1034:
        /*007c*/ 	.word	0x00000000
        /*0080*/ 	.short	0x0001
        /*0082*/ 	.short	0x0008
        /*0084*/ 	.byte	0x00, 0xf5, 0x21, 0x00


	//----- nvinfo : EIATTR_KPARAM_INFO
	.align		4
.L_1035:
        /*0088*/ 	.byte	0x04, 0x17
        /*008a*/ 	.short	(.L_1037 - .L_1036)
.L_1036:
        /*008c*/ 	.word	0x00000000
        /*0090*/ 	.short	0x0000
        /*0092*/ 	.short	0x0000
        /*0094*/ 	.byte	0x00, 0xf5, 0x21, 0x00


	//----- nvinfo : EIATTR_SPARSE_MMA_MASK
	.align		4
.L_1037:
        /*0098*/ 	.byte	0x03, 0x50
        /*009a*/ 	.short	0x0000


	//----- nvinfo : EIATTR_MAXREG_COUNT
	.align		4
        /*009c*/ 	.byte	0x03, 0x1b
        /*009e*/ 	.short	0x00ff


	//----- nvinfo : EIATTR_MERCURY_ISA_VERSION
	.align		4
        /*00a0*/ 	.byte	0x03, 0x5f
        /*00a2*/ 	.short	0x0101


	//----- nvinfo : EIATTR_VRC_CTA_INIT_COUNT
	.align		4
        /*00a4*/ 	.byte	0x02, 0x4a
	.zero		1
	.zero		1


	//----- nvinfo : EIATTR_EXIT_INSTR_OFFSETS
	.align		4
        /*00a8*/ 	.byte	0x04, 0x1c
        /*00aa*/ 	.short	(.L_1039 - .L_1038)


	//   ....[0]....
.L_1038:
        /*00ac*/ 	.word	0x000000d0


	//   ....[1]....
        /*00b0*/ 	.word	0x00000150


	//   ....[2]....
        /*00b4*/ 	.word	0x000001f0


	//   ....[3]....
        /*00b8*/ 	.word	0x00000510


	//----- nvinfo : EIATTR_CBANK_PARAM_SIZE
	.align		4
.L_1039:
        /*00bc*/ 	.byte	0x03, 0x19
        /*00be*/ 	.short	0x0048


	//----- nvinfo : EIATTR_PARAM_CBANK
	.align		4
        /*00c0*/ 	.byte	0x04, 0x0a
        /*00c2*/ 	.short	(.L_1041 - .L_1040)
	.align		4
.L_1040:
        /*00c4*/ 	.word	index@(.nv.constant0._Z26MutualIntensExtract_KernelILin4ELb0ELb1ELin1ELi1EEvPKfS1_Pfllllll)
        /*00c8*/ 	.short	0x0380
        /*00ca*/ 	.short	0x0048


	//----- nvinfo : EIATTR_SW_WAR
	.align		4
.L_1041:
        /*00cc*/ 	.byte	0x04, 0x36
        /*00ce*/ 	.short	(.L_1043 - .L_1042)
.L_1042:
        /*00d0*/ 	.word	0x00000008
.L_1043:


//--------------------- .nv.info._Z26MutualIntensExtract_KernelILin4ELb1ELb0ELin1ELi1EEvPKfS1_Pfllllll --------------------------
	.section	.nv.info._Z26MutualIntensExtract_KernelILin4ELb1ELb0ELin1ELi1EEvPKfS1_Pfllllll,"",@"SHT_CUDA_INFO"
	.sectionflags	@""
	.align	4


	//----- nvinfo : EIATTR_CUDA_API_VERSION
	.align		4
        /*0000*/ 	.byte	0x04, 0x37
        /*0002*/ 	.short	(.L_1045 - .L_1044)
.L_1044:
        /*0004*/ 	.word	0x00000082


	//----- nvinfo : EIATTR_KPARAM_INFO
	.align		4
.L_1045:
        /*0008*/ 	.byte	0x04, 0x17
        /*000a*/ 	.short	(.L_1047 - .L_1046)
.L_1046:
        /*000c*/ 	.word	0x00000000
        /*0010*/ 	.short	0x0008
        /*0012*/ 	.short	0x0040
        /*0014*/ 	.byte	0x00, 0xf0, 0x21, 0x00


	//----- nvinfo : EIATTR_KPARAM_INFO
	.align		4
.L_1047:
        /*0018*/ 	.byte	0x04, 0x17
        /*001a*/ 	.short	(.L_1049 - .L_1048)
.L_1048:
        /*001c*/ 	.word	0x00000000
        /*0020*/ 	.short	0x0007
        /*0022*/ 	.short	0x0038
        /*0024*/ 	.byte	0x00, 0xf0, 0x21, 0x00


	//----- nvinfo : EIATTR_KPARAM_INFO
	.align		4
.L_1049:
        /*0028*/ 	.byte	0x04, 0x17
        /*002a*/ 	.short	(.L_1051 - .L_1050)
.L_1050:
        /*002c*/ 	.word	0x00000000
        /*0030*/ 	.short	0x0006
        /*0032*/ 	.short	0x0030
        /*0034*/ 	.byte	0x00, 0xf0, 0x21, 0x00


	//----- nvinfo : EIATTR_KPARAM_INFO
	.align		4
.L_1051:
        /*0038*/ 	.byte	0x04, 0x17
        /*003a*/ 	.short	(.L_1053 - .L_1052)
.L_1052:
        /*003c*/ 	.word	0x00000000
        /*0040*/ 	.short	0x0005
        /*0042*/ 	.short	0x0028
        /*0044*/ 	.byte	0x00, 0xf0, 0x21, 0x00


	//----- nvinfo : EIATTR_KPARAM_INFO
	.align		4
.L_1053:
        /*0048*/ 	.byte	0x04, 0x17
        /*004a*/ 	.short	(.L_1055 - .L_1054)
.L_1054:
        /*004c*/ 	.word	0x00000000
        /*0050*/ 	.short	0x0004
        /*0052*/ 	.short	0x0020
        /*0054*/ 	.byte	0x00, 0xf0, 0x21, 0x00


	//----- nvinfo : EIATTR_KPARAM_INFO
	.align		4
.L_1055:
        /*0058*/ 	.byte	0x04, 0x17
        /*005a*/ 	.short	(.L_1057 - .L_1056)
.L_1056:
        /*005c*/ 	.word	0x00000000
        /*0060*/ 	.short	0x0003
        /*0062*/ 	.short	0x0018
        /*0064*/ 	.byte	0x00, 0xf0, 0x21, 0x00


	//----- nvinfo : EIATTR_KPARAM_INFO
	.align		4
.L_1057:
        /*0068*/ 	.byte	0x04, 0x17
        /*006a*/ 	.short	(.L_1059 - .L_1058)
.L_1058:
        /*006c*/ 	.word	0x00000000
        /*0070*/ 	.short	0x0002
        /*0072*/ 	.short	0x0010
        /*0074*/ 	.byte	0x00, 0xf5, 0x21, 0x00


	//----- nvinfo : EIATTR_KPARAM_INFO
	.align		4
.L_1059:
        /*0078*/ 	.byte	0x04, 0x17
        /*007a*/ 	.short	(.L_1061 - .L_1060)
.L_1060:
        /*007c*/ 	.word	0x00000000
        /*0080*/ 	.short	0x0001
        /*0082*/ 	.short	0x0008
        /*0084*/ 	.byte	0x00, 0xf5, 0x21, 0x00


	//----- nvinfo : EIATTR_KPARAM_INFO
	.align		4
.L_1061:
        /*0088*/ 	.byte	0x04, 0x17
        /*008a*/ 	.short	(.L_1063 - .L_1062)
.L_1062:
        /*008c*/ 	.word	0x00000000
        /*0090*/ 	.short	0x0000
        /*0092*/ 	.short	0x0000
        /*0094*/ 	.byte	0x00, 0xf5, 0x21, 0x00


	//----- nvinfo : EIATTR_SPARSE_MMA_MASK
	.align		4
.L_1063:
        /*0098*/ 	.byte	0x03, 0x50
        /*009a*/ 	.short	0x0000


	//----- nvinfo : EIATTR_MAXREG_COUNT
	.align		4
        /*009c*/ 	.byte	0x03, 0x1b
        /*009e*/ 	.short	0x00ff


	//----- nvinfo : EIATTR_MERCURY_ISA_VERSION
	.align		4
        /*00a0*/ 	.byte	0x03, 0x5f
        /*00a2*/ 	.short	0x0101


	//----- nvinfo : EIATTR_VRC_CTA_INIT_COUNT
	.align		4
        /*00a4*/ 	.byte	0x02, 0x4a
	.zero		1
	.zero		1


	//----- nvinfo : EIATTR_EXIT_INSTR_OFFSETS
	.align		4
        /*00a8*/ 	.byte	0x04, 0x1c
        /*00aa*/ 	.short	(.L_1065 - .L_1064)


	//   ....[0]....
.L_1064:
        /*00ac*/ 	.word	0x000000d0


	//   ....[1]....
        /*00b0*/ 	.word	0x00000150


	//   ....[2]....
        /*00b4*/ 	.word	0x000001f0


	//   ....[3]....
        /*00b8*/ 	.word	0x00000520


	//----- nvinfo : EIATTR_CBANK_PARAM_SIZE
	.align		4
.L_1065:
        /*00bc*/ 	.byte	0x03, 0x19
        /*00be*/ 	.short	0x0048


	//----- nvinfo : EIATTR_PARAM_CBANK
	.align		4
        /*00c0*/ 	.byte	0x04, 0x0a
        /*00c2*/ 	.short	(.L_1067 - .L_1066)
	.align		4
.L_1066:
        /*00c4*/ 	.word	index@(.nv.constant0._Z26MutualIntensExtract_KernelILin4ELb1ELb0ELin1ELi1EEvPKfS1_Pfllllll)
        /*00c8*/ 	.short	0x0380
        /*00ca*/ 	.short	0x0048


	//----- nvinfo : EIATTR_SW_WAR
	.align		4
.L_1067:
        /*00cc*/ 	.byte	0x04, 0x36
        /*00ce*/ 	.short	(.L_1069 - .L_1068)
.L_1068:
        /*00d0*/ 	.word	0x00000008
.L_1069:


//--------------------- .nv.info._Z26MutualIntensExtract_KernelILin4ELb1ELb1ELin1ELi1EEvPKfS1_Pfllllll --------------------------
	.section	.nv.info._Z26MutualIntensExtract_KernelILin4ELb1ELb1ELin1ELi1EEvPKfS1_Pfllllll,"",@"SHT_CUDA_INFO"
	.sectionflags	@""
	.align	4


	//----- nvinfo : EIATTR_CUDA_API_VERSION
	.align		4
        /*0000*/ 	.byte	0x04, 0x37
        /*0002*/ 	.short	(.L_1071 - .L_1070)
.L_1070:
        /*0004*/ 	.word	0x00000082


	//----- nvinfo : EIATTR_KPARAM_INFO
	.align		4
.L_1071:
        /*0008*/ 	.byte	0x04, 0x17
        /*000a*/ 	.short	(.L_1073 - .L_1072)
.L_1072:
        /*000c*/ 	.word	0x00000000
        /*0010*/ 	.short	0x0008
        /*0012*/ 	.short	0x0040
        /*0014*/ 	.byte	0x00, 0xf0, 0x21, 0x00


	//----- nvinfo : EIATTR_KPARAM_INFO
	.align		4
.L_1073:
        /*0018*/ 	.byte	0x04, 0x17
        /*001a*/ 	.short	(.L_1075 - .L_1074)
.L_1074:
        /*001c*/ 	.word	0x00000000
        /*0020*/ 	.short	0x0007
        /*0022*/ 	.short	0x0038
        /*0024*/ 	.byte	0x00, 0xf0, 0x21, 0x00


	//----- nvinfo : EIATTR_KPARAM_INFO
	.align		4
.L_1075:
        /*0028*/ 	.byte	0x04, 0x17
        /*002a*/ 	.short	(.L_1077 - .L_1076)
.L_1076:
        /*002c*/ 	.word	0x00000000
        /*0030*/ 	.short	0x0006
        /*0032*/ 	.short	0x0030
        /*0034*/ 	.byte	0x00, 0xf0, 0x21, 0x00


	//----- nvinfo : EIATTR_KPARAM_INFO
	.align		4
.L_1077:
        /*0038*/ 	.byte	0x04, 0x17
        /*003a*/ 	.short	(.L_1079 - .L_1078)
.L_1078:
        /*003c*/ 	.word	0x00000000
        /*0040*/ 	.short	0x0005
        /*0042*/ 	.short	0x0028
        /*0044*/ 	.byte	0x00, 0xf0, 0x21, 0x00


	//----- nvinfo : EIATTR_KPARAM_INFO
	.align		4
.L_1079:
        /*0048*/ 	.byte	0x04, 0x17
        /*004a*/ 	.short	(.L_1081 - .L_1080)
.L_1080:
        /*004c*/ 	.word	0x00000000
        /*0050*/ 	.short	0x0004
        /*0052*/ 	.short	0x0020
        /*0054*/ 	.byte	0x00, 0xf0, 0x21, 0x00


	//----- nvinfo : EIATTR_KPARAM_INFO
	.align		4
.L_1081:
        /*0058*/ 	.byte	0x04, 0x17
        /*005a*/ 	.short	(.L_1083 - .L_1082)
.L_1082:
        /*005c*/ 	.word	0x00000000
        /*0060*/ 	.short	0x0003
        /*0062*/ 	.short	0x0018
        /*0064*/ 	.byte	0x00, 0xf0, 0x21, 0x00


	//----- nvinfo : EIATTR_KPARAM_INFO
	.align		4
.L_1083:
        /*0068*/ 	.byte	0x04, 0x17
        /*006a*/ 	.short	(.L_1085 - .L_1084)
.L_1084:
        /*006c*/ 	.word	0x00000000
        /*0070*/ 	.short	0x0002
        /*0072*/ 	.short	0x0010
        /*0074*/ 	.byte	0x00, 0xf5, 0x21, 0x00


	//----- nvinfo : EIATTR_KPARAM_INFO
	.align		4
.L_1085:
        /*0078*/ 	.byte	0x04, 0x17
        /*007a*/ 	.short	(.L_1087 - .L_1086)
.L_1086:
        /*007c*/ 	.word	0x00000000
        /*0080*/ 	.short	0x0001
        /*0082*/ 	.short	0x0008
        /*0084*/ 	.byte	0x00, 0xf5, 0x21, 0x00


	//----- nvinfo : EIATTR_KPARAM_INFO
	.align		4
.L_1087:
        /*0088*/ 	.byte	0x04, 0x17
        /*008a*/ 	.short	(.L_1089 - .L_1088)
.L_1088:
        /*008c*/ 	.word	0x00000000
        /*0090*/ 	.short	0x0000
        /*0092*/ 	.short	0x0000
        /*0094*/ 	.byte	0x00, 0xf5, 0x21, 0x00


	//----- nvinfo : EIATTR_SPARSE_MMA_MASK
	.align		4
.L_1089:
        /*0098*/ 	.byte	0x03, 0x50
        /*009a*/ 	.short	0x0000


	//----- nvinfo : EIATTR_MAXREG_COUNT
	.align		4
        /*009c*/ 	.byte	0x03, 0x1b
        /*009e*/ 	.short	0x00ff


	//----- nvinfo : EIATTR_MERCURY_ISA_VERSION
	.align		4
        /*00a0*/ 	.byte	0x03, 0x5f
        /*00a2*/ 	.short	0x0101


	//----- nvinfo : EIATTR_VRC_CTA_INIT_COUNT
	.align		4
        /*00a4*/ 	.byte	0x02, 0x4a
	.zero		1
	.zero		1


	//----- nvinfo : EIATTR_EXIT_INSTR_OFFSETS
	.align		4
        /*00a8*/ 	.byte	0x04, 0x1c
        /*00aa*/ 	.short	(.L_1091 - .L_1090)


	//   ....[0]....
.L_1090:
        /*00ac*/ 	.word	0x000000d0


	//   ....[1]....
        /*00b0*/ 	.word	0x00000150


	//   ....[2]....
        /*00b4*/ 	.word	0x000001f0


	//   ....[3]....
        /*00b8*/ 	.word	0x00000600


	//----- nvinfo : EIATTR_CBANK_PARAM_SIZE
	.align		4
.L_1091:
        /*00bc*/ 	.byte	0x03, 0x19
        /*00be*/ 	.short	0x0048


	//----- nvinfo : EIATTR_PARAM_CBANK
	.align		4
        /*00c0*/ 	.byte	0x04, 0x0a
        /*00c2*/ 	.short	(.L_1093 - .L_1092)
	.align		4
.L_1092:
        /*00c4*/ 	.word	index@(.nv.constant0._Z26MutualIntensExtract_KernelILin4ELb1ELb1ELin1ELi1EEvPKfS1_Pfllllll)
        /*00c8*/ 	.short	0x0380
        /*00ca*/ 	.short	0x0048


	//----- nvinfo : EIATTR_SW_WAR
	.align		4
.L_1093:
        /*00cc*/ 	.byte	0x04, 0x36
        /*00ce*/ 	.short	(.L_1095 - .L_1094)
.L_1094:
        /*00d0*/ 	.word	0x00000008
.L_1095:


//--------------------- .nv.info._Z26MutualIntensExtract_KernelILin3ELb0ELb0ELin1ELi1EEvPKfS1_Pfllllll --------------------------
	.section	.nv.info._Z26MutualIntensExtract_KernelILin3ELb0ELb0ELin1ELi1EEvPKfS1_Pfllllll,"",@"SHT_CUDA_INFO"
	.sectionflags	@""
	.align	4


	//----- nvinfo : EIATTR_CUDA_API_VERSION
	.align		4
        /*0000*/ 	.byte	0x04, 0x37
        /*0002*/ 	.short	(.L_1097 - .L_1096)
.L_1096:
        /*0004*/ 	.word	0x00000082


	//----- nvinfo : EIATTR_KPARAM_INFO
	.align		4
.L_1097:
        /*0008*/ 	.byte	0x04, 0x17
        /*000a*/ 	.short	(.L_1099 - .L_1098)
.L_1098:
        /*000c*/ 	.word	0x00000000
        /*0010*/ 	.short	0x0008
        /*0012*/ 	.short	0x0040
        /*0014*/ 	.byte	0x00, 0xf0, 0x21, 0x00


	//----- nvinfo : EIATTR_KPARAM_INFO
	.align		4
.L_1099:
        /*0018*/ 	.byte	0x04, 0x17
        /*001a*/ 	.short	(.L_1101 - .L_1100)
.L_1100:
        /*001c*/ 	.word	0x00000000
        /*0020*/ 	.short	0x0007
        /*0022*/ 	.short	0x0038
        /*0024*/ 	.byte	0x00, 0xf0, 0x21, 0x00


	//----- nvinfo : EIATTR_KPARAM_INFO
	.align		4
.L_1101:
        /*0028*/ 	.byte	0x04, 0x17
        /*002a*/ 	.short	(.L_1103 - .L_1102)
.L_1102:
        /*002c*/ 	.word	0x00000000
        /*0030*/ 	.short	0x0006
        /*0032*/ 	.short	0x0030
        /*0034*/ 	.byte	0x00, 0xf0, 0x21, 0x00


	//----- nvinfo : EIATTR_KPARAM_INFO
	.align		4
.L_1103:
        /*0038*/ 	.byte	0x04, 0x17
        /*003a*/ 	.short	(.L_1105 - .L_1104)
.L_1104:
        /*003c*/ 	.word	0x00000000
        /*0040*/ 	.short	0x0005
        /*0042*/ 	.short	0x0028
        /*0044*/ 	.byte	0x00, 0xf0, 0x21, 0x00


	//----- nvinfo : EIATTR_KPARAM_INFO
	.align		4
.L_1105:
        /*0048*/ 	.byte	0x04, 0x17
        /*004a*/ 	.short	(.L_1107 - .L_1106)
.L_1106:
        /*004c*/ 	.word	0x00000000
        /*0050*/ 	.short	0x0004
        /*0052*/ 	.short	0x0020
        /*0054*/ 	.byte	0x00, 0xf0, 0x21, 0x00


	//----- nvinfo : EIATTR_KPARAM_INFO
	.align		4
.L_1107:
        /*0058*/ 	.byte	0x04, 0x17
        /*005a*/ 	.short	(.L_1109 - .L_1108)
.L_1108:
        /*005c*/ 	.word	0x00000000
        /*0060*/ 	.short	0x0003
        /*0062*/ 	.short	0x0018
        /*0064*/ 	.byte	0x00, 0xf0, 0x21, 0x00


	//----- nvinfo : EIATTR_KPARAM_INFO
	.align		4
.L_1109:
        /*0068*/ 	.byte	0x04, 0x17
        /*006a*/ 	.short	(.L_1111 - .L_1110)
.L_1110:
        /*006c*/ 	.word	0x00000000
        /*0070*/ 	.short	0x0002
        /*0072*/ 	.short	0x0010
        /*0074*/ 	.byte	0x00, 0xf5, 0x21, 0x00


	//----- nvinfo : EIATTR_KPARAM_INFO
	.align		4
.L_1111:
        /*0078*/ 	.byte	0x04, 0x17
        /*007a*/ 	.short	(.L_1113 - .L_1112)
.L_1112:
        /*007c*/ 	.word	0x00000000
        /*0080*/ 	.short	0x0001
        /*0082*/ 	.short	0x0008
        /*0084*/ 	.byte	0x00, 0xf5, 0x21, 0x00


	//----- nvinfo : EIATTR_KPARAM_INFO
	.align		4
.L_1113:
        /*0088*/ 	.byte	0x04, 0x17
        /*008a*/ 	.short	(.L_1115 - .L_1114)
.L_1114:
        /*008c*/ 	.word	0x00000000
        /*0090*/ 	.short	0x0000
        /*0092*/ 	.short	0x0000
        /*0094*/ 	.byte	0x00, 0xf5, 0x21, 0x00


	//----- nvinfo : EIATTR_SPARSE_MMA_MASK
	.align		4
.L_1115:
        /*0098*/ 	.byte	0x03, 0x50
        /*009a*/ 	.short	0x0000


	//----- nvinfo : EIATTR_MAXREG_COUNT
	.align		4
        /*009c*/ 	.byte	0x03, 0x1b
        /*009e*/ 	.short	0x00ff


	//----- nvinfo : EIATTR_MERCURY_ISA_VERSION
	.align		4
        /*00a0*/ 	.byte	0x03, 0x5f
        /*00a2*/ 	.short	0x0101


	//----- nvinfo : EIATTR_VRC_CTA_INIT_COUNT
	.align		4
        /*00a4*/ 	.byte	0x02, 0x4a
	.zero		1
	.zero		1


	//----- nvinfo : EIATTR_EXIT_INSTR_OFFSETS
	.align		4
        /*00a8*/ 	.byte	0x04, 0x1c
        /*00aa*/ 	.short	(.L_1117 - .L_1116)


	//   ....[0]....
.L_1116:
        /*00ac*/ 	.word	0x000000d0


	//   ....[1]....
        /*00b0*/ 	.word	0x00000150


	//   ....[2]....
        /*00b4*/ 	.word	0x000001e0


	//   ....[3]....
        /*00b8*/ 	.word	0x00000320


	//----- nvinfo : EIATTR_CBANK_PARAM_SIZE
	.align		4
.L_1117:
        /*00bc*/ 	.byte	0x03, 0x19
        /*00be*/ 	.short	0x0048


	//----- nvinfo : EIATTR_PARAM_CBANK
	.align		4
        /*00c0*/ 	.byte	0x04, 0x0a
        /*00c2*/ 	.short	(.L_1119 - .L_1118)
	.align		4
.L_1118:
        /*00c4*/ 	.word	index@(.nv.constant0._Z26MutualIntensExtract_KernelILin3ELb0ELb0ELin1ELi1EEvPKfS1_Pfllllll)
        /*00c8*/ 	.short	0x0380
        /*00ca*/ 	.short	0x0048


	//----- nvinfo : EIATTR_SW_WAR
	.align		4
.L_1119:
        /*00cc*/ 	.byte	0x04, 0x36
        /*00ce*/ 	.short	(.L_1121 - .L_1120)
.L_1120:
        /*00d0*/ 	.word	0x00000008
.L_1121:


//--------------------- .nv.info._Z26MutualIntensExtract_KernelILin3ELb0ELb1ELin1ELi1EEvPKfS1_Pfllllll --------------------------
	.section	.nv.info._Z26MutualIntensExtract_KernelILin3ELb0ELb1ELin1ELi1EEvPKfS1_Pfllllll,"",@"SHT_CUDA_INFO"
	.sectionflags	@""
	.align	4


	//----- nvinfo : EIATTR_CUDA_API_VERSION
	.align		4
        /*0000*/ 	.byte	0x04, 0x37
        /*0002*/ 	.short	(.L_1123 - .L_1122)
.L_1122:
        /*0004*/ 	.word	0x00000082


	//----- nvinfo : EIATTR_KPARAM_INFO
	.align		4
.L_1123:
        /*0008*/ 	.byte	0x04, 0x17
        /*000a*/ 	.short	(.L_1125 - .L_1124)
.L_1124:
        /*000c*/ 	.word	0x00000000
        /*0010*/ 	.short	0x0008
        /*0012*/ 	.short	0x0040
        /*0014*/ 	.byte	0x00, 0xf0, 0x21, 0x00


	//----- nvinfo : EIATTR_KPARAM_INFO
	.align		4
.L_1125:
        /*0018*/ 	.byte	0x04, 0x17
        /*001a*/ 	.short	(.L_1127 - .L_1126)
.L_1126:
        /*001c*/ 	.word	0x00000000
        /*0020*/ 	.short	0x0007
        /*0022*/ 	.short	0x0038
        /*0024*/ 	.byte	0x00, 0xf0, 0x21, 0x00


	//----- nvinfo : EIATTR_KPARAM_INFO
	.align		4
.L_1127:
        /*0028*/ 	.byte	0x04, 0x17
        /*002a*/ 	.short	(.L_1129 - .L_1128)
.L_1128:
        /*002c*/ 	.word	0x00000000
        /*0030*/ 	.short	0x0006
        /*0032*/ 	.short	0x0030
        /*0034*/ 	.byte	0x00, 0xf0, 0x21, 0x00


	//----- nvinfo : EIATTR_KPARAM_INFO
	.align		4
.L_1129:
        /*0038*/ 	.byte	0x04, 0x17
        /*003a*/ 	.short	(.L_1131 - .L_1130)
.L_1130:
        /*003c*/ 	.word	0x00000000
        /*0040*/ 	.short	0x0005
        /*0042*/ 	.short	0x0028
        /*0044*/ 	.byte	0x00, 0xf0, 0x21, 0x00


	//----- nvinfo : EIATTR_KPARAM_INFO
	.align		4
.L_1131:
        /*0048*/ 	.byte	0x04, 0x17
        /*004a*/ 	.short	(.L_1133 - .L_1132)
.L_1132:
        /*004c*/ 	.word	0x00000000
        /*0050*/ 	.short	0x0004
        /*0052*/ 	.short	0x0020
        /*0054*/ 	.byte	0x00, 0xf0, 0x21, 0x00


	//----- nvinfo : EIATTR_KPARAM_INFO
	.align		4
.L_1133:
        /*0058*/ 	.byte	0x04, 0x17
        /*005a*/ 	.short	(.L_1135 - .L_1134)
.L_1134:
        /*005c*/ 	.word	0x00000000
        /*0060*/ 	.short	0x0003
        /*0062*/ 	.short	0x0018
        /*0064*/ 	.byte	0x00, 0xf0, 0x21, 0x00


	//----- nvinfo : EIATTR_KPARAM_INFO
	.align		4
.L_1135:
        /*0068*/ 	.byte	0x04, 0x17
        /*006a*/ 	.short	(.L_1137 - .L_1136)
.L_1136:
        /*006c*/ 	.word	0x00000000
        /*0070*/ 	.short	0x0002
        /*0072*/ 	.short	0x0010
        /*0074*/ 	.byte	0x00, 0xf5, 0x21, 0x00


	//----- nvinfo : EIATTR_KPARAM_INFO
	.align		4
.L_1137:
        /*0078*/ 	.byte	0x04, 0x17
        /*007a*/ 	.short	(.L_1139 - .L_1138)
.L_1138:
        /*007c*/ 	.word	0x00000000
        /*0080*/ 	.short	0x0001
        /*0082*/ 	.short	0x0008
        /*0084*/ 	.byte	0x00, 0xf5, 0x21, 0x00


	//----- nvinfo : EIATTR_KPARAM_INFO
	.align		4
.L_1139:
        /*0088*/ 	.byte	0x04, 0x17
        /*008a*/ 	.short	(.L_1141 - .L_1140)
.L_1140:
        /*008c*/ 	.word	0x00000000
        /*0090*/ 	.short	0x0000
        /*0092*/ 	.short	0x0000
        /*0094*/ 	.byte	0x00, 0xf5, 0x21, 0x00


	//----- nvinfo : EIATTR_SPARSE_MMA_MASK
	.align		4
.L_1141:
        /*0098*/ 	.byte	0x03, 0x50
        /*009a*/ 	.short	0x0000


	//----- nvinfo : EIATTR_MAXREG_COUNT
	.align		4
        /*009c*/ 	.byte	0x03, 0x1b
        /*009e*/ 	.short	0x00ff


	//----- nvinfo : EIATTR_MERCURY_ISA_VERSION
	.align		4
        /*00a0*/ 	.byte	0x03, 0x5f
        /*00a2*/ 	.short	0x0101


	//----- nvinfo : EIATTR_VRC_CTA_INIT_COUNT
	.align		4
        /*00a4*/ 	.byte	0x02, 0x4a
	.zero		1
	.zero		1


	//----- nvinfo : EIATTR_EXIT_INSTR_OFFSETS
	.align		4
        /*00a8*/ 	.byte	0x04, 0x1c
        /*00aa*/ 	.short	(.L_1143 - .L_1142)


	//   ....[0]....
.L_1142:
        /*00ac*/ 	.word	0x000000d0


	//   ....[1]....
        /*00b0*/ 	.word	0x00000150


	//   ....[2]....
        /*00b4*/ 	.word	0x000001f0


	//   ....[3]....
        /*00b8*/ 	.word	0x00000510


	//----- nvinfo : EIATTR_CBANK_PARAM_SIZE
	.align		4
.L_1143:
        /*00bc*/ 	.byte	0x03, 0x19
        /*00be*/ 	.short	0x0048


	//----- nvinfo : EIATTR_PARAM_CBANK
	.align		4
        /*00c0*/ 	.byte	0x04, 0x0a
        /*00c2*/ 	.short	(.L_1145 - .L_1144)
	.align		4
.L_1144:
        /*00c4*/ 	.word	index@(.nv.constant0._Z26MutualIntensExtract_KernelILin3ELb0ELb1ELin1ELi1EEvPKfS1_Pfllllll)
        /*00c8*/ 	.short	0x0380
        /*00ca*/ 	.short	0x0048


	//----- nvinfo : EIATTR_SW_WAR
	.align		4
.L_1145:
        /*00cc*/ 	.byte	0x04, 0x36
        /*00ce*/ 	.short	(.L_1147 - .L_1146)
.L_1146:
        /*00d0*/ 	.word	0x00000008
.L_1147:


//--------------------- .nv.info._Z26MutualIntensExtract_KernelILin3ELb1ELb0ELin1ELi1EEvPKfS1_Pfllllll --------------------------
	.section	.nv.info._Z26MutualIntensExtract_KernelILin3ELb1ELb0ELin1ELi1EEvPKfS1_Pfllllll,"",@"SHT_CUDA_INFO"
	.sectionflags	@""
	.align	4


	//----- nvinfo : EIATTR_CUDA_API_VERSION
	.align		4
        /*0000*/ 	.byte	0x04, 0x37
        /*0002*/ 	.short	(.L_1149 - .L_1148)
.L_1148:
        /*0004*/ 	.word	0x00000082


	//----- nvinfo : EIATTR_KPARAM_INFO
	.align		4
.L_1149:
        /*0008*/ 	.byte	0x04, 0x17
        /*000a*/ 	.short	(.L_1151 - .L_1150)
.L_1150:
        /*000c*/ 	.word	0x00000000
        /*0010*/ 	.short	0x0008
        /*0012*/ 	.short	0x0040
        /*0014*/ 	.byte	0x00, 0xf0, 0x21, 0x00


	//----- nvinfo : EIATTR_KPARAM_INFO
	.align		4
.L_1151:
        /*0018*/ 	.byte	0x04, 0x17
        /*001a*/ 	.short	(.L_1153 - .L_1152)
.L_1152:
        /*001c*/ 	.word	0x00000000
        /*0020*/ 	.short	0x0007
        /*0022*/ 	.short	0x0038
        /*0024*/ 	.byte	0x00, 0xf0, 0x21, 0x00


	//----- nvinfo : EIATTR_KPARAM_INFO
	.align		4
.L_1153:
        /*0028*/ 	.byte	0x04, 0x17
        /*002a*/ 	.short	(.L_1155 - .L_1154)
.L_1154:
        /*002c*/ 	.word	0x00000000
        /*0030*/ 	.short	0x0006
        /*0032*/ 	.short	0x0030
        /*0034*/ 	.byte	0x00, 0xf0, 0x21, 0x00


	//----- nvinfo : EIATTR_KPARAM_INFO
	.align		4
.L_1155:
        /*0038*/ 	.byte	0x04, 0x17
        /*003a*/ 	.short	(.L_1157 - .L_1156)
.L_1156:
        /*003c*/ 	.word	0x00000000
        /*0040*/ 	.short	0x0005
        /*0042*/ 	.short	0x0028
        /*0044*/ 	.byte	0x00, 0xf0, 0x21, 0x00


	//----- nvinfo : EIATTR_KPARAM_INFO
	.align		4
.L_1157:
        /*0048*/ 	.byte	0x04, 0x17
        /*004a*/ 	.short	(.L_1159 - .L_1158)
.L_1158:
        /*004c*/ 	.word	0x00000000
        /*0050*/ 	.short	0x0004
        /*0052*/ 	.short	0x0020
        /*0054*/ 	.byte	0x00, 0xf0, 0x21, 0x00


	//----- nvinfo : EIATTR_KPARAM_INFO
	.align		4
.L_1159:
        /*0058*/ 	.byte	0x04, 0x17
        /*005a*/ 	.short	(.L_1161 - .L_1160)
.L_1160:
        /*005c*/ 	.word	0x00000000
        /*0060*/ 	.short	0x0003
        /*0062*/ 	.short	0x0018
        /*0064*/ 	.byte	0x00, 0xf0, 0x21, 0x00


	//----- nvinfo : EIATTR_KPARAM_INFO
	.align		4
.L_1161:
        /*0068*/ 	.byte	0x04, 0x17
        /*006a*/ 	.short	(.L_1163 - .L_1162)
.L_1162:
        /*006c*/ 	.word	0x00000000
        /*0070*/ 	.short	0x0002
        /*0072*/ 	.short	0x0010
        /*0074*/ 	.byte	0x00, 0xf5, 0x21, 0x00


	//----- nvinfo : EIATTR_KPARAM_INFO
	.align		4
.L_1163:
        /*0078*/ 	.byte	0x04, 0x17
        /*007a*/ 	.short	(.L_1165 - .L_1164)
.L_1164:
        /*007c*/ 	.word	0x00000000
        /*0080*/ 	.short	0x0001
        /*0082*/ 	.short	0x0008
        /*0084*/ 	.byte	0x00, 0xf5, 0x21, 0x00


	//----- nvinfo : EIATTR_KPARAM_INFO
	.align		4
.L_1165:
        /*0088*/ 	.byte	0x04, 0x17
        /*008a*/ 	.short	(.L_1167 - .L_1166)
.L_1166:
        /*008c*/ 	.word	0x00000000
        /*0090*/ 	.short	0x0000
        /*0092*/ 	.short	0x0000
        /*0094*/ 	.byte	0x00, 0xf5, 0x21, 0x00


	//----- nvinfo : EIATTR_SPARSE_MMA_MASK
	.align		4
.L_1167:
        /*0098*/ 	.byte	0x03, 0x50
        /*009a*/ 	.short	0x0000


	//----- nvinfo : EIATTR_MAXREG_COUNT
	.align		4
        /*009c*/ 	.byte	0x03, 0x1b
        /*009e*/ 	.short	0x00ff


	//----- nvinfo : EIATTR_MERCURY_ISA_VERSION
	.align		4
        /*00a0*/ 	.byte	0x03, 0x5f
        /*00a2*/ 	.short	0x0101


	//----- nvinfo : EIATTR_VRC_CTA_INIT_COUNT
	.align		4
        /*00a4*/ 	.byte	0x02, 0x4a
	.zero		1
	.zero		1


	//----- nvinfo : EIATTR_EXIT_INSTR_OFFSETS
	.align		4
        /*00a8*/ 	.byte	0x04, 0x1c
        /*00aa*/ 	.short	(.L_1169 - .L_1168)


	//   ....[0]....
.L_1168:
        /*00ac*/ 	.word	0x000000d0


	//   ....[1]....
        /*00b0*/ 	.word	0x00000150


	//   ....[2]....
        /*00b4*/ 	.word	0x000001f0


	//   ....[3]....
        /*00b8*/ 	.word	0x00000520


	//----- nvinfo : EIATTR_CBANK_PARAM_SIZE
	.align		4
.L_1169:
        /*00bc*/ 	.byte	0x03, 0x19
        /*00be*/ 	.short	0x0048


	//----- nvinfo : EIATTR_PARAM_CBANK
	.align		4
        /*00c0*/ 	.byte	0x04, 0x0a
        /*00c2*/ 	.short	(.L_1171 - .L_1170)
	.align		4
.L_1170:
        /*00c4*/ 	.word	index@(.nv.constant0._Z26MutualIntensExtract_KernelILin3ELb1ELb0ELin1ELi1EEvPKfS1_Pfllllll)
        /*00c8*/ 	.short	0x0380
        /*00ca*/ 	.short	0x0048


	//----- nvinfo : EIATTR_SW_WAR
	.align		4
.L_1171:
        /*00cc*/ 	.byte	0x04, 0x36
        /*00ce*/ 	.short	(.L_1173 - .L_1172)
.L_1172:
        /*00d0*/ 	.word	0x00000008
.L_1173:


//--------------------- .nv.info._Z26MutualIntensExtract_KernelILin3ELb1ELb1ELin1ELi1EEvPKfS1_Pfllllll --------------------------
	.section	.nv.info._Z26MutualIntensExtract_KernelILin3ELb1ELb1ELin1ELi1EEvPKfS1_Pfllllll,"",@"SHT_CUDA_INFO"
	.sectionflags	@""
	.align	4


	//----- nvinfo : EIATTR_CUDA_API_VERSION
	.align		4
        /*0000*/ 	.byte	0x04, 0x37
        /*0002*/ 	.short	(.L_1175 - .L_1174)
.L_1174:
        /*0004*/ 	.word	0x00000082


	//----- nvinfo : EIATTR_KPARAM_INFO
	.align		4
.L_1175:
        /*0008*/ 	.byte	0x04, 0x17
        /*000a*/ 	.short	(.L_1177 - .L_1176)
.L_1176:
        /*000c*/ 	.word	0x00000000
        /*0010*/ 	.short	0x0008
        /*0012*/ 	.short	0x0040
        /*0014*/ 	.byte	0x00, 0xf0, 0x21, 0x00


	//----- nvinfo : EIATTR_KPARAM_INFO
	.align		4
.L_1177:
        /*0018*/ 	.byte	0x04, 0x17
        /*001a*/ 	.short	(.L_1179 - .L_1178)
.L_1178:
        /*001c*/ 	.word	0x00000000
        /*0020*/ 	.short	0x0007
        /*0022*/ 	.short	0x0038
        /*0024*/ 	.byte	0x00, 0xf0, 0x21, 0x00


	//----- nvinfo : EIATTR_KPARAM_INFO
	.align		4
.L_1179:
        /*0028*/ 	.byte	0x04, 0x17
        /*002a*/ 	.short	(.L_1181 - .L_1180)
.L_1180:
        /*002c*/ 	.word	0x00000000
        /*0030*/ 	.short	0x0006
        /*0032*/ 	.short	0x0030
        /*0034*/ 	.byte	0x00, 0xf0, 0x21, 0x00


	//----- nvinfo : EIATTR_KPARAM_INFO
	.align		4
.L_1181:
        /*0038*/ 	.byte	0x04, 0x17
        /*003a*/ 	.short	(.L_1183 - .L_1182)
.L_1182:
        /*003c*/ 	.word	0x00000000
        /*0040*/ 	.short	0x0005
        /*0042*/ 	.short	0x0028
        /*0044*/ 	.byte	0x00, 0xf0, 0x21, 0x00


	//----- nvinfo : EIATTR_KPARAM_INFO
	.align		4
.L_1183:
        /*0048*/ 	.byte	0x04, 0x17
        /*004a*/ 	.short	(.L_1185 - .L_1184)
.L_1184:
        /*004c*/ 	.word	0x00000000
        /*0050*/ 	.short	0x0004
        /*0052*/ 	.short	0x0020
        /*0054*/ 	.byte	0x00, 0xf0, 0x21, 0x00


	//----- nvinfo : EIATTR_KPARAM_INFO
	.align		4
.L_1185:
        /*0058*/ 	.byte	0x04, 0x17
        /*005a*/ 	.short	(.L_1187 - .L_1186)
.L_1186:
        /*005c*/ 	.word	0x00000000
        /*0060*/ 	.short	0x0003
        /*0062*/ 	.short	0x0018
        /*0064*/ 	.byte	0x00, 0xf0, 0x21, 0x00


	//----- nvinfo : EIATTR_KPARAM_INFO
	.align		4
.L_1187:
        /*0068*/ 	.byte	0x04, 0x17
        /*006a*/ 	.short	(.L_1189 - .L_1188)
.L_1188:
        /*006c*/ 	.word	0x00000000
        /*0070*/ 	.short	0x0002
        /*0072*/ 	.short	0x0010
        /*0074*/ 	.byte	0x00, 0xf5, 0x21, 0x00


	//----- nvinfo : EIATTR_KPARAM_INFO
	.align		4
.L_1189:
        /*0078*/ 	.byte	0x04, 0x17
        /*007a*/ 	.short	(.L_1191 - .L_1190)
.L_1190:
        /*007c*/ 	.word	0x00000000
        /*0080*/ 	.short	0x0001
        /*0082*/ 	.short	0x0008
        /*0084*/ 	.byte	0x00, 0xf5, 0x21, 0x00


	//----- nvinfo : EIATTR_KPARAM_INFO
	.align		4
.L_1191:
        /*0088*/ 	.byte	0x04, 0x17
        /*008a*/ 	.short	(.L_1193 - .L_1192)
.L_1192:
        /*008c*/ 	.word	0x00000000
        /*0090*/ 	.short	0x0000
        /*0092*/ 	.short	0x0000
        /*0094*/ 	.byte	0x00, 0xf5, 0x21, 0x00


	//----- nvinfo : EIATTR_SPARSE_MMA_MASK
	.align		4
.L_1193:
        /*0098*/ 	.byte	0x03, 0x50
        /*009a*/ 	.short	0x0000


	//----- nvinfo : EIATTR_MAXREG_COUNT
	.align		4
        /*009c*/ 	.byte	0x03, 0x1b
        /*009e*/ 	.short	0x00ff


	//----- nvinfo : EIATTR_MERCURY_ISA_VERSION
	.align		4
        /*00a0*/ 	.byte	0x03, 0x5f
        /*00a2*/ 	.short	0x0101


	//----- nvinfo : EIATTR_VRC_CTA_INIT_COUNT
	.align		4
        /*00a4*/ 	.byte	0x02, 0x4a
	.zero		1
	.zero		1


	//----- nvinfo : EIATTR_EXIT_INSTR_OFFSETS
	.align		4
        /*00a8*/ 	.byte	0x04, 0x1c
        /*00aa*/ 	.short	(.L_1195 - .L_1194)


	//   ....[0]....
.L_1194:
        /*00ac*/ 	.word	0x000000d0


	//   ....[1]....
        /*00b0*/ 	.word	0x00000150


	//   ....[2]....
        /*00b4*/ 	.word	0x000001f0


	//   ....[3]....
        /*00b8*/ 	.word	0x00000600


	//----- nvinfo : EIATTR_CBANK_PARAM_SIZE
	.align		4
.L_1195:
        /*00bc*/ 	.byte	0x03, 0x19
        /*00be*/ 	.short	0x0048


	//----- nvinfo : EIATTR_PARAM_CBANK
	.align		4
        /*00c0*/ 	.byte	0x04, 0x0a
        /*00c2*/ 	.short	(.L_1197 - .L_1196)
	.align		4
.L_1196:
        /*00c4*/ 	.word	index@(.nv.constant0._Z26MutualIntensExtract_KernelILin3ELb1ELb1ELin1ELi1EEvPKfS1_Pfllllll)
        /*00c8*/ 	.short	0x0380
        /*00ca*/ 	.short	0x0048


	//----- nvinfo : EIATTR_SW_WAR
	.align		4
.L_1197:
        /*00cc*/ 	.byte	0x04, 0x36
        /*00ce*/ 	.short	(.L_1199 - .L_1198)
.L_1198:
        /*00d0*/ 	.word	0x00000008
.L_1199:


//--------------------- .nv.info._Z26MutualIntensExtract_KernelILin2ELb0ELb0ELin1ELi1EEvPKfS1_Pfllllll --------------------------
	.section	.nv.info._Z26MutualIntensExtract_KernelILin2ELb0ELb0ELin1ELi1EEvPKfS1_Pfllllll,"",@"SHT_CUDA_INFO"
	.sectionflags	@""
	.align	4


	//----- nvinfo : EIATTR_CUDA_API_VERSION
	.align		4
        /*0000*/ 	.byte	0x04, 0x37
        /*0002*/ 	.short	(.L_1201 - .L_1200)
.L_1200:
        /*0004*/ 	.word	0x00000082


	//----- nvinfo : EIATTR_KPARAM_INFO
	.align		4
.L_1201:
        /*0008*/ 	.byte	0x04, 0x17
        /*000a*/ 	.short	(.L_1203 - .L_1202)
.L_1202:
        /*000c*/ 	.word	0x00000000
        /*0010*/ 	.short	0x0008
        /*0012*/ 	.short	0x0040
        /*0014*/ 	.byte	0x00, 0xf0, 0x21, 0x00


	//----- nvinfo : EIATTR_KPARAM_INFO
	.align		4
.L_1203:
        /*0018*/ 	.byte	0x04, 0x17
        /*001a*/ 	.short	(.L_1205 - .L_1204)
.L_1204:
        /*001c*/ 	.word	0x00000000
        /*0020*/ 	.short	0x0007
        /*0022*/ 	.short	0x0038
        /*0024*/ 	.byte	0x00, 0xf0, 0x21, 0x00


	//----- nvinfo : EIATTR_KPARAM_INFO
	.align		4
.L_1205:
        /*0028*/ 	.byte	0x04, 0x17
        /*002a*/ 	.short	(.L_1207 - .L_1206)
.L_1206:
        /*002c*/ 	.word	0x00000000
        /*0030*/ 	.short	0x0006
        /*0032*/ 	.short	0x0030
        /*0034*/ 	.byte	0x00, 0xf0, 0x21, 0x00


	//----- nvinfo : EIATTR_KPARAM_INFO
	.align		4
.L_1207:
        /*0038*/ 	.byte	0x04, 0x17
        /*003a*/ 	.short	(.L_1209 - .L_1208)
.L_1208:
        /*003c*/ 	.word	0x00000000
        /*0040*/ 	.short	0x0005
        /*0042*/ 	.short	0x0028
        /*0044*/ 	.byte	0x00, 0xf0, 0x21, 0x00


	//----- nvinfo : EIATTR_KPARAM_INFO
	.align		4
.L_1209:
        /*0048*/ 	.byte	0x04, 0x17
        /*004a*/ 	.short	(.L_1211 - .L_1210)
.L_1210:
        /*004c*/ 	.word	0x00000000
        /*0050*/ 	.short	0x0004
        /*0052*/ 	.short	0x0020
        /*0054*/ 	.byte	0x00, 0xf0, 0x21, 0x00


	//----- nvinfo : EIATTR_KPARAM_INFO
	.align		4
.L_1211:
        /*0058*/ 	.byte	0x04, 0x17
        /*005a*/ 	.short	(.L_1213 - .L_1212)
.L_1212:
        /*005c*/ 	.word	0x00000000
        /*0060*/ 	.short	0x0003
        /*0062*/ 	.short	0x0018
        /*0064*/ 	.byte	0x00, 0xf0, 0x21, 0x00


	//----- nvinfo : EIATTR_KPARAM_INFO
	.align		4
.L_1213:
        /*0068*/ 	.byte	0x04, 0x17
        /*006a*/ 	.short	(.L_1215 - .L_1214)
.L_1214:
        /*006c*/ 	.word	0x00000000
        /*0070*/ 	.short	0x0002
        /*0072*/ 	.short	0x0010
        /*0074*/ 	.byte	0x00, 0xf5, 0x21, 0x00


	//----- nvinfo : EIATTR_KPARAM_INFO
	.align		4
.L_1215:
        /*0078*/ 	.byte	0x04, 0x17
        /*007a*/ 	.short	(.L_1217 - .L_1216)
.L_1216:
        /*007c*/ 	.word	0x00000000
        /*0080*/ 	.short	0x0001
        /*0082*/ 	.short	0x0008
        /*0084*/ 	.byte	0x00, 0xf5, 0x21, 0x00


	//----- nvinfo : EIATTR_KPARAM_INFO
	.align		4
.L_1217:
        /*0088*/ 	.byte	0x04, 0x17
        /*008a*/ 	.short	(.L_1219 - .L_1218)
.L_1218:
        /*008c*/ 	.word	0x00000000
        /*0090*/ 	.short	0x0000
        /*0092*/ 	.short	0x0000
        /*0094*/ 	.byte	0x00, 0xf5, 0x21, 0x00


	//----- nvinfo : EIATTR_SPARSE_MMA_MASK
	.align		4
.L_1219:
        /*0098*/ 	.byte	0x03, 0x50
        /*009a*/ 	.short	0x0000


	//----- nvinfo : EIATTR_MAXREG_COUNT
	.align		4
        /*009c*/ 	.byte	0x03, 0x1b
        /*009e*/ 	.short	0x00ff


	//----- nvinfo : EIATTR_MERCURY_ISA_VERSION
	.align		4
        /*00a0*/ 	.byte	0x03, 0x5f
        /*00a2*/ 	.short	0x0101


	//----- nvinfo : EIATTR_VRC_CTA_INIT_COUNT
	.align		4
        /*00a4*/ 	.byte	0x02, 0x4a
	.zero		1
	.zero		1


	//----- nvinfo : EIATTR_EXIT_INSTR_OFFSETS
	.align		4
        /*00a8*/ 	.byte	0x04, 0x1c
        /*00aa*/ 	.short	(.L_1221 - .L_1220)


	//   ....[0]....
.L_1220:
        /*00ac*/ 	.word	0x000000d0


	//   ....[1]....
        /*00b0*/ 	.word	0x00000150


	//   ....[2]....
        /*00b4*/ 	.word	0x000001e0


	//   ....[3]....
        /*00b8*/ 	.word	0x00000320


	//----- nvinfo : EIATTR_CBANK_PARAM_SIZE
	.align		4
.L_1221:
        /*00bc*/ 	.byte	0x03, 0x19
        /*00be*/ 	.short	0x0048


	//----- nvinfo : EIATTR_PARAM_CBANK
	.align		4
        /*00c0*/ 	.byte	0x04, 0x0a
        /*00c2*/ 	.short	(.L_1223 - .L_1222)
	.align		4
.L_1222:
        /*00c4*/ 	.word	index@(.nv.constant0._Z26MutualIntensExtract_KernelILin2ELb0ELb0ELin1ELi1EEvPKfS1_Pfllllll)
        /*00c8*/ 	.short	0x0380
        /*00ca*/ 	.short	0x0048


	//----- nvinfo : EIATTR_SW_WAR
	.align		4
.L_1223:
        /*00cc*/ 	.byte	0x04, 0x36
        /*00ce*/ 	.short	(.L_1225 - .L_1224)
.L_1224:
        /*00d0*/ 	.word	0x00000008
.L_1225:


//--------------------- .nv.info._Z26MutualIntensExtract_KernelILin2ELb0ELb1ELin1ELi1EEvPKfS1_Pfllllll --------------------------
	.section	.nv.info._Z26MutualIntensExtract_KernelILin2ELb0ELb1ELin1ELi1EEvPKfS1_Pfllllll,"",@"SHT_CUDA_INFO"
	.sectionflags	@""
	.align	4


	//----- nvinfo : EIATTR_CUDA_API_VERSION
	.align		4
        /*0000*/ 	.byte	0x04, 0x37
        /*0002*/ 	.short	(.L_1227 - .L_1226)
.L_1226:
        /*0004*/ 	.word	0x00000082


	//----- nvinfo : EIATTR_KPARAM_INFO
	.align		4
.L_1227:
        /*0008*/ 	.byte	0x04, 0x17
        /*000a*/ 	.short	(.L_1229 - .L_1228)
.L_1228:
        /*000c*/ 	.word	0x00000000
        /*0010*/ 	.short	0x0008
        /*0012*/ 	.short	0x0040
        /*0014*/ 	.byte	0x00, 0xf0, 0x21, 0x00


	//----- nvinfo : EIATTR_KPARAM_INFO
	.align		4
.L_1229:
        /*0018*/ 	.byte	0x04, 0x17
        /*001a*/ 	.short	(.L_1231 - .L_1230)
.L_1230:
        /*001c*/ 	.word	0x00000000
        /*0020*/ 	.short	0x0007
        /*0022*/ 	.short	0x0038
        /*0024*/ 	.byte	0x00, 0xf0, 0x21, 0x00


	//----- nvinfo : EIATTR_KPARAM_INFO
	.align		4
.L_1231:
        /*0028*/ 	.byte	0x04, 0x17
        /*002a*/ 	.short	(.L_1233 - .L_1232)
.L_1232:
        /*002c*/ 	.word	0x00000000
        /*0030*/ 	.short	0x0006
        /*0032*/ 	.short	0x0030
        /*0034*/ 	.byte	0x00, 0xf0, 0x21, 0x00


	//----- nvinfo : EIATTR_KPARAM_INFO
	.align		4
.L_1233:
        /*0038*/ 	.byte	0x04, 0x17
        /*003a*/ 	.short	(.L_1235 - .L_1234)
.L_1234:
        /*003c*/ 	.word	0x00000000
        /*0040*/ 	.short	0x0005
        /*0042*/ 	.short	0x0028
        /*0044*/ 	.byte	0x00, 0xf0, 0x21, 0x00


	//----- nvinfo : EIATTR_KPARAM_INFO
	.align		4
.L_1235:
        /*0048*/ 	.byte	0x04, 0x17
        /*004a*/ 	.short	(.L_1237 - .L_1236)
.L_1236:
        /*004c*/ 	.word	0x00000000
        /*0050*/ 	.short	0x0004
        /*0052*/ 	.short	0x0020
        /*0054*/ 	.byte	0x00, 0xf0, 0x21, 0x00


	//----- nvinfo : EIATTR_KPARAM_INFO
	.align		4
.L_1237:
        /*0058*/ 	.byte	0x04, 0x17
        /*005a*/ 	.short	(.L_1239 - .L_1238)
.L_1238:
        /*005c*/ 	.word	0x00000000
        /*0060*/ 	.short	0x0003
        /*0062*/ 	.short	0x0018
        /*0064*/ 	.byte	0x00, 0xf0, 0x21, 0x00


	//----- nvinfo : EIATTR_KPARAM_INFO
	.align		4
.L_1239:
        /*0068*/ 	.byte	0x04, 0x17
        /*006a*/ 	.short	(.L_1241 - .L_1240)
.L_1240:
        /*006c*/ 	.word	0x00000000
        /*0070*/ 	.short	0x0002
        /*0072*/ 	.short	0x0010
        /*0074*/ 	.byte	0x00, 0xf5, 0x21, 0x00


	//----- nvinfo : EIATTR_KPARAM_INFO
	.align		4
.L_1241:
        /*0078*/ 	.byte	0x04, 0x17
        /*007a*/ 	.short	(.L_1243 - .L_1242)
.L_1242:
        /*007c*/ 	.word	0x00000000
        /*0080*/ 	.short	0x0001
        /*0082*/ 	.short	0x0008
        /*0084*/ 	.byte	0x00, 0xf5, 0x21, 0x00


	//----- nvinfo : EIATTR_KPARAM_INFO
	.align		4
.L_1243:
        /*0088*/ 	.byte	0x04, 0x17
        /*008a*/ 	.short	(.L_1245 - .L_1244)
.L_1244:
        /*008c*/ 	.word	0x00000000
        /*0090*/ 	.short	0x0000
        /*0092*/ 	.short	0x0000
        /*0094*/ 	.byte	0x00, 0xf5, 0x21, 0x00


	//----- nvinfo : EIATTR_SPARSE_MMA_MASK
	.align		4
.L_1245:
        /*0098*/ 	.byte	0x03, 0x50
        /*009a*/ 	.short	0x0000


	//----- nvinfo : EIATTR_MAXREG_COUNT
	.align		4
        /*009c*/ 	.byte	0x03, 0x1b
        /*009e*/ 	.short	0x00ff


	//----- nvinfo : EIATTR_MERCURY_ISA_VERSION
	.align		4
        /*00a0*/ 	.byte	0x03, 0x5f
        /*00a2*/ 	.short	0x0101


	//----- nvinfo : EIATTR_VRC_CTA_INIT_COUNT
	.align		4
        /*00a4*/ 	.byte	0x02, 0x4a
	.zero		1
	.zero		1


	//----- nvinfo : EIATTR_EXIT_INSTR_OFFSETS
	.align		4
        /*00a8*/ 	.byte	0x04, 0x1c
        /*00aa*/ 	.short	(.L_1247 - .L_1246)


	//   ....[0]....
.L_1246:
        /*00ac*/ 	.word	0x000000d0


	//   ....[1]....
        /*00b0*/ 	.word	0x00000150


	//   ....[2]....
        /*00b4*/ 	.word	0x000001f0


	//   ....[3]....
        /*00b8*/ 	.word	0x00000500


	//----- nvinfo : EIATTR_CBANK_PARAM_SIZE
	.align		4
.L_1247:
        /*00bc*/ 	.byte	0x03, 0x19
        /*00be*/ 	.short	0x0048


	//----- nvinfo : EIATTR_PARAM_CBANK
	.align		4
        /*00c0*/ 	.byte	0x04, 0x0a
        /*00c2*/ 	.short	(.L_1249 - .L_1248)
	.align		4
.L_1248:
        /*00c4*/ 	.word	index@(.nv.constant0._Z26MutualIntensExtract_KernelILin2ELb0ELb1ELin1ELi1EEvPKfS1_Pfllllll)
        /*00c8*/ 	.short	0x0380
        /*00ca*/ 	.short	0x0048


	//----- nvinfo : EIATTR_SW_WAR
	.align		4
.L_1249:
        /*00cc*/ 	.byte	0x04, 0x36
        /*00ce*/ 	.short	(.L_1251 - .L_1250)
.L_1250:
        /*00d0*/ 	.word	0x00000008
.L_1251:


//--------------------- .nv.info._Z26MutualIntensExtract_KernelILin2ELb1ELb0ELin1ELi1EEvPKfS1_Pfllllll --------------------------
	.section	.nv.info._Z26MutualIntensExtract_KernelILin2ELb1ELb0ELin1ELi1EEvPKfS1_Pfllllll,"",@"SHT_CUDA_INFO"
	.sectionflags	@""
	.align	4


	//----- nvinfo : EIATTR_CUDA_API_VERSION
	.align		4
        /*0000*/ 	.byte	0x04, 0x37
        /*0002*/ 	.short	(.L_1253 - .L_1252)
.L_1252:
        /*0004*/ 	.word	0x00000082


	//----- nvinfo : EIATTR_KPARAM_INFO
	.align		4
.L_1253:
        /*0008*/ 	.byte	0x04, 0x17
        /*000a*/ 	.short	(.L_1255 - .L_1254)
.L_1254:
        /*000c*/ 	.word	0x00000000
        /*0010*/ 	.short	0x0008
        /*0012*/ 	.short	0x0040
        /*0014*/ 	.byte	0x00, 0xf0, 0x21, 0x00


	//----- nvinfo : EIATTR_KPARAM_INFO
	.align		4
.L_1255:
        /*0018*/ 	.byte	0x04, 0x17
        /*001a*/ 	.short	(.L_1257 - .L_1256)
.L_1256:
        /*001c*/ 	.word	0x00000000
        /*0020*/ 	.short	0x0007
        /*0022*/ 	.short	0x0038
        /*0024*/ 	.byte	0x00, 0xf0, 0x21, 0x00


	//----- nvinfo : EIATTR_KPARAM_INFO
	.align		4
.L_1257:
        /*0028*/ 	.byte	0x04, 0x17
        /*002a*/ 	.short	(.L_1259 - .L_1258)
.L_1258:
        /*002c*/ 	.word	0x00000000
        /*0030*/ 	.short	0x0006
        /*0032*/ 	.short	0x0030
        /*0034*/ 	.byte	0x00, 0xf0, 0x21, 0x00


	//----- nvinfo : EIATTR_KPARAM_INFO
	.align		4
.L_1259:
        /*0038*/ 	.byte	0x04, 0x17
        /*003a*/ 	.short	(.L_1261 - .L_1260)
.L_1260:
        /*003c*/ 	.word	0x00000000
        /*0040*/ 	.short	0x0005
        /*0042*/ 	.short	0x0028
        /*0044*/ 	.byte	0x00, 0xf0, 0x21, 0x00


	//----- nvinfo : EIATTR_KPARAM_INFO
	.align		4
.L_1261:
        /*0048*/ 	.byte	0x04, 0x17
        /*004a*/ 	.short	(.L_1263 - .L_1262)
.L_1262:
        /*004c*/ 	.word	0x00000000
        /*0050*/ 	.short	0x0004
        /*0052*/ 	.short	0x0020
        /*0054*/ 	.byte	0x00, 0xf0, 0x21, 0x00


	//----- nvinfo : EIATTR_KPARAM_INFO
	.align		4
.L_1263:
        /*0058*/ 	.byte	0x04, 0x17
        /*005a*/ 	.short	(.L_1265 - .L_1264)
.L_1264:
        /*005c*/ 	.word	0x00000000
        /*0060*/ 	.short	0x0003
        /*0062*/ 	.short	0x0018
        /*0064*/ 	.byte	0x00, 0xf0, 0x21, 0x00


	//----- nvinfo : EIATTR_KPARAM_INFO
	.align		4
.L_1265:
        /*0068*/ 	.byte	0x04, 0x17
        /*006a*/ 	.short	(.L_1267 - .L_1266)
.L_1266:
        /*006c*/ 	.word	0x00000000
        /*0070*/ 	.short	0x0002
        /*0072*/ 	.short	0x0010
        /*0074*/ 	.byte	0x00, 0xf5, 0x21, 0x00


	//----- nvinfo : EIATTR_KPARAM_INFO
	.align		4
.L_1267:
        /*0078*/ 	.byte	0x04, 0x17
        /*007a*/ 	.short	(.L_1269 - .L_1268)
.L_1268:
        /*007c*/ 	.word	0x00000000
        /*0080*/ 	.short	0x0001
        /*0082*/ 	.short	0x0008
        /*0084*/ 	.byte	0x00, 0xf5, 0x21, 0x00


	//----- nvinfo : EIATTR_KPARAM_INFO
	.align		4
.L_1269:
        /*0088*/ 	.byte	0x04, 0x17
        /*008a*/ 	.short	(.L_1271 - .L_1270)
.L_1270:
        /*008c*/ 	.word	0x00000000
        /*0090*/ 	.short	0x0000
        /*0092*/ 	.short	0x0000
        /*0094*/ 	.byte	0x00, 0xf5, 0x21, 0x00


	//----- nvinfo : EIATTR_SPARSE_MMA_MASK
	.align		4
.L_1271:
        /*0098*/ 	.byte	0x03, 0x50
        /*009a*/ 	.short	0x0000


	//----- nvinfo : EIATTR_MAXREG_COUNT
	.align		4
        /*009c*/ 	.byte	0x03, 0x1b
        /*009e*/ 	.short	0x00ff


	//----- nvinfo : EIATTR_MERCURY_ISA_VERSION
	.align		4
        /*00a0*/ 	.byte	0x03, 0x5f
        /*00a2*/ 	.short	0x0101


	//----- nvinfo : EIATTR_VRC_CTA_INIT_COUNT
	.align		4
        /*00a4*/ 	.byte	0x02, 0x4a
	.zero		1
	.zero		1


	//----- nvinfo : EIATTR_EXIT_INSTR_OFFSETS
	.align		4
        /*00a8*/ 	.byte	0x04, 0x1c
        /*00aa*/ 	.short	(.L_1273 - .L_1272)


	//   ....[0]....
.L_1272:
        /*00ac*/ 	.word	0x000000d0


	//   ....[1]....
        /*00b0*/ 	.word	0x00000150


	//   ....[2]....
        /*00b4*/ 	.word	0x000001f0


	//   ....[3]....
        /*00b8*/ 	.word	0x000004e0


	//----- nvinfo : EIATTR_CBANK_PARAM_SIZE
	.align		4
.L_1273:
        /*00bc*/ 	.byte	0x03, 0x19
        /*00be*/ 	.short	0x0048


	//----- nvinfo : EIATTR_PARAM_CBANK
	.align		4
        /*00c0*/ 	.byte	0x04, 0x0a
        /*00c2*/ 	.short	(.L_1275 - .L_1274)
	.align		4
.L_1274:
        /*00c4*/ 	.word	index@(.nv.constant0._Z26MutualIntensExtract_KernelILin2ELb1ELb0ELin1ELi1EEvPKfS1_Pfllllll)
        /*00c8*/ 	.short	0x0380
        /*00ca*/ 	.short	0x0048


	//----- nvinfo : EIATTR_SW_WAR
	.align		4
.L_1275:
        /*00cc*/ 	.byte	0x04, 0x36
        /*00ce*/ 	.short	(.L_1277 - .L_1276)
.L_1276:
        /*00d0*/ 	.word	0x00000008
.L_1277:


//--------------------- .nv.info._Z26MutualIntensExtract_KernelILin2ELb1ELb1ELin1ELi1EEvPKfS1_Pfllllll --------------------------
	.section	.nv.info._Z26MutualIntensExtract_KernelILin2ELb1ELb1ELin1ELi1EEvPKfS1_Pfllllll,"",@"SHT_CUDA_INFO"
	.sectionflags	@""
	.align	4


	//----- nvinfo : EIATTR_CUDA_API_VERSION
	.align		4
        /*0000*/ 	.byte	0x04, 0x37
        /*0002*/ 	.short	(.L_1279 - .L_1278)
.L_1278:
        /*0004*/ 	.word	0x00000082


	//----- nvinfo : EIATTR_KPARAM_INFO
	.align		4
.L_1279:
        /*0008*/ 	.byte	0x04, 0x17
        /*000a*/ 	.short	(.L_1281 - .L_1280)
.L_1280:
        /*000c*/ 	.word	0x00000000
        /*0010*/ 	.short	0x0008
        /*0012*/ 	.short	0x0040
        /*0014*/ 	.byte	0x00, 0xf0, 0x21, 0x00


	//----- nvinfo : EIATTR_KPARAM_INFO
	.align		4
.L_1281:
        /*0018*/ 	.byte	0x04, 0x17
        /*001a*/ 	.short	(.L_1283 - .L_1282)
.L_1282:
        /*001c*/ 	.word	0x00000000
        /*0020*/ 	.short	0x0007
        /*0022*/ 	.short	0x0038
        /*0024*/ 	.byte	0x00, 0xf0, 0x21, 0x00


	//----- nvinfo : EIATTR_KPARAM_INFO
	.align		4
.L_1283:
        /*0028*/ 	.byte	0x04, 0x17
        /*002a*/ 	.short	(.L_1285 - .L_1284)
.L_1284:
        /*002c*/ 	.word	0x00000000
        /*0030*/ 	.short	0x0006
        /*0032*/ 	.short	0x0030
        /*0034*/ 	.byte	0x00, 0xf0, 0x21, 0x00


	//----- nvinfo : EIATTR_KPARAM_INFO
	.align		4
.L_1285:
        /*0038*/ 	.byte	0x04, 0x17
        /*003a*/ 	.short	(.L_1287 - .L_1286)
.L_1286:
        /*003c*/ 	.word	0x00000000
        /*0040*/ 	.short	0x0005
        /*0042*/ 	.short	0x0028
        /*0044*/ 	.byte	0x00, 0xf0, 0x21, 0x00


	//----- nvinfo : EIATTR_KPARAM_INFO
	.align		4
.L_1287:
        /*0048*/ 	.byte	0x04, 0x17
        /*004a*/ 	.short	(.L_1289 - .L_1288)
.L_1288:
        /*004c*/ 	.word	0x00000000
        /*0050*/ 	.short	0x0004
        /*0052*/ 	.short	0x0020
        /*0054*/ 	.byte	0x00, 0xf0, 0x21, 0x00


	//----- nvinfo : EIATTR_KPARAM_INFO
	.align		4
.L_1289:
        /*0058*/ 	.byte	0x04, 0x17
        /*005a*/ 	.short	(.L_1291 - .L_1290)
.L_1290:
        /*005c*/ 	.word	0x00000000
        /*0060*/ 	.short	0x0003
        /*0062*/ 	.short	0x0018
        /*0064*/ 	.byte	0x00, 0xf0, 0x21, 0x00


	//----- nvinfo : EIATTR_KPARAM_INFO
	.align		4
.L_1291:
        /*0068*/ 	.byte	0x04, 0x17
        /*006a*/ 	.short	(.L_1293 - .L_1292)
.L_1292:
        /*006c*/ 	.word	0x00000000
        /*0070*/ 	.short	0x0002
        /*0072*/ 	.short	0x0010
        /*0074*/ 	.byte	0x00, 0xf5, 0x21, 0x00


	//----- nvinfo : EIATTR_KPARAM_INFO
	.align		4
.L_1293:
        /*0078*/ 	.byte	0x04, 0x17
        /*007a*/ 	.short	(.L_1295 - .L_1294)
.L_1294:
        /*007c*/ 	.word	0x00000000
        /*0080*/ 	.short	0x0001
        /*0082*/ 	.short	0x0008
        /*0084*/ 	.byte	0x00, 0xf5, 0x21, 0x00


	//----- nvinfo : EIATTR_KPARAM_INFO
	.align		4
.L_1295:
        /*0088*/ 	.byte	0x04, 0x17
        /*008a*/ 	.short	(.L_1297 - .L_1296)
.L_1296:
        /*008c*/ 	.word	0x00000000
        /*0090*/ 	.short	0x0000
        /*0092*/ 	.short	0x0000
        /*0094*/ 	.byte	0x00, 0xf5, 0x21, 0x00


	//----- nvinfo : EIATTR_SPARSE_MMA_MASK
	.align		4
.L_1297:
        /*0098*/ 	.byte	0x03, 0x50
        /*009a*/ 	.short	0x0000


	//----- nvinfo : EIATTR_MAXREG_COUNT
	.align		4
        /*009c*/ 	.byte	0x03, 0x1b
        /*009e*/ 	.short	0x00ff


	//----- nvinfo : EIATTR_MERCURY_ISA_VERSION
	.align		4
        /*00a0*/ 	.byte	0x03, 0x5f
        /*00a2*/ 	.short	0x0101


	//----- nvinfo : EIATTR_VRC_CTA_INIT_COUNT
	.align		4
        /*00a4*/ 	.byte	0x02, 0x4a
	.zero		1
	.zero		1


	//----- nvinfo : EIATTR_EXIT_INSTR_OFFSETS
	.align		4
        /*00a8*/ 	.byte	0x04, 0x1c
        /*00aa*/ 	.short	(.L_1299 - .L_1298)


	//   ....[0]....
.L_1298:
        /*00ac*/ 	.word	0x000000d0


	//   ....[1]....
        /*00b0*/ 	.word	0x00000150


	//   ....[2]....
        /*00b4*/ 	.word	0x000001f0


	//   ....[3]....
        /*00b8*/ 	.word	0x00000620


	//----- nvinfo : EIATTR_CBANK_PARAM_SIZE
	.align		4
.L_1299:
        /*00bc*/ 	.byte	0x03, 0x19
        /*00be*/ 	.short	0x0048


	//----- nvinfo : EIATTR_PARAM_CBANK
	.align		4
        /*00c0*/ 	.byte	0x04, 0x0a
        /*00c2*/ 	.short	(.L_1301 - .L_1300)
	.align		4
.L_1300:
        /*00c4*/ 	.word	index@(.nv.constant0._Z26MutualIntensExtract_KernelILin2ELb1ELb1ELin1ELi1EEvPKfS1_Pfllllll)
        /*00c8*/ 	.short	0x0380
        /*00ca*/ 	.short	0x0048


	//----- nvinfo : EIATTR_SW_WAR
	.align		4
.L_1301:
        /*00cc*/ 	.byte	0x04, 0x36
        /*00ce*/ 	.short	(.L_1303 - .L_1302)
.L_1302:
        /*00d0*/ 	.word	0x00000008
.L_1303:


//--------------------- .nv.info._Z26MutualIntensExtract_KernelILin1ELb0ELb0ELin1ELi1EEvPKfS1_Pfllllll --------------------------
	.section	.nv.info._Z26MutualIntensExtract_KernelILin1ELb0ELb0ELin1ELi1EEvPKfS1_Pfllllll,"",@"SHT_CUDA_INFO"
	.sectionflags	@""
	.align	4


	//----- nvinfo : EIATTR_CUDA_API_VERSION
	.align		4
        /*0000*/ 	.byte	0x04, 0x37
        /*0002*/ 	.short	(.L_1305 - .L_1304)
.L_1304:
        /*0004*/ 	.word	0x00000082


	//----- nvinfo : EIATTR_KPARAM_INFO
	.align		4
.L_1305:
        /*0008*/ 	.byte	0x04, 0x17
        /*000a*/ 	.short	(.L_1307 - .L_1306)
.L_1306:
        /*000c*/ 	.word	0x00000000
        /*0010*/ 	.short	0x0008
        /*0012*/ 	.short	0x0040
        /*0014*/ 	.byte	0x00, 0xf0, 0x21, 0x00


	//----- nvinfo : EIATTR_KPARAM_INFO
	.align		4
.L_1307:
        /*0018*/ 	.byte	0x04, 0x17
        /*001a*/ 	.short	(.L_1309 - .L_1308)
.L_1308:
        /*001c*/ 	.word	0x00000000
        /*0020*/ 	.short	0x0007
        /*0022*/ 	.short	0x0038
        /*0024*/ 	.byte	0x00, 0xf0, 0x21, 0x00


	//----- nvinfo : EIATTR_KPARAM_INFO
	.align		4
.L_1309:
        /*0028*/ 	.byte	0x04, 0x17
        /*002a*/ 	.short	(.L_1311 - .L_1310)
.L_1310:
        /*002c*/ 	.word	0x00000000
        /*0030*/ 	.short	0x0006
        /*0032*/ 	.short	0x0030
        /*0034*/ 	.byte	0x00, 0xf0, 0x21, 0x00


	//----- nvinfo : EIATTR_KPARAM_INFO
	.align		4
.L_1311:
        /*0038*/ 	.byte	0x04, 0x17
        /*003a*/ 	.short	(.L_1313 - .L_1312)
.L_1312:
        /*003c*/ 	.word	0x00000000
        /*0040*/ 	.short	0x0005
        /*0042*/ 	.short	0x0028
        /*0044*/ 	.byte	0x00, 0xf0, 0x21, 0x00


	//----- nvinfo : EIATTR_KPARAM_INFO
	.align		4
.L_1313:
        /*0048*/ 	.byte	0x04, 0x17
        /*004a*/ 	.short	(.L_1315 - .L_1314)
.L_1314:
        /*004c*/ 	.word	0x00000000
        /*0050*/ 	.short	0x0004
        /*0052*/ 	.short	0x0020
        /*0054*/ 	.byte	0x00, 0xf0, 0x21, 0x00


	//----- nvinfo : EIATTR_KPARAM_INFO
	.align		4
.L_1315:
        /*0058*/ 	.byte	0x04, 0x17
        /*005a*/ 	.short	(.L_1317 - .L_1316)
.L_1316:
        /*005c*/ 	.word	0x00000000
        /*0060*/ 	.short	0x0003
        /*0062*/ 	.short	0x0018
        /*0064*/ 	.byte	0x00, 0xf0, 0x21, 0x00


	//----- nvinfo : EIATTR_KPARAM_INFO
	.align		4
.L_1317:
        /*0068*/ 	.byte	0x04, 0x17
        /*006a*/ 	.short	(.L_1319 - .L_1318)
.L_1318:
        /*006c*/ 	.word	0x00000000
        /*0070*/ 	.short	0x0002
        /*0072*/ 	.short	0x0010
        /*0074*/ 	.byte	0x00, 0xf5, 0x21, 0x00


	//----- nvinfo : EIATTR_KPARAM_INFO
	.align		4
.L_1319:
        /*0078*/ 	.byte	0x04, 0x17
        /*007a*/ 	.short	(.L_1321 - .L_1320)
.L_1320:
        /*007c*/ 	.word	0x00000000
        /*0080*/ 	.short	0x0001
        /*0082*/ 	.short	0x0008
        /*0084*/ 	.byte	0x00, 0xf5, 0x21, 0x00


	//----- nvinfo : EIATTR_KPARAM_INFO
	.align		4
.L_1321:
        /*0088*/ 	.byte	0x04, 0x17
        /*008a*/ 	.short	(.L_1323 - .L_1322)
.L_1322:
        /*008c*/ 	.word	0x00000000
        /*0090*/ 	.short	0x0000
        /*0092*/ 	.short	0x0000
        /*0094*/ 	.byte	0x00, 0xf5, 0x21, 0x00


	//----- nvinfo : EIATTR_SPARSE_MMA_MASK
	.align		4
.L_1323:
        /*0098*/ 	.byte	0x03, 0x50
        /*009a*/ 	.short	0x0000


	//----- nvinfo : EIATTR_MAXREG_COUNT
	.align		4
        /*009c*/ 	.byte	0x03, 0x1b
        /*009e*/ 	.short	0x00ff


	//----- nvinfo : EIATTR_MERCURY_ISA_VERSION
	.align		4
        /*00a0*/ 	.byte	0x03, 0x5f
        /*00a2*/ 	.short	0x0101


	//----- nvinfo : EIATTR_VRC_CTA_INIT_COUNT
	.align		4
        /*00a4*/ 	.byte	0x02, 0x4a
	.zero		1
	.zero		1


	//----- nvinfo : EIATTR_EXIT_INSTR_OFFSETS
	.align		4
        /*00a8*/ 	.byte	0x04, 0x1c
        /*00aa*/ 	.short	(.L_1325 - .L_1324)


	//   ....[0]....
.L_1324:
        /*00ac*/ 	.word	0x000000d0


	//   ....[1]....
        /*00b0*/ 	.word	0x00000150


	//   ....[2]....
        /*00b4*/ 	.word	0x000001e0


	//   ....[3]....
        /*00b8*/ 	.word	0x00000320


	//----- nvinfo : EIATTR_CBANK_PARAM_SIZE
	.align		4
.L_1325:
        /*00bc*/ 	.byte	0x03, 0x19
        /*00be*/ 	.short	0x0048


	//----- nvinfo : EIATTR_PARAM_CBANK
	.align		4
        /*00c0*/ 	.byte	0x04, 0x0a
        /*00c2*/ 	.short	(.L_1327 - .L_1326)
	.align		4
.L_1326:
        /*00c4*/ 	.word	index@(.nv.constant0._Z26MutualIntensExtract_KernelILin1ELb0ELb0ELin1ELi1EEvPKfS1_Pfllllll)
        /*00c8*/ 	.short	0x0380
        /*00ca*/ 	.short	0x0048


	//----- nvinfo : EIATTR_SW_WAR
	.align		4
.L_1327:
        /*00cc*/ 	.byte	0x04, 0x36
        /*00ce*/ 	.short	(.L_1329 - .L_1328)
.L_1328:
        /*00d0*/ 	.word	0x00000008
.L_1329:


//--------------------- .nv.info._Z26MutualIntensExtract_KernelILin1ELb0ELb1ELin1ELi1EEvPKfS1_Pfllllll --------------------------
	.section	.nv.info._Z26MutualIntensExtract_KernelILin1ELb0ELb1ELin1ELi1EEvPKfS1_Pfllllll,"",@"SHT_CUDA_INFO"
	.sectionflags	@""
	.align	4


	//----- nvinfo : EIATTR_CUDA_API_VERSION
	.align		4
        /*0000*/ 	.byte	0x04, 0x37
        /*0002*/ 	.short	(.L_1331 - .L_1330)
.L_1330:
        /*0004*/ 	.word	0x00000082


	//----- nvinfo : EIATTR_KPARAM_INFO
	.align		4
.L_1331:
        /*0008*/ 	.byte	0x04, 0x17
        /*000a*/ 	.short	(.L_1333 - .L_1332)
.L_1332:
        /*000c*/ 	.word	0x00000000
        /*0010*/ 	.short	0x0008
        /*0012*/ 	.short	0x0040
        /*0014*/ 	.byte	0x00, 0xf0, 0x21, 0x00


	//----- nvinfo : EIATTR_KPARAM_INFO
	.align		4
.L_1333:
        /*0018*/ 	.byte	0x04, 0x17
        /*001a*/ 	.short	(.L_1335 - .L_1334)
.L_1334:
        /*001c*/ 	.word	0x00000000
        /*0020*/ 	.short	0x0007
        /*0022*/ 	.short	0x0038
        /*0024*/ 	.byte	0x00, 0xf0, 0x21, 0x00


	//----- nvinfo : EIATTR_KPARAM_INFO
	.align		4
.L_1335:
        /*0028*/ 	.byte	0x04, 0x17
        /*002a*/ 	.short	(.L_1337 - .L_1336)
.L_1336:
        /*002c*/ 	.word	0x00000000
        /*0030*/ 	.short	0x0006
        /*0032*/ 	.short	0x0030
        /*0034*/ 	.byte	0x00, 0xf0, 0x21, 0x00


	//----- nvinfo : EIATTR_KPARAM_INFO
	.align		4
.L_1337:
        /*0038*/ 	.byte	0x04, 0x17
        /*003a*/ 	.short	(.L_1339 - .L_1338)
.L_1338:
        /*003c*/ 	.word	0x00000000
        /*0040*/ 	.short	0x0005
        /*0042*/ 	.short	0x0028
        /*0044*/ 	.byte	0x00, 0xf0, 0x21, 0x00


	//----- nvinfo : EIATTR_KPARAM_INFO
	.align		4
.L_1339:
        /*0048*/ 	.byte	0x04, 0x17
        /*004a*/ 	.short	(.L_1341 - .L_1340)
.L_1340:
        /*004c*/ 	.word	0x00000000
        /*0050*/ 	.short	0x0004
        /*0052*/ 	.short	0x0020
        /*0054*/ 	.byte	0x00, 0xf0, 0x21, 0x00


	//----- nvinfo : EIATTR_KPARAM_INFO
	.align		4
.L_1341:
        /*0058*/ 	.byte	0x04, 0x17
        /*005a*/ 	.short	(.L_1343 - .L_1342)
.L_1342:
        /*005c*/ 	.word	0x00000000
        /*0060*/ 	.short	0x0003
        /*0062*/ 	.short	0x0018
        /*0064*/ 	.byte	0x00, 0xf0, 0x21, 0x00


	//----- nvinfo : EIATTR_KPARAM_INFO
	.align		4
.L_1343:
        /*0068*/ 	.byte	0x04, 0x17
        /*006a*/ 	.short	(.L_1345 - .L_1344)
.L_1344:
        /*006c*/ 	.word	0x00000000
        /*0070*/ 	.short	0x0002
        /*0072*/ 	.short	0x0010
        /*0074*/ 	.byte	0x00, 0xf5, 0x21, 0x00


	//----- nvinfo : EIATTR_KPARAM_INFO
	.align		4
.L_1345:
        /*0078*/ 	.byte	0x04, 0x17
        /*007a*/ 	.short	(.L_1347 - .L_1346)
.L_1346:
        /*007c*/ 	.word	0x00000000
        /*0080*/ 	.short	0x0001
        /*0082*/ 	.short	0x0008
        /*0084*/ 	.byte	0x00, 0xf5, 0x21, 0x00


	//----- nvinfo : EIATTR_KPARAM_INFO
	.align		4
.L_1347:
        /*0088*/ 	.byte	0x04, 0x17
        /*008a*/ 	.short	(.L_1349 - .L_1348)
.L_1348:
        /*008c*/ 	.word	0x00000000
        /*0090*/ 	.short	0x0000
        /*0092*/ 	.short	0x0000
        /*0094*/ 	.byte	0x00, 0xf5, 0x21, 0x00


	//----- nvinfo : EIATTR_SPARSE_MMA_MASK
	.align		4
.L_1349:
        /*0098*/ 	.byte	0x03, 0x50
        /*009a*/ 	.short	0x0000


	//----- nvinfo : EIATTR_MAXREG_COUNT
	.align		4
        /*009c*/ 	.byte	0x03, 0x1b
        /*009e*/ 	.short	0x00ff


	//----- nvinfo : EIATTR_MERCURY_ISA_VERSION
	.align		4
        /*00a0*/ 	.byte	0x03, 0x5f
        /*00a2*/ 	.short	0x0101


	//----- nvinfo : EIATTR_VRC_CTA_INIT_COUNT
	.align		4
        /*00a4*/ 	.byte	0x02, 0x4a
	.zero		1
	.zero		1


	//----- nvinfo : EIATTR_EXIT_INSTR_OFFSETS
	.align		4
        /*00a8*/ 	.byte	0x04, 0x1c
        /*00aa*/ 	.short	(.L_1351 - .L_1350)


	//   ....[0]....
.L_1350:
        /*00ac*/ 	.word	0x000000d0


	//   ....[1]....
        /*00b0*/ 	.word	0x00000150


	//   ....[2]....
        /*00b4*/ 	.word	0x000001f0


	//   ....[3]....
        /*00b8*/ 	.word	0x000004e0


	//----- nvinfo : EIATTR_CBANK_PARAM_SIZE
	.align		4
.L_1351:
        /*00bc*/ 	.byte	0x03, 0x19
        /*00be*/ 	.short	0x0048


	//----- nvinfo : EIATTR_PARAM_CBANK
	.align		4
        /*00c0*/ 	.byte	0x04, 0x0a
        /*00c2*/ 	.short	(.L_1353 - .L_1352)
	.align		4
.L_1352:
        /*00c4*/ 	.word	index@(.nv.constant0._Z26MutualIntensExtract_KernelILin1ELb0ELb1ELin1ELi1EEvPKfS1_Pfllllll)
        /*00c8*/ 	.short	0x0380
        /*00ca*/ 	.short	0x0048


	//----- nvinfo : EIATTR_SW_WAR
	.align		4
.L_1353:
        /*00cc*/ 	.byte	0x04, 0x36
        /*00ce*/ 	.short	(.L_1355 - .L_1354)
.L_1354:
        /*00d0*/ 	.word	0x00000008
.L_1355:


//--------------------- .nv.info._Z26MutualIntensExtract_KernelILin1ELb1ELb0ELin1ELi1EEvPKfS1_Pfllllll --------------------------
	.section	.nv.info._Z26MutualIntensExtract_KernelILin1ELb1ELb0ELin1ELi1EEvPKfS1_Pfllllll,"",@"SHT_CUDA_INFO"
	.sectionflags	@""
	.align	4


	//----- nvinfo : EIATTR_CUDA_API_VERSION
	.align		4
        /*0000*/ 	.byte	0x04, 0x37
        /*0002*/ 	.short	(.L_1357 - .L_1356)
.L_1356:
        /*0004*/ 	.word	0x00000082


	//----- nvinfo : EIATTR_KPARAM_INFO
	.align		4
.L_1357:
        /*0008*/ 	.byte	0x04, 0x17
        /*000a*/ 	.short	(.L_1359 - .L_1358)
.L_1358:
        /*000c*/ 	.word	0x00000000
        /*0010*/ 	.short	0x0008
        /*0012*/ 	.short	0x0040
        /*0014*/ 	.byte	0x00, 0xf0, 0x21, 0x00


	//----- nvinfo : EIATTR_KPARAM_INFO
	.align		4
.L_1359:
        /*0018*/ 	.byte	0x04, 0x17
        /*001a*/ 	.short	(.L_1361 - .L_1360)
.L_1360:
        /*001c*/ 	.word	0x00000000
        /*0020*/ 	.short	0x0007
        /*0022*/ 	.short	0x0038
        /*0024*/ 	.byte	0x00, 0xf0, 0x21, 0x00


	//----- nvinfo : EIATTR_KPARAM_INFO
	.align		4
.L_1361:
        /*0028*/ 	.byte	0x04, 0x17
        /*002a*/ 	.short	(.L_1363 - .L_1362)
.L_1362:
        /*002c*/ 	.word	0x00000000
        /*0030*/ 	.short	0x0006
        /*0032*/ 	.short	0x0030
        /*0034*/ 	.byte	0x00, 0xf0, 0x21, 0x00


	//----- nvinfo : EIATTR_KPARAM_INFO
	.align		4
.L_1363:
        /*0038*/ 	.byte	0x04, 0x17
        /*003a*/ 	.short	(.L_1365 - .L_1364)
.L_1364:
        /*003c*/ 	.word	0x00000000
        /*0040*/ 	.short	0x0005
        /*0042*/ 	.short	0x0028
        /*0044*/ 	.byte	0x00, 0xf0, 0x21, 0x00


	//----- nvinfo : EIATTR_KPARAM_INFO
	.align		4
.L_1365:
        /*0048*/ 	.byte	0x04, 0x17
        /*004a*/ 	.short	(.L_1367 - .L_1366)
.L_1366:
        /*004c*/ 	.word	0x00000000
        /*0050*/ 	.short	0x0004
        /*0052*/ 	.short	0x0020
        /*0054*/ 	.byte	0x00, 0xf0, 0x21, 0x00


	//----- nvinfo : EIATTR_KPARAM_INFO
	.align		4
.L_1367:
        /*0058*/ 	.byte	0x04, 0x17
        /*005a*/ 	.short	(.L_1369 - .L_1368)
.L_1368:
        /*005c*/ 	.word	0x00000000
        /*0060*/ 	.short	0x0003
        /*0062*/ 	.short	0x0018
        /*0064*/ 	.byte	0x00, 0xf0, 0x21, 0x00


	//----- nvinfo : EIATTR_KPARAM_INFO
	.align		4
.L_1369:
        /*0068*/ 	.byte	0x04, 0x17
        /*006a*/ 	.short	(.L_1371 - .L_1370)
.L_1370:
        /*006c*/ 	.word	0x00000000
        /*0070*/ 	.short	0x0002
        /*0072*/ 	.short	0x0010
        /*0074*/ 	.byte	0x00, 0xf5, 0x21, 0x00


	//----- nvinfo : EIATTR_KPARAM_INFO
	.align		4
.L_1371:
        /*0078*/ 	.byte	0x04, 0x17
        /*007a*/ 	.short	(.L_1373 - .L_1372)
.L_1372:
        /*007c*/ 	.word	0x00000000
        /*0080*/ 	.short	0x0001
        /*0082*/ 	.short	0x0008
        /*0084*/ 	.byte	0x00, 0xf5, 0x21, 0x00


	//----- nvinfo : EIATTR_KPARAM_INFO
	.align		4
.L_1373:
        /*0088*/ 	.byte	0x04, 0x17
        /*008a*/ 	.short	(.L_1375 - .L_1374)
.L_1374:
        /*008c*/ 	.word	0x00000000
        /*0090*/ 	.short	0x0000
        /*0092*/ 	.short	0x0000
        /*0094*/ 	.byte	0x00, 0xf5, 0x21, 0x00


	//----- nvinfo : EIATTR_SPARSE_MMA_MASK
	.align		4
.L_1375:
        /*0098*/ 	.byte	0x03, 0x50
        /*009a*/ 	.short	0x0000


	//----- nvinfo : EIATTR_MAXREG_COUNT
	.align		4
        /*009c*/ 	.byte	0x03, 0x1b
        /*009e*/ 	.short	0x00ff


	//----- nvinfo : EIATTR_MERCURY_ISA_VERSION
	.align		4
        /*00a0*/ 	.byte	0x03, 0x5f
        /*00a2*/ 	.short	0x0101


	//----- nvinfo : EIATTR_VRC_CTA_INIT_COUNT
	.align		4
        /*00a4*/ 	.byte	0x02, 0x4a
	.zero		1
	.zero		1


	//----- nvinfo : EIATTR_EXIT_INSTR_OFFSETS
	.align		4
        /*00a8*/ 	.byte	0x04, 0x1c
        /*00aa*/ 	.short	(.L_1377 - .L_1376)


	//   ....[0]....
.L_1376:
        /*00ac*/ 	.word	0x000000d0


	//   ....[1]....
        /*00b0*/ 	.word	0x00000150


	//   ....[2]....
        /*00b4*/ 	.word	0x000001f0


	//   ....[3]....
        /*00b8*/ 	.word	0x00000510


	//----- nvinfo : EIATTR_CBANK_PARAM_SIZE
	.align		4
.L_1377:
        /*00bc*/ 	.byte	0x03, 0x19
        /*00be*/ 	.short	0x0048


	//----- nvinfo : EIATTR_PARAM_CBANK
	.align		4
        /*00c0*/ 	.byte	0x04, 0x0a
        /*00c2*/ 	.short	(.L_1379 - .L_1378)
	.align		4
.L_1378:
        /*00c4*/ 	.word	index@(.nv.constant0._Z26MutualIntensExtract_KernelILin1ELb1ELb0ELin1ELi1EEvPKfS1_Pfllllll)
        /*00c8*/ 	.short	0x0380
        /*00ca*/ 	.short	0x0048


	//----- nvinfo : EIATTR_SW_WAR
	.align		4
.L_1379:
        /*00cc*/ 	.byte	0x04, 0x36
        /*00ce*/ 	.short	(.L_1381 - .L_1380)
.L_1380:
        /*00d0*/ 	.word	0x00000008
.L_1381:


//--------------------- .nv.info._Z26MutualIntensExtract_KernelILin1ELb1ELb1ELin1ELi1EEvPKfS1_Pfllllll --------------------------
	.section	.nv.info._Z26MutualIntensExtract_KernelILin1ELb1ELb1ELin1ELi1EEvPKfS1_Pfllllll,"",@"SHT_CUDA_INFO"
	.sectionflags	@""
	.align	4


	//----- nvinfo : EIATTR_CUDA_API_VERSION
	.align		4
        /*0000*/ 	.byte	0x04, 0x37
        /*0002*/ 	.short	(.L_1383 - .L_1382)
.L_1382:
        /*0004*/ 	.word	0x00000082


	//----- nvinfo : EIATTR_KPARAM_INFO
	.align		4
.L_1383:
        /*0008*/ 	.byte	0x04, 0x17
        /*000a*/ 	.short	(.L_1385 - .L_1384)
.L_1384:
        /*000c*/ 	.word	0x00000000
        /*0010*/ 	.short	0x0008
        /*0012*/ 	.short	0x0040
        /*0014*/ 	.byte	0x00, 0xf0, 0x21, 0x00


	//----- nvinfo : EIATTR_KPARAM_INFO
	.align		4
.L_1385:
        /*0018*/ 	.byte	0x04, 0x17
        /*001a*/ 	.short	(.L_1387 - .L_1386)
.L_1386:
        /*001c*/ 	.word	0x00000000
        /*0020*/ 	.short	0x0007
        /*0022*/ 	.short	0x0038
        /*0024*/ 	.byte	0x00, 0xf0, 0x21, 0x00


	//----- nvinfo : EIATTR_KPARAM_INFO
	.align		4
.L_1387:
        /*0028*/ 	.byte	0x04, 0x17
        /*002a*/ 	.short	(.L_1389 - .L_1388)
.L_1388:
        /*002c*/ 	.word	0x00000000
        /*0030*/ 	.short	0x0006
        /*0032*/ 	.short	0x0030
        /*0034*/ 	.byte	0x00, 0xf0, 0x21, 0x00


	//----- nvinfo : EIATTR_KPARAM_INFO
	.align		4
.L_1389:
        /*0038*/ 	.byte	0x04, 0x17
        /*003a*/ 	.short	(.L_1391 - .L_1390)
.L_1390:
        /*003c*/ 	.word	0x00000000
        /*0040*/ 	.short	0x0005
        /*0042*/ 	.short	0x0028
        /*0044*/ 	.byte	0x00, 0xf0, 0x21, 0x00


	//----- nvinfo : EIATTR_KPARAM_INFO
	.align		4
.L_1391:
        /*0048*/ 	.byte	0x04, 0x17
        /*004a*/ 	.short	(.L_1393 - .L_1392)
.L_1392:
        /*004c*/ 	.word	0x00000000
        /*0050*/ 	.short	0x0004
        /*0052*/ 	.short	0x0020
        /*0054*/ 	.byte	0x00, 0xf0, 0x21, 0x00


	//----- nvinfo : EIATTR_KPARAM_INFO
	.align		4
.L_1393:
        /*0058*/ 	.byte	0x04, 0x17
        /*005a*/ 	.short	(.L_1395 - .L_1394)
.L_1394:
        /*005c*/ 	.word	0x00000000
        /*0060*/ 	.short	0x0003
        /*0062*/ 	.short	0x0018
        /*0064*/ 	.byte	0x00, 0xf0, 0x21, 0x00


	//----- nvinfo : EIATTR_KPARAM_INFO
	.align		4
.L_1395:
        /*0068*/ 	.byte	0x04, 0x17
        /*006a*/ 	.short	(.L_1397 - .L_1396)
.L_1396:
        /*006c*/ 	.word	0x00000000
        /*0070*/ 	.short	0x0002
        /*0072*/ 	.short	0x0010
        /*0074*/ 	.byte	0x00, 0xf5, 0x21, 0x00


	//----- nvinfo : EIATTR_KPARAM_INFO
	.align		4
.L_1397:
        /*0078*/ 	.byte	0x04, 0x17
        /*007a*/ 	.short	(.L_1399 - .L_1398)
.L_1398:
        /*007c*/ 	.word	0x00000000
        /*0080*/ 	.short	0x0001
        /*0082*/ 	.short	0x0008
        /*0084*/ 	.byte	0x00, 0xf5, 0x21, 0x00


	//----- nvinfo : EIATTR_KPARAM_INFO
	.align		4
.L_1399:
        /*0088*/ 	.byte	0x04, 0x17
        /*008a*/ 	.short	(.L_1401 - .L_1400)
.L_1400:
        /*008c*/ 	.word	0x00000000
        /*0090*/ 	.short	0x0000
        /*0092*/ 	.short	0x0000
        /*0094*/ 	.byte	0x00, 0xf5, 0x21, 0x00


	//----- nvinfo : EIATTR_SPARSE_MMA_MASK
	.align		4
.L_1401:
        /*0098*/ 	.byte	0x03, 0x50
        /*009a*/ 	.short	0x0000


	//----- nvinfo : EIATTR_MAXREG_COUNT
	.align		4
        /*009c*/ 	.byte	0x03, 0x1b
        /*009e*/ 	.short	0x00ff


	//----- nvinfo : EIATTR_MERCURY_ISA_VERSION
	.align		4
        /*00a0*/ 	.byte	0x03, 0x5f
        /*00a2*/ 	.short	0x0101


	//----- nvinfo : EIATTR_VRC_CTA_INIT_COUNT
	.align		4
        /*00a4*/ 	.byte	0x02, 0x4a
	.zero		1
	.zero		1


	//----- nvinfo : EIATTR_EXIT_INSTR_OFFSETS
	.align		4
        /*00a8*/ 	.byte	0x04, 0x1c
        /*00aa*/ 	.short	(.L_1403 - .L_1402)


	//   ....[0]....
.L_1402:
        /*00ac*/ 	.word	0x000000d0


	//   ....[1]....
        /*00b0*/ 	.word	0x00000150


	//   ....[2]....
        /*00b4*/ 	.word	0x000001f0


	//   ....[3]....
        /*00b8*/ 	.word	0x00000600


	//----- nvinfo : EIATTR_CBANK_PARAM_SIZE
	.align		4
.L_1403:
        /*00bc*/ 	.byte	0x03, 0x19
        /*00be*/ 	.short	0x0048


	//----- nvinfo : EIATTR_PARAM_CBANK
	.align		4
        /*00c0*/ 	.byte	0x04, 0x0a
        /*00c2*/ 	.short	(.L_1405 - .L_1404)
	.align		4
.L_1404:
        /*00c4*/ 	.word	index@(.nv.constant0._Z26MutualIntensExtract_KernelILin1ELb1ELb1ELin1ELi1EEvPKfS1_Pfllllll)
        /*00c8*/ 	.short	0x0380
        /*00ca*/ 	.short	0x0048


	//----- nvinfo : EIATTR_SW_WAR
	.align		4
.L_1405:
        /*00cc*/ 	.byte	0x04, 0x36
        /*00ce*/ 	.short	(.L_1407 - .L_1406)
.L_1406:
        /*00d0*/ 	.word	0x00000008
.L_1407:


//--------------------- .nv.info._Z26MutualIntensExtract_KernelILi5ELb0ELb0ELin1ELi1EEvPKfS1_Pfllllll --------------------------
	.section	.nv.info._Z26MutualIntensExtract_KernelILi5ELb0ELb0ELin1ELi1EEvPKfS1_Pfllllll,"",@"SHT_CUDA_INFO"
	.sectionflags	@""
	.align	4


	//----- nvinfo : EIATTR_CUDA_API_VERSION
	.align		4
        /*0000*/ 	.byte	0x04, 0x37
        /*0002*/ 	.short	(.L_1409 - .L_1408)
.L_1408:
        /*0004*/ 	.word	0x00000082


	//----- nvinfo : EIATTR_KPARAM_INFO
	.align		4
.L_1409:
        /*0008*/ 	.byte	0x04, 0x17
        /*000a*/ 	.short	(.L_1411 - .L_1410)
.L_1410:
        /*000c*/ 	.word	0x00000000
        /*0010*/ 	.short	0x0008
        /*0012*/ 	.short	0x0040
        /*0014*/ 	.byte	0x00, 0xf0, 0x21, 0x00


	//----- nvinfo : EIATTR_KPARAM_INFO
	.align		4
.L_1411:
        /*0018*/ 	.byte	0x04, 0x17
        /*001a*/ 	.short	(.L_1413 - .L_1412)
.L_1412:
        /*001c*/ 	.word	0x00000000
        /*0020*/ 	.short	0x0007
        /*0022*/ 	.short	0x0038
        /*0024*/ 	.byte	0x00, 0xf0, 0x21, 0x00


	//----- nvinfo : EIATTR_KPARAM_INFO
	.align		4
.L_1413:
        /*0028*/ 	.byte	0x04, 0x17
        /*002a*/ 	.short	(.L_1415 - .L_1414)
.L_1414:
        /*002c*/ 	.word	0x00000000
        /*0030*/ 	.short	0x0006
        /*0032*/ 	.short	0x0030
        /*0034*/ 	.byte	0x00, 0xf0, 0x21, 0x00


	//----- nvinfo : EIATTR_KPARAM_INFO
	.align		4
.L_1415:
        /*0038*/ 	.byte	0x04, 0x17
        /*003a*/ 	.short	(.L_1417 - .L_1416)
.L_1416:
        /*003c*/ 	.word	0x00000000
        /*0040*/ 	.short	0x0005
        /*0042*/ 	.short	0x0028
        /*0044*/ 	.byte	0x00, 0xf0, 0x21, 0x00


	//----- nvinfo : EIATTR_KPARAM_INFO
	.align		4
.L_1417:
        /*0048*/ 	.byte	0x04, 0x17
        /*004a*/ 	.short	(.L_1419 - .L_1418)
.L_1418:
        /*004c*/ 	.word	0x00000000
        /*0050*/ 	.short	0x0004
        /*0052*/ 	.short	0x0020
        /*0054*/ 	.byte	0x00, 0xf0, 0x21, 0x00


	//----- nvinfo : EIATTR_KPARAM_INFO
	.align		4
.L_1419:
        /*0058*/ 	.byte	0x04, 0x17
        /*005a*/ 	.short	(.L_1421 - .L_1420)
.L_1420:
        /*005c*/ 	.word	0x00000000
        /*0060*/ 	.short	0x0003
        /*0062*/ 	.short	0x0018
        /*0064*/ 	.byte	0x00, 0xf0, 0x21, 0x00


	//----- nvinfo : EIATTR_KPARAM_INFO
	.align		4
.L_1421:
        /*0068*/ 	.byte	0x04, 0x17
        /*006a*/ 	.short	(.L_1423 - .L_1422)
.L_1422:
        /*006c*/ 	.word	0x00000000
        /*0070*/ 	.short	0x0002
        /*0072*/ 	.short	0x0010
        /*0074*/ 	.byte	0x00, 0xf5, 0x21, 0x00


	//----- nvinfo : EIATTR_KPARAM_INFO
	.align		4
.L_1423:
        /*0078*/ 	.byte	0x04, 0x17
        /*007a*/ 	.short	(.L_1425 - .L_1424)
.L_1424:
        /*007c*/ 	.word	0x00000000
        /*0080*/ 	.short	0x0001
        /*0082*/ 	.short	0x0008
        /*0084*/ 	.byte	0x00, 0xf5, 0x21, 0x00


	//----- nvinfo : EIATTR_KPARAM_INFO
	.align		4
.L_1425:
        /*0088*/ 	.byte	0x04, 0x17
        /*008a*/ 	.short	(.L_1427 - .L_1426)
.L_1426:
        /*008c*/ 	.word	0x00000000
        /*0090*/ 	.short	0x0000
        /*0092*/ 	.short	0x0000
        /*0094*/ 	.byte	0x00, 0xf5, 0x21, 0x00


	//----- nvinfo : EIATTR_SPARSE_MMA_MASK
	.align		4
.L_1427:
        /*0098*/ 	.byte	0x03, 0x50
        /*009a*/ 	.short	0x0000


	//----- nvinfo : EIATTR_MAXREG_COUNT
	.align		4
        /*009c*/ 	.byte	0x03, 0x1b
        /*009e*/ 	.short	0x00ff


	//----- nvinfo : EIATTR_MERCURY_ISA_VERSION
	.align		4
        /*00a0*/ 	.byte	0x03, 0x5f
        /*00a2*/ 	.short	0x0101


	//----- nvinfo : EIATTR_VRC_CTA_INIT_COUNT
	.align		4
        /*00a4*/ 	.byte	0x02, 0x4a
	.zero		1
	.zero		1


	//----- nvinfo : EIATTR_EXIT_INSTR_OFFSETS
	.align		4
        /*00a8*/ 	.byte	0x04, 0x1c
        /*00aa*/ 	.short	(.L_1429 - .L_1428)


	//   ....[0]....
.L_1428:
        /*00ac*/ 	.word	0x000000d0


	//   ....[1]....
        /*00b0*/ 	.word	0x00000150


	//   ....[2]....
        /*00b4*/ 	.word	0x000001e0


	//   ....[3]....
        /*00b8*/ 	.word	0x00000320


	//----- nvinfo : EIATTR_CBANK_PARAM_SIZE
	.align		4
.L_1429:
        /*00bc*/ 	.byte	0x03, 0x19
        /*00be*/ 	.short	0x0048


	//----- nvinfo : EIATTR_PARAM_CBANK
	.align		4
        /*00c0*/ 	.byte	0x04, 0x0a
        /*00c2*/ 	.short	(.L_1431 - .L_1430)
	.align		4
.L_1430:
        /*00c4*/ 	.word	index@(.nv.constant0._Z26MutualIntensExtract_KernelILi5ELb0ELb0ELin1ELi1EEvPKfS1_Pfllllll)
        /*00c8*/ 	.short	0x0380
        /*00ca*/ 	.short	0x0048


	//----- nvinfo : EIATTR_SW_WAR
	.align		4
.L_1431:
        /*00cc*/ 	.byte	0x04, 0x36
        /*00ce*/ 	.short	(.L_1433 - .L_1432)
.L_1432:
        /*00d0*/ 	.word	0x00000008
.L_1433:


//--------------------- .nv.info._Z26MutualIntensExtract_KernelILi5ELb0ELb1ELin1ELi1EEvPKfS1_Pfllllll --------------------------
	.section	.nv.info._Z26MutualIntensExtract_KernelILi5ELb0ELb1ELin1ELi1EEvPKfS1_Pfllllll,"",@"SHT_CUDA_INFO"
	.sectionflags	@""
	.align	4


	//----- nvinfo : EIATTR_CUDA_API_VERSION
	.align		4
        /*0000*/ 	.byte	0x04, 0x37
        /*0002*/ 	.short	(.L_1435 - .L_1434)
.L_1434:
        /*0004*/ 	.word	0x00000082


	//----- nvinfo : EIATTR_KPARAM_INFO
	.align		4
.L_1435:
        /*0008*/ 	.byte	0x04, 0x17
        /*000a*/ 	.short	(.L_1437 - .L_1436)
.L_1436:
        /*000c*/ 	.word	0x00000000
        /*0010*/ 	.short	0x0008
        /*0012*/ 	.short	0x0040
        /*0014*/ 	.byte	0x00, 0xf0, 0x21, 0x00


	//----- nvinfo : EIATTR_KPARAM_INFO
	.align		4
.L_1437:
        /*0018*/ 	.byte	0x04, 0x17
        /*001a*/ 	.short	(.L_1439 - .L_1438)
.L_1438:
        /*001c*/ 	.word	0x00000000
        /*0020*/ 	.short	0x0007
        /*0022*/ 	.short	0x0038
        /*0024*/ 	.byte	0x00, 0xf0, 0x21, 0x00


	//----- nvinfo : EIATTR_KPARAM_INFO
	.align		4
.L_1439:
        /*0028*/ 	.byte	0x04, 0x17
        /*002a*/ 	.short	(.L_1441 - .L_1440)
.L_1440:
        /*002c*/ 	.word	0x00000000
        /*0030*/ 	.short	0x0006
        /*0032*/ 	.short	0x0030
        /*0034*/ 	.byte	0x00, 0xf0, 0x21, 0x00


	//----- nvinfo : EIATTR_KPARAM_INFO
	.align		4
.L_1441:
        /*0038*/ 	.byte	0x04, 0x17
        /*003a*/ 	.short	(.L_1443 - .L_1442)
.L_1442:
        /*003c*/ 	.word	0x00000000
        /*0040*/ 	.short	0x0005
        /*0042*/ 	.short	0x0028
        /*0044*/ 	.byte	0x00, 0xf0, 0x21, 0x00


	//----- nvinfo : EIATTR_KPARAM_INFO
	.align		4
.L_1443:
        /*0048*/ 	.byte	0x04, 0x17
        /*004a*/ 	.short	(.L_1445 - .L_1444)
.L_1444:
        /*004c*/ 	.word	0x00000000
        /*0050*/ 	.short	0x0004
        /*0052*/ 	.short	0x0020
        /*0054*/ 	.byte	0x00, 0xf0, 0x21, 0x00


	//----- nvinfo : EIATTR_KPARAM_INFO
	.align		4
.L_1445:
        /*0058*/ 	.byte	0x04, 0x17
        /*005a*/ 	.short	(.L_1447 - .L_1446)
.L_1446:
        /*005c*/ 	.word	0x00000000
        /*0060*/ 	.short	0x0003
        /*0062*/ 	.short	0x0018
        /*0064*/ 	.byte	0x00, 0xf0, 0x21, 0x00


	//----- nvinfo : EIATTR_KPARAM_INFO
	.align		4
.L_1447:
        /*0068*/ 	.byte	0x04, 0x17
        /*006a*/ 	.short	(.L_1449 - .L_1448)
.L_1448:
        /*006c*/ 	.word	0x00000000
        /*0070*/ 	.short	0x0002
        /*0072*/ 	.short	0x0010
        /*0074*/ 	.byte	0x00, 0xf5, 0x21, 0x00


	//----- nvinfo : EIATTR_KPARAM_INFO
	.align		4
.L_1449:
        /*0078*/ 	.byte	0x04, 0x17
        /*007a*/ 	.short	(.L_1451 - .L_1450)
.L_1450:
        /*007c*/ 	.word	0x00000000
        /*0080*/ 	.short	0x0001
        /*0082*/ 	.short	0x0008
        /*0084*/ 	.byte	0x00, 0xf5, 0x21, 0x00


	//----- nvinfo : EIATTR_KPARAM_INFO
	.align		4
.L_1451:
        /*0088*/ 	.byte	0x04, 0x17
        /*008a*/ 	.short	(.L_1453 - .L_1452)
.L_1452:
        /*008c*/ 	.word	0x00000000
        /*0090*/ 	.short	0x0000
        /*0092*/ 	.short	0x0000
        /*0094*/ 	.byte	0x00, 0xf5, 0x21, 0x00


	//----- nvinfo : EIATTR_SPARSE_MMA_MASK
	.align		4
.L_1453:
        /*0098*/ 	.byte	0x03, 0x50
        /*009a*/ 	.short	0x0000


	//----- nvinfo : EIATTR_MAXREG_COUNT
	.align		4
        /*009c*/ 	.byte	0x03, 0x1b
        /*009e*/ 	.short	0x00ff


	//----- nvinfo : EIATTR_MERCURY_ISA_VERSION
	.align		4
        /*00a0*/ 	.byte	0x03, 0x5f
        /*00a2*/ 	.short	0x0101


	//----- nvinfo : EIATTR_VRC_CTA_INIT_COUNT
	.align		4
        /*00a4*/ 	.byte	0x02, 0x4a
	.zero		1
	.zero		1


	//----- nvinfo : EIATTR_EXIT_INSTR_OFFSETS
	.align		4
        /*00a8*/ 	.byte	0x04, 0x1c
        /*00aa*/ 	.short	(.L_1455 - .L_1454)


	//   ....[0]....
.L_1454:
        /*00ac*/ 	.word	0x000000d0


	//   ....[1]....
        /*00b0*/ 	.word	0x00000150


	//   ....[2]....
        /*00b4*/ 	.word	0x000001f0


	//   ....[3]....
        /*00b8*/ 	.word	0x00000520


	//----- nvinfo : EIATTR_CBANK_PARAM_SIZE
	.align		4
.L_1455:
        /*00bc*/ 	.byte	0x03, 0x19
        /*00be*/ 	.short	0x0048


	//----- nvinfo : EIATTR_PARAM_CBANK
	.align		4
        /*00c0*/ 	.byte	0x04, 0x0a
        /*00c2*/ 	.short	(.L_1457 - .L_1456)
	.align		4
.L_1456:
        /*00c4*/ 	.word	index@(.nv.constant0._Z26MutualIntensExtract_KernelILi5ELb0ELb1ELin1ELi1EEvPKfS1_Pfllllll)
        /*00c8*/ 	.short	0x0380
        /*00ca*/ 	.short	0x0048


	//----- nvinfo : EIATTR_SW_WAR
	.align		4
.L_1457:
        /*00cc*/ 	.byte	0x04, 0x36
        /*00ce*/ 	.short	(.L_1459 - .L_1458)
.L_1458:
        /*00d0*/ 	.word	0x00000008
.L_1459:


//--------------------- .nv.info._Z26MutualIntensExtract_KernelILi5ELb1ELb0ELin1ELi1EEvPKfS1_Pfllllll --------------------------
	.section	.nv.info._Z26MutualIntensExtract_KernelILi5ELb1ELb0ELin1ELi1EEvPKfS1_Pfllllll,"",@"SHT_CUDA_INFO"
	.sectionflags	@""
	.align	4


	//----- nvinfo : EIATTR_CUDA_API_VERSION
	.align		4
        /*0000*/ 	.byte	0x04, 0x37
        /*0002*/ 	.short	(.L_1461 - .L_1460)
.L_1460:
        /*0004*/ 	.word	0x00000082


	//----- nvinfo : EIATTR_KPARAM_INFO
	.align		4
.L_1461:
        /*0008*/ 	.byte	0x04, 0x17
        /*000a*/ 	.short	(.L_1463 - .L_1462)
.L_1462:
        /*000c*/ 	.word	0x00000000
        /*0010*/ 	.short	0x0008
        /*0012*/ 	.short	0x0040
        /*0014*/ 	.byte	0x00, 0xf0, 0x21, 0x00


	//----- nvinfo : EIATTR_KPARAM_INFO
	.align		4
.L_1463:
        /*0018*/ 	.byte	0x04, 0x17
        /*001a*/ 	.short	(.L_1465 - .L_1464)
.L_1464:
        /*001c*/ 	.word	0x00000000
        /*0020*/ 	.short	0x0007
        /*0022*/ 	.short	0x0038
        /*0024*/ 	.byte	0x00, 0xf0, 0x21, 0x00


	//----- nvinfo : EIATTR_KPARAM_INFO
	.align		4
.L_1465:
        /*0028*/ 	.byte	0x04, 0x17
        /*002a*/ 	.short	(.L_1467 - .L_1466)
.L_1466:
        /*002c*/ 	.word	0x00000000
        /*0030*/ 	.short	0x0006
        /*0032*/ 	.short	0x0030
        /*0034*/ 	.byte	0x00, 0xf0, 0x21, 0x00


	//----- nvinfo : EIATTR_KPARAM_INFO
	.align		4
.L_1467:
        /*0038*/ 	.byte	0x04, 0x17
        /*003a*/ 	.short	(.L_1469 - .L_1468)
.L_1468:
        /*003c*/ 	.word	0x00000000
        /*0040*/ 	.short	0x0005
        /*0042*/ 	.short	0x0028
        /*0044*/ 	.byte	0x00, 0xf0, 0x21, 0x00


	//----- nvinfo : EIATTR_KPARAM_INFO
	.align		4
.L_1469:
        /*0048*/ 	.byte	0x04, 0x17
        /*004a*/ 	.short	(.L_1471 - .L_1470)
.L_1470:
        /*004c*/ 	.word	0x00000000
        /*0050*/ 	.short	0x0004
        /*0052*/ 	.short	0x0020
        /*0054*/ 	.byte	0x00, 0xf0, 0x21, 0x00


	//----- nvinfo : EIATTR_KPARAM_INFO
	.align		4
.L_1471:
        /*0058*/ 	.byte	0x04, 0x17
        /*005a*/ 	.short	(.L_1473 - .L_1472)
.L_1472:
        /*005c*/ 	.word	0x00000000
        /*0060*/ 	.short	0x0003
        /*0062*/ 	.short	0x0018
        /*0064*/ 	.byte	0x00, 0xf0, 0x21, 0x00


	//----- nvinfo : EIATTR_KPARAM_INFO
	.align		4
.L_1473:
        /*0068*/ 	.byte	0x04, 0x17
        /*006a*/ 	.short	(.L_1475 - .L_1474)
.L_1474:
        /*006c*/ 	.word	0x00000000
        /*0070*/ 	.short	0x0002
        /*0072*/ 	.short	0x0010
        /*0074*/ 	.byte	0x00, 0xf5, 0x21, 0x00


	//----- nvinfo : EIATTR_KPARAM_INFO
	.align		4
.L_1475:
        /*0078*/ 	.byte	0x04, 0x17
        /*007a*/ 	.short	(.L_1477 - .L_1476)
.L_1476:
        /*007c*/ 	.word	0x00000000
        /*0080*/ 	.short	0x0001
        /*0082*/ 	.short	0x0008
        /*0084*/ 	.byte	0x00, 0xf5, 0x21, 0x00


	//----- nvinfo : EIATTR_KPARAM_INFO
	.align		4
.L_1477:
        /*0088*/ 	.byte	0x04, 0x17
        /*008a*/ 	.short	(.L_1479 - .L_1478)
.L_1478:
        /*008c*/ 	.word	0x00000000
        /*0090*/ 	.short	0x0000
        /*0092*/ 	.short	0x0000
        /*0094*/ 	.byte	0x00, 0xf5, 0x21, 0x00


	//----- nvinfo : EIATTR_SPARSE_MMA_MASK
	.align		4
.L_1479:
        /*0098*/ 	.byte	0x03, 0x50
        /*009a*/ 	.short	0x0000


	//----- nvinfo : EIATTR_MAXREG_COUNT
	.align		4
        /*009c*/ 	.byte	0x03, 0x1b
        /*009e*/ 	.short	0x00ff


	//----- nvinfo : EIATTR_MERCURY_ISA_VERSION
	.align		4
        /*00a0*/ 	.byte	0x03, 0x5f
        /*00a2*/ 	.short	0x0101


	//----- nvinfo : EIATTR_VRC_CTA_INIT_COUNT
	.align		4
        /*00a4*/ 	.byte	0x02, 0x4a
	.zero		1
	.zero		1


	//----- nvinfo : EIATTR_EXIT_INSTR_OFFSETS
	.align		4
        /*00a8*/ 	.byte	0x04, 0x1c
        /*00aa*/ 	.short	(.L_1481 - .L_1480)


	//   ....[0]....
.L_1480:
        /*00ac*/ 	.word	0x000000d0


	//   ....[1]....
        /*00b0*/ 	.word	0x00000150


	//   ....[2]....
        /*00b4*/ 	.word	0x000001f0


	//   ....[3]....
        /*00b8*/ 	.word	0x00000500


	//----- nvinfo : EIATTR_CBANK_PARAM_SIZE
	.align		4
.L_1481:
        /*00bc*/ 	.byte	0x03, 0x19
        /*00be*/ 	.short	0x0048


	//----- nvinfo : EIATTR_PARAM_CBANK
	.align		4
        /*00c0*/ 	.byte	0x04, 0x0a
        /*00c2*/ 	.short	(.L_1483 - .L_1482)
	.align		4
.L_1482:
        /*00c4*/ 	.word	index@(.nv.constant0._Z26MutualIntensExtract_KernelILi5ELb1ELb0ELin1ELi1EEvPKfS1_Pfllllll)
        /*00c8*/ 	.short	0x0380
        /*00ca*/ 	.short	0x0048


	//----- nvinfo : EIATTR_SW_WAR
	.align		4
.L_1483:
        /*00cc*/ 	.byte	0x04, 0x36
        /*00ce*/ 	.short	(.L_1485 - .L_1484)
.L_1484:
        /*00d0*/ 	.word	0x00000008
.L_1485:


//--------------------- .nv.info._Z26MutualIntensExtract_KernelILi5ELb1ELb1ELin1ELi1EEvPKfS1_Pfllllll --------------------------
	.section	.nv.info._Z26MutualIntensExtract_KernelILi5ELb1ELb1ELin1ELi1EEvPKfS1_Pfllllll,"",@"SHT_CUDA_INFO"
	.sectionflags	@""
	.align	4


	//----- nvinfo : EIATTR_CUDA_API_VERSION
	.align		4
        /*0000*/ 	.byte	0x04, 0x37
        /*0002*/ 	.short	(.L_1487 - .L_1486)
.L_1486:
        /*0004*/ 	.word	0x00000082


	//----- nvinfo : EIATTR_KPARAM_INFO
	.align		4
.L_1487:
        /*0008*/ 	.byte	0x04, 0x17
        /*000a*/ 	.short	(.L_1489 - .L_1488)
.L_1488:
        /*000c*/ 	.word	0x00000000
        /*0010*/ 	.short	0x0008
        /*0012*/ 	.short	0x0040
        /*0014*/ 	.byte	0x00, 0xf0, 0x21, 0x00


	//----- nvinfo : EIATTR_KPARAM_INFO
	.align		4
.L_1489:
        /*0018*/ 	.byte	0x04, 0x17
        /*001a*/ 	.short	(.L_1491 - .L_1490)
.L_1490:
        /*001c*/ 	.word	0x00000000
        /*0020*/ 	.short	0x0007
        /*0022*/ 	.short	0x0038
        /*0024*/ 	.byte	0x00, 0xf0, 0x21, 0x00


	//----- nvinfo : EIATTR_KPARAM_INFO
	.align		4
.L_1491:
        /*0028*/ 	.byte	0x04, 0x17
        /*002a*/ 	.short	(.L_1493 - .L_1492)
.L_1492:
        /*002c*/ 	.word	0x00000000
        /*0030*/ 	.short	0x0006
        /*0032*/ 	.short	0x0030
        /*0034*/ 	.byte	0x00, 0xf0, 0x21, 0x00


	//----- nvinfo : EIATTR_KPARAM_INFO
	.align		4
.L_1493:
        /*0038*/ 	.byte	0x04, 0x17
        /*003a*/ 	.short	(.L_1495 - .L_1494)
.L_1494:
        /*003c*/ 	.word	0x00000000
        /*0040*/ 	.short	0x0005
        /*0042*/ 	.short	0x0028
        /*0044*/ 	.byte	0x00, 0xf0, 0x21, 0x00


	//----- nvinfo : EIATTR_KPARAM_INFO
	.align		4
.L_1495:
        /*0048*/ 	.byte	0x04, 0x17
        /*004a*/ 	.short	(.L_1497 - .L_1496)
.L_1496:
        /*004c*/ 	.word	0x00000000
        /*0050*/ 	.short	0x0004
        /*0052*/ 	.short	0x0020
        /*0054*/ 	.byte	0x00, 0xf0, 0x21, 0x00


	//----- nvinfo : EIATTR_KPARAM_INFO
	.align		4
.L_1497:
        /*0058*/ 	.byte	0x04, 0x17
        /*005a*/ 	.short	(.L_1499 - .L_1498)
.L_1498:
        /*005c*/ 	.word	0x00000000
        /*0060*/ 	.short	0x0003
        /*0062*/ 	.short	0x0018
        /*0064*/ 	.byte	0x00, 0xf0, 0x21, 0x00


	//----- nvinfo : EIATTR_KPARAM_INFO
	.align		4
.L_1499:
        /*0068*/ 	.byte	0x04, 0x17
        /*006a*/ 	.short	(.L_1501 - .L_1500)
.L_1500:
        /*006c*/ 	.word	0x00000000
        /*0070*/ 	.short	0x0002
        /*0072*/ 	.short	0x0010
        /*0074*/ 	.byte	0x00, 0xf5, 0x21, 0x00


	//----- nvinfo : EIATTR_KPARAM_INFO
	.align		4
.L_1501:
        /*0078*/ 	.byte	0x04, 0x17
        /*007a*/ 	.short	(.L_1503 - .L_1502)
.L_1502:
        /*007c*/ 	.word	0x00000000
        /*0080*/ 	.short	0x0001
        /*0082*/ 	.short	0x0008
        /*0084*/ 	.byte	0x00, 0xf5, 0x21, 0x00


	//----- nvinfo : EIATTR_KPARAM_INFO
	.align		4
.L_1503:
        /*0088*/ 	.byte	0x04, 0x17
        /*008a*/ 	.short	(.L_1505 - .L_1504)
.L_1504:
        /*008c*/ 	.word	0x00000000
        /*0090*/ 	.short	0x0000
        /*0092*/ 	.short	0x0000
        /*0094*/ 	.byte	0x00, 0xf5, 0x21, 0x00


	//----- nvinfo : EIATTR_SPARSE_MMA_MASK
	.align		4
.L_1505:
        /*0098*/ 	.byte	0x03, 0x50
        /*009a*/ 	.short	0x0000


	//----- nvinfo : EIATTR_MAXREG_COUNT
	.align		4
        /*009c*/ 	.byte	0x03, 0x1b
        /*009e*/ 	.short	0x00ff


	//----- nvinfo : EIATTR_MERCURY_ISA_VERSION
	.align		4
        /*00a0*/ 	.byte	0x03, 0x5f
        /*00a2*/ 	.short	0x0101


	//----- nvinfo : EIATTR_VRC_CTA_INIT_COUNT
	.align		4
        /*00a4*/ 	.byte	0x02, 0x4a
	.zero		1
	.zero		1


	//----- nvinfo : EIATTR_EXIT_INSTR_OFFSETS
	.align		4
        /*00a8*/ 	.byte	0x04, 0x1c
        /*00aa*/ 	.short	(.L_1507 - .L_1506)


	//   ....[0]....
.L_1506:
        /*00ac*/ 	.word	0x000000d0


	//   ....[1]....
        /*00b0*/ 	.word	0x00000150


	//   ....[2]....
        /*00b4*/ 	.word	0x000001f0


	//   ....[3]....
        /*00b8*/ 	.word	0x00000600


	//----- nvinfo : EIATTR_CBANK_PARAM_SIZE
	.align		4
.L_1507:
        /*00bc*/ 	.byte	0x03, 0x19
        /*00be*/ 	.short	0x0048


	//----- nvinfo : EIATTR_PARAM_CBANK
	.align		4
        /*00c0*/ 	.byte	0x04, 0x0a
        /*00c2*/ 	.short	(.L_1509 - .L_1508)
	.align		4
.L_1508:
        /*00c4*/ 	.word	index@(.nv.constant0._Z26MutualIntensExtract_KernelILi5ELb1ELb1ELin1ELi1EEvPKfS1_Pfllllll)
        /*00c8*/ 	.short	0x0380
        /*00ca*/ 	.short	0x0048


	//----- nvinfo : EIATTR_SW_WAR
	.align		4
.L_1509:
        /*00cc*/ 	.byte	0x04, 0x36
        /*00ce*/ 	.short	(.L_1511 - .L_1510)
.L_1510:
        /*00d0*/ 	.word	0x00000008
.L_1511:


//--------------------- .nv.info._Z26MutualIntensExtract_KernelILi4ELb0ELb0ELin1ELi1EEvPKfS1_Pfllllll --------------------------
	.section	.nv.info._Z26MutualIntensExtract_KernelILi4ELb0ELb0ELin1ELi1EEvPKfS1_Pfllllll,"",@"SHT_CUDA_INFO"
	.sectionflags	@""
	.align	4


	//----- nvinfo : EIATTR_CUDA_API_VERSION
	.align		4
        /*0000*/ 	.byte	0x04, 0x37
        /*0002*/ 	.short	(.L_1513 - .L_1512)
.L_1512:
        /*0004*/ 	.word	0x00000082


	//----- nvinfo : EIATTR_KPARAM_INFO
	.align		4
.L_1513:
        /*0008*/ 	.byte	0x04, 0x17
        /*000a*/ 	.short	(.L_1515 - .L_1514)
.L_1514:
        /*000c*/ 	.word	0x00000000
        /*0010*/ 	.short	0x0008
        /*0012*/ 	.short	0x0040
        /*0014*/ 	.byte	0x00, 0xf0, 0x21, 0x00


	//----- nvinfo : EIATTR_KPARAM_INFO
	.align		4
.L_1515:
        /*0018*/ 	.byte	0x04, 0x17
        /*001a*/ 	.short	(.L_1517 - .L_1516)
.L_1516:
        /*001c*/ 	.word	0x00000000
        /*0020*/ 	.short	0x0007
        /*0022*/ 	.short	0x0038
        /*0024*/ 	.byte	0x00, 0xf0, 0x21, 0x00


	//----- nvinfo : EIATTR_KPARAM_INFO
	.align		4
.L_1517:
        /*0028*/ 	.byte	0x04, 0x17
        /*002a*/ 	.short	(.L_1519 - .L_1518)
.L_1518:
        /*002c*/ 	.word	0x00000000
        /*0030*/ 	.short	0x0006
        /*0032*/ 	.short	0x0030
        /*0034*/ 	.byte	0x00, 0xf0, 0x21, 0x00


	//----- nvinfo : EIATTR_KPARAM_INFO
	.align		4
.L_1519:
        /*0038*/ 	.byte	0x04, 0x17
        /*003a*/ 	.short	(.L_1521 - .L_1520)
.L_1520:
        /*003c*/ 	.word	0x00000000
        /*0040*/ 	.short	0x0005
        /*0042*/ 	.short	0x0028
        /*0044*/ 	.byte	0x00, 0xf0, 0x21, 0x00


	//----- nvinfo : EIATTR_KPARAM_INFO
	.align		4
.L_1521:
        /*0048*/ 	.byte	0x04, 0x17
        /*004a*/ 	.short	(.L_1523 - .L_1522)
.L_1522:
        /*004c*/ 	.word	0x00000000
        /*0050*/ 	.short	0x0004
        /*0052*/ 	.short	0x0020
        /*0054*/ 	.byte	0x00, 0xf0, 0x21, 0x00


	//----- nvinfo : EIATTR_KPARAM_INFO
	.align		4
.L_1523:
        /*0058*/ 	.byte	0x04, 0x17
        /*005a*/ 	.short	(.L_1525 - .L_1524)
.L_1524:
        /*005c*/ 	.word	0x00000000
        /*0060*/ 	.short	0x0003
        /*0062*/ 	.short	0x0018
        /*0064*/ 	.byte	0x00, 0xf0, 0x21, 0x00


	//----- nvinfo : EIATTR_KPARAM_INFO
	.align		4
.L_1525:
        /*0068*/ 	.byte	0x04, 0x17
        /*006a*/ 	.short	(.L_1527 - .L_1526)
.L_1526:
        /*006c*/ 	.word	0x00000000
        /*0070*/ 	.short	0x0002
        /*0072*/ 	.short	0x0010
        /*0074*/ 	.byte	0x00, 0xf5, 0x21, 0x00


	//----- nvinfo : EIATTR_KPARAM_INFO
	.align		4
.L_1527:
        /*0078*/ 	.byte	0x04, 0x17
        /*007a*/ 	.short	(.L_1529 - .L_1528)
.L_1528:
        /*007c*/ 	.word	0x00000000
        /*0080*/ 	.short	0x0001
        /*0082*/ 	.short	0x0008
        /*0084*/ 	.byte	0x00, 0xf5, 0x21, 0x00


	//----- nvinfo : EIATTR_KPARAM_INFO
	.align		4
.L_1529:
        /*0088*/ 	.byte	0x04, 0x17
        /*008a*/ 	.short	(.L_1531 - .L_1530)
.L_1530:
        /*008c*/ 	.word	0x00000000
        /*0090*/ 	.short	0x0000
        /*0092*/ 	.short	0x0000
        /*0094*/ 	.byte	0x00, 0xf5, 0x21, 0x00


	//----- nvinfo : EIATTR_SPARSE_MMA_MASK
	.align		4
.L_1531:
        /*0098*/ 	.byte	0x03, 0x50
        /*009a*/ 	.short	0x0000


	//----- nvinfo : EIATTR_MAXREG_COUNT
	.align		4
        /*009c*/ 	.byte	0x03, 0x1b
        /*009e*/ 	.short	0x00ff


	//----- nvinfo : EIATTR_MERCURY_ISA_VERSION
	.align		4
        /*00a0*/ 	.byte	0x03, 0x5f
        /*00a2*/ 	.short	0x0101


	//----- nvinfo : EIATTR_VRC_CTA_INIT_COUNT
	.align		4
        /*00a4*/ 	.byte	0x02, 0x4a
	.zero		1
	.zero		1


	//----- nvinfo : EIATTR_EXIT_INSTR_OFFSETS
	.align		4
        /*00a8*/ 	.byte	0x04, 0x1c
        /*00aa*/ 	.short	(.L_1533 - .L_1532)


	//   ....[0]....
.L_1532:
        /*00ac*/ 	.word	0x000000d0


	//   ....[1]....
        /*00b0*/ 	.word	0x00000150


	//   ....[2]....
        /*00b4*/ 	.word	0x000001e0


	//   ....[3]....
        /*00b8*/ 	.word	0x00000320


	//----- nvinfo : EIATTR_CBANK_PARAM_SIZE
	.align		4
.L_1533:
        /*00bc*/ 	.byte	0x03, 0x19
        /*00be*/ 	.short	0x0048


	//----- nvinfo : EIATTR_PARAM_CBANK
	.align		4
        /*00c0*/ 	.byte	0x04, 0x0a
        /*00c2*/ 	.short	(.L_1535 - .L_1534)
	.align		4
.L_1534:
        /*00c4*/ 	.word	index@(.nv.constant0._Z26MutualIntensExtract_KernelILi4ELb0ELb0ELin1ELi1EEvPKfS1_Pfllllll)
        /*00c8*/ 	.short	0x0380
        /*00ca*/ 	.short	0x0048


	//----- nvinfo : EIATTR_SW_WAR
	.align		4
.L_1535:
        /*00cc*/ 	.byte	0x04, 0x36
        /*00ce*/ 	.short	(.L_1537 - .L_1536)
.L_1536:
        /*00d0*/ 	.word	0x00000008
.L_1537:


//--------------------- .nv.info._Z26MutualIntensExtract_KernelILi4ELb0ELb1ELin1ELi1EEvPKfS1_Pfllllll --------------------------
	.section	.nv.info._Z26MutualIntensExtract_KernelILi4ELb0ELb1ELin1ELi1EEvPKfS1_Pfllllll,"",@"SHT_CUDA_INFO"
	.sectionflags	@""
	.align	4


	//----- nvinfo : EIATTR_CUDA_API_VERSION
	.align		4
        /*0000*/ 	.byte	0x04, 0x37
        /*0002*/ 	.short	(.L_1539 - .L_1538)
.L_1538:
        /*0004*/ 	.word	0x00000082


	//----- nvinfo : EIATTR_KPARAM_INFO
	.align		4
.L_1539:
        /*0008*/ 	.byte	0x04, 0x17
        /*000a*/ 	.short	(.L_1541 - .L_1540)
.L_1540:
        /*000c*/ 	.word	0x00000000
        /*0010*/ 	.short	0x0008
        /*0012*/ 	.short	0x0040
        /*0014*/ 	.byte	0x00, 0xf0, 0x21, 0x00


	//----- nvinfo : EIATTR_KPARAM_INFO
	.align		4
.L_1541:
        /*0018*/ 	.byte	0x04, 0x17
        /*001a*/ 	.short	(.L_1543 - .L_1542)
.L_1542:
        /*001c*/ 	.word	0x00000000
        /*0020*/ 	.short	0x0007
        /*0022*/ 	.short	0x0038
        /*0024*/ 	.byte	0x00, 0xf0, 0x21, 0x00


	//----- nvinfo : EIATTR_KPARAM_INFO
	.align		4
.L_1543:
        /*0028*/ 	.byte	0x04, 0x17
        /*002a*/ 	.short	(.L_1545 - .L_1544)
.L_1544:
        /*002c*/ 	.word	0x00000000
        /*0030*/ 	.short	0x0006
        /*0032*/ 	.short	0x0030
        /*0034*/ 	.byte	0x00, 0xf0, 0x21, 0x00


	//----- nvinfo : EIATTR_KPARAM_INFO
	.align		4
.L_1545:
        /*0038*/ 	.byte	0x04, 0x17
        /*003a*/ 	.short	(.L_1547 - .L_1546)
.L_1546:
        /*003c*/ 	.word	0x00000000
        /*0040*/ 	.short	0x0005
        /*0042*/ 	.short	0x0028
        /*0044*/ 	.byte	0x00, 0xf0, 0x21, 0x00


	//----- nvinfo : EIATTR_KPARAM_INFO
	.align		4
.L_1547:
        /*0048*/ 	.byte	0x04, 0x17
        /*004a*/ 	.short	(.L_1549 - .L_1548)
.L_1548:
        /*004c*/ 	.word	0x00000000
        /*0050*/ 	.short	0x0004
        /*0052*/ 	.short	0x0020
        /*0054*/ 	.byte	0x00, 0xf0, 0x21, 0x00


	//----- nvinfo : EIATTR_KPARAM_INFO
	.align		4
.L_1549:
        /*0058*/ 	.byte	0x04, 0x17
        /*005a*/ 	.short	(.L_1551 - .L_1550)
.L_1550:
        /*005c*/ 	.word	0x00000000
        /*0060*/ 	.short	0x0003
        /*0062*/ 	.short	0x0018
        /*0064*/ 	.byte	0x00, 0xf0, 0x21, 0x00


	//----- nvinfo : EIATTR_KPARAM_INFO
	.align		4
.L_1551:
        /*0068*/ 	.byte	0x04, 0x17
        /*006a*/ 	.short	(.L_1553 - .L_1552)
.L_1552:
        /*006c*/ 	.word	0x00000000
        /*0070*/ 	.short	0x0002
        /*0072*/ 	.short	0x0010
        /*0074*/ 	.byte	0x00, 0xf5, 0x21, 0x00


	//----- nvinfo : EIATTR_KPARAM_INFO
	.align		4
.L_1553:
        /*0078*/ 	.byte	0x04, 0x17
        /*007a*/ 	.short	(.L_1555 - .L_1554)
.L_1554:
        /*007c*/ 	.word	0x00000000
        /*0080*/ 	.short	0x0001
        /*0082*/ 	.short	0x0008
        /*0084*/ 	.byte	0x00, 0xf5, 0x21, 0x00


	//----- nvinfo : EIATTR_KPARAM_INFO
	.align		4
.L_1555:
        /*0088*/ 	.byte	0x04, 0x17
        /*008a*/ 	.short	(.L_1557 - .L_1556)
.L_1556:
        /*008c*/ 	.word	0x00000000
        /*0090*/ 	.short	0x0000
        /*0092*/ 	.short	0x0000
        /*0094*/ 	.byte	0x00, 0xf5, 0x21, 0x00


	//----- nvinfo : EIATTR_SPARSE_MMA_MASK
	.align		4
.L_1557:
        /*0098*/ 	.byte	0x03, 0x50
        /*009a*/ 	.short	0x0000


	//----- nvinfo : EIATTR_MAXREG_COUNT
	.align		4
        /*009c*/ 	.byte	0x03, 0x1b
        /*009e*/ 	.short	0x00ff


	//----- nvinfo : EIATTR_MERCURY_ISA_VERSION
	.align		4
        /*00a0*/ 	.byte	0x03, 0x5f
        /*00a2*/ 	.short	0x0101


	//----- nvinfo : EIATTR_VRC_CTA_INIT_COUNT
	.align		4
        /*00a4*/ 	.byte	0x02, 0x4a
	.zero		1
	.zero		1


	//----- nvinfo : EIATTR_EXIT_INSTR_OFFSETS
	.align		4
        /*00a8*/ 	.byte	0x04, 0x1c
        /*00aa*/ 	.short	(.L_1559 - .L_1558)


	//   ....[0]....
.L_1558:
        /*00ac*/ 	.word	0x000000d0


	//   ....[1]....
        /*00b0*/ 	.word	0x00000150


	//   ....[2]....
        /*00b4*/ 	.word	0x000001f0


	//   ....[3]....
        /*00b8*/ 	.word	0x00000520


	//----- nvinfo : EIATTR_CBANK_PARAM_SIZE
	.align		4
.L_1559:
        /*00bc*/ 	.byte	0x03, 0x19
        /*00be*/ 	.short	0x0048


	//----- nvinfo : EIATTR_PARAM_CBANK
	.align		4
        /*00c0*/ 	.byte	0x04, 0x0a
        /*00c2*/ 	.short	(.L_1561 - .L_1560)
	.align		4
.L_1560:
        /*00c4*/ 	.word	index@(.nv.constant0._Z26MutualIntensExtract_KernelILi4ELb0ELb1ELin1ELi1EEvPKfS1_Pfllllll)
        /*00c8*/ 	.short	0x0380
        /*00ca*/ 	.short	0x0048


	//----- nvinfo : EIATTR_SW_WAR
	.align		4
.L_1561:
        /*00cc*/ 	.byte	0x04, 0x36
        /*00ce*/ 	.short	(.L_1563 - .L_1562)
.L_1562:
        /*00d0*/ 	.word	0x00000008
.L_1563:


//--------------------- .nv.info._Z26MutualIntensExtract_KernelILi4ELb1ELb0ELin1ELi1EEvPKfS1_Pfllllll --------------------------
	.section	.nv.info._Z26MutualIntensExtract_KernelILi4ELb1ELb0ELin1ELi1EEvPKfS1_Pfllllll,"",@"SHT_CUDA_INFO"
	.sectionflags	@""
	.align	4


	//----- nvinfo : EIATTR_CUDA_API_VERSION
	.align		4
        /*0000*/ 	.byte	0x04, 0x37
        /*0002*/ 	.short	(.L_1565 - .L_1564)
.L_1564:
        /*0004*/ 	.word	0x00000082


	//----- nvinfo : EIATTR_KPARAM_INFO
	.align		4
.L_1565:
        /*0008*/ 	.byte	0x04, 0x17
        /*000a*/ 	.short	(.L_1567 - .L_1566)
.L_1566:
        /*000c*/ 	.word	0x00000000
        /*0010*/ 	.short	0x0008
        /*0012*/ 	.short	0x0040
        /*0014*/ 	.byte	0x00, 0xf0, 0x21, 0x00


	//----- nvinfo : EIATTR_KPARAM_INFO
	.align		4
.L_1567:
        /*0018*/ 	.byte	0x04, 0x17
        /*001a*/ 	.short	(.L_1569 - .L_1568)
.L_1568:
        /*001c*/ 	.word	0x00000000
        /*0020*/ 	.short	0x0007
        /*0022*/ 	.short	0x0038
        /*0024*/ 	.byte	0x00, 0xf0, 0x21, 0x00


	//----- nvinfo : EIATTR_KPARAM_INFO
	.align		4
.L_1569:
        /*0028*/ 	.byte	0x04, 0x17
        /*002a*/ 	.short	(.L_1571 - .L_1570)
.L_1570:
        /*002c*/ 	.word	0x00000000
        /*0030*/ 	.short	0x0006
        /*0032*/ 	.short	0x0030
        /*0034*/ 	.byte	0x00, 0xf0, 0x21, 0x00


	//----- nvinfo : EIATTR_KPARAM_INFO
	.align		4
.L_1571:
        /*0038*/ 	.byte	0x04, 0x17
        /*003a*/ 	.short	(.L_1573 - .L_1572)
.L_1572:
        /*003c*/ 	.word	0x00000000
        /*0040*/ 	.short	0x0005
        /*0042*/ 	.short	0x0028
        /*0044*/ 	.byte	0x00, 0xf0, 0x21, 0x00


	//----- nvinfo : EIATTR_KPARAM_INFO
	.align		4
.L_1573:
        /*0048*/ 	.byte	0x04, 0x17
        /*004a*/ 	.short	(.L_1575 - .L_1574)
.L_1574:
        /*004c*/ 	.word	0x00000000
        /*0050*/ 	.short	0x0004
        /*0052*/ 	.short	0x0020
        /*0054*/ 	.byte	0x00, 0xf0, 0x21, 0x00


	//----- nvinfo : EIATTR_KPARAM_INFO
	.align		4
.L_1575:
        /*0058*/ 	.byte	0x04, 0x17
        /*005a*/ 	.short	(.L_1577 - .L_1576)
.L_1576:
        /*005c*/ 	.word	0x00000000
        /*0060*/ 	.short	0x0003
        /*0062*/ 	.short	0x0018
        /*0064*/ 	.byte	0x00, 0xf0, 0x21, 0x00


	//----- nvinfo : EIATTR_KPARAM_INFO
	.align		4
.L_1577:
        /*0068*/ 	.byte	0x04, 0x17
        /*006a*/ 	.short	(.L_1579 - .L_1578)
.L_1578:
        /*006c*/ 	.word	0x00000000
        /*0070*/ 	.short	0x0002
        /*0072*/ 	.short	0x0010
        /*0074*/ 	.byte	0x00, 0xf5, 0x21, 0x00


	//----- nvinfo : EIATTR_KPARAM_INFO
	.align		4
.L_1579:
        /*0078*/ 	.byte	0x04, 0x17
        /*007a*/ 	.short	(.L_1581 - .L_1580)
.L_1580:
        /*007c*/ 	.word	0x00000000
        /*0080*/ 	.short	0x0001
        /*0082*/ 	.short	0x0008
        /*0084*/ 	.byte	0x00, 0xf5, 0x21, 0x00


	//----- nvinfo : EIATTR_KPARAM_INFO
	.align		4
.L_1581:
        /*0088*/ 	.byte	0x04, 0x17
        /*008a*/ 	.short	(.L_1583 - .L_1582)
.L_1582:
        /*008c*/ 	.word	0x00000000
        /*0090*/ 	.short	0x0000
        /*0092*/ 	.short	0x0000
        /*0094*/ 	.byte	0x00, 0xf5, 0x21, 0x00


	//----- nvinfo : EIATTR_SPARSE_MMA_MASK
	.align		4
.L_1583:
        /*0098*/ 	.byte	0x03, 0x50
        /*009a*/ 	.short	0x0000


	//----- nvinfo : EIATTR_MAXREG_COUNT
	.align		4
        /*009c*/ 	.byte	0x03, 0x1b
        /*009e*/ 	.short	0x00ff


	//----- nvinfo : EIATTR_MERCURY_ISA_VERSION
	.align		4
        /*00a0*/ 	.byte	0x03, 0x5f
        /*00a2*/ 	.short	0x0101


	//----- nvinfo : EIATTR_VRC_CTA_INIT_COUNT
	.align		4
        /*00a4*/ 	.byte	0x02, 0x4a
	.zero		1
	.zero		1


	//----- nvinfo : EIATTR_EXIT_INSTR_OFFSETS
	.align		4
        /*00a8*/ 	.byte	0x04, 0x1c
        /*00aa*/ 	.short	(.L_1585 - .L_1584)


	//   ....[0]....
.L_1584:
        /*00ac*/ 	.word	0x000000d0


	//   ....[1]....
        /*00b0*/ 	.word	0x00000150


	//   ....[2]....
        /*00b4*/ 	.word	0x000001f0


	//   ....[3]....
        /*00b8*/ 	.word	0x00000500


	//----- nvinfo : EIATTR_CBANK_PARAM_SIZE
	.align		4
.L_1585:
        /*00bc*/ 	.byte	0x03, 0x19
        /*00be*/ 	.short	0x0048


	//----- nvinfo : EIATTR_PARAM_CBANK
	.align		4
        /*00c0*/ 	.byte	0x04, 0x0a
        /*00c2*/ 	.short	(.L_1587 - .L_1586)
	.align		4
.L_1586:
        /*00c4*/ 	.word	index@(.nv.constant0._Z26MutualIntensExtract_KernelILi4ELb1ELb0ELin1ELi1EEvPKfS1_Pfllllll)
        /*00c8*/ 	.short	0x0380
        /*00ca*/ 	.short	0x0048


	//----- nvinfo : EIATTR_SW_WAR
	.align		4
.L_1587:
        /*00cc*/ 	.byte	0x04, 0x36
        /*00ce*/ 	.short	(.L_1589 - .L_1588)
.L_1588:
        /*00d0*/ 	.word	0x00000008
.L_1589:


//--------------------- .nv.info._Z26MutualIntensExtract_KernelILi4ELb1ELb1ELin1ELi1EEvPKfS1_Pfllllll --------------------------
	.section	.nv.info._Z26MutualIntensExtract_KernelILi4ELb1ELb1ELin1ELi1EEvPKfS1_Pfllllll,"",@"SHT_CUDA_INFO"
	.sectionflags	@""
	.align	4


	//----- nvinfo : EIATTR_CUDA_API_VERSION
	.align		4
        /*0000*/ 	.byte	0x04, 0x37
        /*0002*/ 	.short	(.L_1591 - .L_1590)
.L_1590:
        /*0004*/ 	.word	0x00000082


	//----- nvinfo : EIATTR_KPARAM_INFO
	.align		4
.L_1591:
        /*0008*/ 	.byte	0x04, 0x17
        /*000a*/ 	.short	(.L_1593 - .L_1592)
.L_1592:
        /*000c*/ 	.word	0x00000000
        /*0010*/ 	.short	0x0008
        /*0012*/ 	.short	0x0040
        /*0014*/ 	.byte	0x00, 0xf0, 0x21, 0x00


	//----- nvinfo : EIATTR_KPARAM_INFO
	.align		4
.L_1593:
        /*0018*/ 	.byte	0x04, 0x17
        /*001a*/ 	.short	(.L_1595 - .L_1594)
.L_1594:
        /*001c*/ 	.word	0x00000000
        /*0020*/ 	.short	0x0007
        /*0022*/ 	.short	0x0038
        /*0024*/ 	.byte	0x00, 0xf0, 0x21, 0x00


	//----- nvinfo : EIATTR_KPARAM_INFO
	.align		4
.L_1595:
        /*0028*/ 	.byte	0x04, 0x17
        /*002a*/ 	.short	(.L_1597 - .L_1596)
.L_1596:
        /*002c*/ 	.word	0x00000000
        /*0030*/ 	.short	0x0006
        /*0032*/ 	.short	0x0030
        /*0034*/ 	.byte	0x00, 0xf0, 0x21, 0x00


	//----- nvinfo : EIATTR_KPARAM_INFO
	.align		4
.L_1597:
        /*0038*/ 	.byte	0x04, 0x17
        /*003a*/ 	.short	(.L_1599 - .L_1598)
.L_1598:
        /*003c*/ 	.word	0x00000000
        /*0040*/ 	.short	0x0005
        /*0042*/ 	.short	0x0028
        /*0044*/ 	.byte	0x00, 0xf0, 0x21, 0x00


	//----- nvinfo : EIATTR_KPARAM_INFO
	.align		4
.L_1599:
        /*0048*/ 	.byte	0x04, 0x17
        /*004a*/ 	.short	(.L_1601 - .L_1600)
.L_1600:
        /*004c*/ 	.word	0x00000000
        /*0050*/ 	.short	0x0004
        /*0052*/ 	.short	0x0020
        /*0054*/ 	.byte	0x00, 0xf0, 0x21, 0x00


	//----- nvinfo : EIATTR_KPARAM_INFO
	.align		4
.L_1601:
        /*0058*/ 	.byte	0x04, 0x17
        /*005a*/ 	.short	(.L_1603 - .L_1602)
.L_1602:
        /*005c*/ 	.word	0x00000000
        /*0060*/ 	.short	0x0003
        /*0062*/ 	.short	0x0018
        /*0064*/ 	.byte	0x00, 0xf0, 0x21, 0x00


	//----- nvinfo : EIATTR_KPARAM_INFO
	.align		4
.L_1603:
        /*0068*/ 	.byte	0x04, 0x17
        /*006a*/ 	.short	(.L_1605 - .L_1604)
.L_1604:
        /*006c*/ 	.word	0x00000000
        /*0070*/ 	.short	0x0002
        /*0072*/ 	.short	0x0010
        /*0074*/ 	.byte	0x00, 0xf5, 0x21, 0x00


	//----- nvinfo : EIATTR_KPARAM_INFO
	.align		4
.L_1605:
        /*0078*/ 	.byte	0x04, 0x17
        /*007a*/ 	.short	(.L_1607 - .L_1606)
.L_1606:
        /*007c*/ 	.word	0x00000000
        /*0080*/ 	.short	0x0001
        /*0082*/ 	.short	0x0008
        /*0084*/ 	.byte	0x00, 0xf5, 0x21, 0x00


	//----- nvinfo : EIATTR_KPARAM_INFO
	.align		4
.L_1607:
        /*0088*/ 	.byte	0x04, 0x17
        /*008a*/ 	.short	(.L_1609 - .L_1608)
.L_1608:
        /*008c*/ 	.word	0x00000000
        /*0090*/ 	.short	0x0000
        /*0092*/ 	.short	0x0000
        /*0094*/ 	.byte	0x00, 0xf5, 0x21, 0x00


	//----- nvinfo : EIATTR_SPARSE_MMA_MASK
	.align		4
.L_1609:
        /*0098*/ 	.byte	0x03, 0x50
        /*009a*/ 	.short	0x0000


	//----- nvinfo : EIATTR_MAXREG_COUNT
	.align		4
        /*009c*/ 	.byte	0x03, 0x1b
        /*009e*/ 	.short	0x00ff


	//----- nvinfo : EIATTR_MERCURY_ISA_VERSION
	.align		4
        /*00a0*/ 	.byte	0x03, 0x5f
        /*00a2*/ 	.short	0x0101


	//----- nvinfo : EIATTR_VRC_CTA_INIT_COUNT
	.align		4
        /*00a4*/ 	.byte	0x02, 0x4a
	.zero		1
	.zero		1


	//----- nvinfo : EIATTR_EXIT_INSTR_OFFSETS
	.align		4
        /*00a8*/ 	.byte	0x04, 0x1c
        /*00aa*/ 	.short	(.L_1611 - .L_1610)


	//   ....[0]....
.L_1610:
        /*00ac*/ 	.word	0x000000d0


	//   ....[1]....
        /*00b0*/ 	.word	0x00000150


	//   ....[2]....
        /*00b4*/ 	.word	0x000001f0


	//   ....[3]....
        /*00b8*/ 	.word	0x00000600


	//----- nvinfo : EIATTR_CBANK_PARAM_SIZE
	.align		4
.L_1611:
        /*00bc*/ 	.byte	0x03, 0x19
        /*00be*/ 	.short	0x0048


	//----- nvinfo : EIATTR_PARAM_CBANK
	.align		4
        /*00c0*/ 	.byte	0x04, 0x0a
        /*00c2*/ 	.short	(.L_1613 - .L_1612)
	.align		4
.L_1612:
        /*00c4*/ 	.word	index@(.nv.constant0._Z26MutualIntensExtract_KernelILi4ELb1ELb1ELin1ELi1EEvPKfS1_Pfllllll)
        /*00c8*/ 	.short	0x0380
        /*00ca*/ 	.short	0x0048


	//----- nvinfo : EIATTR_SW_WAR
	.align		4
.L_1613:
        /*00cc*/ 	.byte	0x04, 0x36
        /*00ce*/ 	.short	(.L_1615 - .L_1614)
.L_1614:
        /*00d0*/ 	.word	0x00000008
.L_1615:


//--------------------- .nv.info._Z26MutualIntensExtract_KernelILi3ELb0ELb0ELin1ELi1EEvPKfS1_Pfllllll --------------------------
	.section	.nv.info._Z26MutualIntensExtract_KernelILi3ELb0ELb0ELin1ELi1EEvPKfS1_Pfllllll,"",@"SHT_CUDA_INFO"
	.sectionflags	@""
	.align	4


	//----- nvinfo : EIATTR_CUDA_API_VERSION
	.align		4
        /*0000*/ 	.byte	0x04, 0x37
        /*0002*/ 	.short	(.L_1617 - .L_1616)
.L_1616:
        /*0004*/ 	.word	0x00000082


	//----- nvinfo : EIATTR_KPARAM_INFO
	.align		4
.L_1617:
        /*0008*/ 	.byte	0x04, 0x17
        /*000a*/ 	.short	(.L_1619 - .L_1618)
.L_1618:
        /*000c*/ 	.word	0x00000000
        /*0010*/ 	.short	0x0008
        /*0012*/ 	.short	0x0040
        /*0014*/ 	.byte	0x00, 0xf0, 0x21, 0x00


	//----- nvinfo : EIATTR_KPARAM_INFO
	.align		4
.L_1619:
        /*0018*/ 	.byte	0x04, 0x17
        /*001a*/ 	.short	(.L_1621 - .L_1620)
.L_1620:
        /*001c*/ 	.word	0x00000000
        /*0020*/ 	.short	0x0007
        /*0022*/ 	.short	0x0038
        /*0024*/ 	.byte	0x00, 0xf0, 0x21, 0x00


	//----- nvinfo : EIATTR_KPARAM_INFO
	.align		4
.L_1621:
        /*0028*/ 	.byte	0x04, 0x17
        /*002a*/ 	.short	(.L_1623 - .L_1622)
.L_1622:
        /*002c*/ 	.word	0x00000000
        /*0030*/ 	.short	0x0006
        /*0032*/ 	.short	0x0030
        /*0034*/ 	.byte	0x00, 0xf0, 0x21, 0x00


	//----- nvinfo : EIATTR_KPARAM_INFO
	.align		4
.L_1623:
        /*0038*/ 	.byte	0x04, 0x17
        /*003a*/ 	.short	(.L_1625 - .L_1624)
.L_1624:
        /*003c*/ 	.word	0x00000000
        /*0040*/ 	.short	0x0005
        /*0042*/ 	.short	0x0028
        /*0044*/ 	.byte	0x00, 0xf0, 0x21, 0x00


	//----- nvinfo : EIATTR_KPARAM_INFO
	.align		4
.L_1625:
        /*0048*/ 	.byte	0x04, 0x17
        /*004a*/ 	.short	(.L_1627 - .L_1626)
.L_1626:
        /*004c*/ 	.word	0x00000000
        /*0050*/ 	.short	0x0004
        /*0052*/ 	.short	0x0020
        /*0054*/ 	.byte	0x00, 0xf0, 0x21, 0x00


	//----- nvinfo : EIATTR_KPARAM_INFO
	.align		4
.L_1627:
        /*0058*/ 	.byte	0x04, 0x17
        /*005a*/ 	.short	(.L_1629 - .L_1628)
.L_1628:
        /*005c*/ 	.word	0x00000000
        /*0060*/ 	.short	0x0003
        /*0062*/ 	.short	0x0018
        /*0064*/ 	.byte	0x00, 0xf0, 0x21, 0x00


	//----- nvinfo : EIATTR_KPARAM_INFO
	.align		4
.L_1629:
        /*0068*/ 	.byte	0x04, 0x17
        /*006a*/ 	.short	(.L_1631 - .L_1630)
.L_1630:
        /*006c*/ 	.word	0x00000000
        /*0070*/ 	.short	0x0002
        /*0072*/ 	.short	0x0010
        /*0074*/ 	.byte	0x00, 0xf5, 0x21, 0x00


	//----- nvinfo : EIATTR_KPARAM_INFO
	.align		4
.L_1631:
        /*0078*/ 	.byte	0x04, 0x17
        /*007a*/ 	.short	(.L_1633 - .L_1632)
.L_1632:
        /*007c*/ 	.word	0x00000000
        /*0080*/ 	.short	0x0001
        /*0082*/ 	.short	0x0008
        /*0084*/ 	.byte	0x00, 0xf5, 0x21, 0x00


	//----- nvinfo : EIATTR_KPARAM_INFO
	.align		4
.L_1633:
        /*0088*/ 	.byte	0x04, 0x17
        /*008a*/ 	.short	(.L_1635 - .L_1634)
.L_1634:
        /*008c*/ 	.word	0x00000000
        /*0090*/ 	.short	0x0000
        /*0092*/ 	.short	0x0000
        /*0094*/ 	.byte	0x00, 0xf5, 0x21, 0x00


	//----- nvinfo : EIATTR_SPARSE_MMA_MASK
	.align		4
.L_1635:
        /*0098*/ 	.byte	0x03, 0x50
        /*009a*/ 	.short	0x0000


	//----- nvinfo : EIATTR_MAXREG_COUNT
	.align		4
        /*009c*/ 	.byte	0x03, 0x1b
        /*009e*/ 	.short	0x00ff


	//----- nvinfo : EIATTR_MERCURY_ISA_VERSION
	.align		4
        /*00a0*/ 	.byte	0x03, 0x5f
        /*00a2*/ 	.short	0x0101


	//----- nvinfo : EIATTR_VRC_CTA_INIT_COUNT
	.align		4
        /*00a4*/ 	.byte	0x02, 0x4a
	.zero		1
	.zero		1


	//----- nvinfo : EIATTR_EXIT_INSTR_OFFSETS
	.align		4
        /*00a8*/ 	.byte	0x04, 0x1c
        /*00aa*/ 	.short	(.L_1637 - .L_1636)


	//   ....[0]....
.L_1636:
        /*00ac*/ 	.word	0x000000d0


	//   ....[1]....
        /*00b0*/ 	.word	0x00000150


	//   ....[2]....
        /*00b4*/ 	.word	0x000001e0


	//   ....[3]....
        /*00b8*/ 	.word	0x00000320


	//----- nvinfo : EIATTR_CBANK_PARAM_SIZE
	.align		4
.L_1637:
        /*00bc*/ 	.byte	0x03, 0x19
        /*00be*/ 	.short	0x0048


	//----- nvinfo : EIATTR_PARAM_CBANK
	.align		4
        /*00c0*/ 	.byte	0x04, 0x0a
        /*00c2*/ 	.short	(.L_1639 - .L_1638)
	.align		4
.L_1638:
        /*00c4*/ 	.word	index@(.nv.constant0._Z26MutualIntensExtract_KernelILi3ELb0ELb0ELin1ELi1EEvPKfS1_Pfllllll)
        /*00c8*/ 	.short	0x0380
        /*00ca*/ 	.short	0x0048


	//----- nvinfo : EIATTR_SW_WAR
	.align		4
.L_1639:
        /*00cc*/ 	.byte	0x04, 0x36
        /*00ce*/ 	.short	(.L_1641 - .L_1640)
.L_1640:
        /*00d0*/ 	.word	0x00000008
.L_1641:


//--------------------- .nv.info._Z26MutualIntensExtract_KernelILi3ELb0ELb1ELin1ELi1EEvPKfS1_Pfllllll --------------------------
	.section	.nv.info._Z26MutualIntensExtract_KernelILi3ELb0ELb1ELin1ELi1EEvPKfS1_Pfllllll,"",@"SHT_CUDA_INFO"
	.sectionflags	@""
	.align	4


	//----- nvinfo : EIATTR_CUDA_API_VERSION
	.align		4
        /*0000*/ 	.byte	0x04, 0x37
        /*0002*/ 	.short	(.L_1643 - .L_1642)
.L_1642:
        /*0004*/ 	.word	0x00000082


	//----- nvinfo : EIATTR_KPARAM_INFO
	.align		4
.L_1643:
        /*0008*/ 	.byte	0x04, 0x17
        /*000a*/ 	.short	(.L_1645 - .L_1644)
.L_1644:
        /*000c*/ 	.word	0x00000000
        /*0010*/ 	.short	0x0008
        /*0012*/ 	.short	0x0040
        /*0014*/ 	.byte	0x00, 0xf0, 0x21, 0x00


	//----- nvinfo : EIATTR_KPARAM_INFO
	.align		4
.L_1645:
        /*0018*/ 	.byte	0x04, 0x17
        /*001a*/ 	.short	(.L_1647 - .L_1646)
.L_1646:
        /*001c*/ 	.word	0x00000000
        /*0020*/ 	.short	0x0007
        /*0022*/ 	.short	0x0038
        /*0024*/ 	.byte	0x00, 0xf0, 0x21, 0x00


	//----- nvinfo : EIATTR_KPARAM_INFO
	.align		4
.L_1647:
        /*0028*/ 	.byte	0x04, 0x17
        /*002a*/ 	.short	(.L_1649 - .L_1648)
.L_1648:
        /*002c*/ 	.word	0x00000000
        /*0030*/ 	.short	0x0006
        /*0032*/ 	.short	0x0030
        /*0034*/ 	.byte	0x00, 0xf0, 0x21, 0x00


	//----- nvinfo : EIATTR_KPARAM_INFO
	.align		4
.L_1649:
        /*0038*/ 	.byte	0x04, 0x17
        /*003a*/ 	.short	(.L_1651 - .L_1650)
.L_1650:
        /*003c*/ 	.word	0x00000000
        /*0040*/ 	.short	0x0005
        /*0042*/ 	.short	0x0028
        /*0044*/ 	.byte	0x00, 0xf0, 0x21, 0x00


	//----- nvinfo : EIATTR_KPARAM_INFO
	.align		4
.L_1651:
        /*0048*/ 	.byte	0x04, 0x17
        /*004a*/ 	.short	(.L_1653 - .L_1652)
.L_1652:
        /*004c*/ 	.word	0x00000000
        /*0050*/ 	.short	0x0004
        /*0052*/ 	.short	0x0020
        /*0054*/ 	.byte	0x00, 0xf0, 0x21, 0x00


	//----- nvinfo : EIATTR_KPARAM_INFO
	.align		4
.L_1653:
        /*0058*/ 	.byte	0x04, 0x17
        /*005a*/ 	.short	(.L_1655 - .L_1654)
.L_1654:
        /*005c*/ 	.word	0x00000000
        /*0060*/ 	.short	0x0003
        /*0062*/ 	.short	0x0018
        /*0064*/ 	.byte	0x00, 0xf0, 0x21, 0x00


	//----- nvinfo : EIATTR_KPARAM_INFO
	.align		4
.L_1655:
        /*0068*/ 	.byte	0x04, 0x17
        /*006a*/ 	.short	(.L_1657 - .L_1656)
.L_1656:
        /*006c*/ 	.word	0x00000000
        /*0070*/ 	.short	0x0002
        /*0072*/ 	.short	0x0010
        /*0074*/ 	.byte	0x00, 0xf5, 0x21, 0x00


	//----- nvinfo : EIATTR_KPARAM_INFO
	.align		4
.L_1657:
        /*0078*/ 	.byte	0x04, 0x17
        /*007a*/ 	.short	(.L_1659 - .L_1658)
.L_1658:
        /*007c*/ 	.word	0x00000000
        /*0080*/ 	.short	0x0001
        /*0082*/ 	.short	0x0008
        /*0084*/ 	.byte	0x00, 0xf5, 0x21, 0x00


	//----- nvinfo : EIATTR_KPARAM_INFO
	.align		4
.L_1659:
        /*0088*/ 	.byte	0x04, 0x17
        /*008a*/ 	.short	(.L_1661 - .L_1660)
.L_1660:
        /*008c*/ 	.word	0x00000000
        /*0090*/ 	.short	0x0000
        /*0092*/ 	.short	0x0000
        /*0094*/ 	.byte	0x00, 0xf5, 0x21, 0x00


	//----- nvinfo : EIATTR_SPARSE_MMA_MASK
	.align		4
.L_1661:
        /*0098*/ 	.byte	0x03, 0x50
        /*009a*/ 	.short	0x0000


	//----- nvinfo : EIATTR_MAXREG_COUNT
	.align		4
        /*009c*/ 	.byte	0x03, 0x1b
        /*009e*/ 	.short	0x00ff


	//----- nvinfo : EIATTR_MERCURY_ISA_VERSION
	.align		4
        /*00a0*/ 	.byte	0x03, 0x5f
        /*00a2*/ 	.short	0x0101


	//----- nvinfo : EIATTR_VRC_CTA_INIT_COUNT
	.align		4
        /*00a4*/ 	.byte	0x02, 0x4a
	.zero		1
	.zero		1


	//----- nvinfo : EIATTR_EXIT_INSTR_OFFSETS
	.align		4
        /*00a8*/ 	.byte	0x04, 0x1c
        /*00aa*/ 	.short	(.L_1663 - .L_1662)


	//   ....[0]....
.L_1662:
        /*00ac*/ 	.word	0x000000d0


	//   ....[1]....
        /*00b0*/ 	.word	0x00000150


	//   ....[2]....
        /*00b4*/ 	.word	0x000001f0


	//   ....[3]....
        /*00b8*/ 	.word	0x00000520


	//----- nvinfo : EIATTR_CBANK_PARAM_SIZE
	.align		4
.L_1663:
        /*00bc*/ 	.byte	0x03, 0x19
        /*00be*/ 	.short	0x0048


	//----- nvinfo : EIATTR_PARAM_CBANK
	.align		4
        /*00c0*/ 	.byte	0x04, 0x0a
        /*00c2*/ 	.short	(.L_1665 - .L_1664)
	.align		4
.L_1664:
        /*00c4*/ 	.word	index@(.nv.constant0._Z26MutualIntensExtract_KernelILi3ELb0ELb1ELin1ELi1EEvPKfS1_Pfllllll)
        /*00c8*/ 	.short	0x0380
        /*00ca*/ 	.short	0x0048


	//----- nvinfo : EIATTR_SW_WAR
	.align		4
.L_1665:
        /*00cc*/ 	.byte	0x04, 0x36
        /*00ce*/ 	.short	(.L_1667 - .L_1666)
.L_1666:
        /*00d0*/ 	.word	0x00000008
.L_1667:


//--------------------- .nv.info._Z26MutualIntensExtract_KernelILi3ELb1ELb0ELin1ELi1EEvPKfS1_Pfllllll --------------------------
	.section	.nv.info._Z26MutualIntensExtract_KernelILi3ELb1ELb0ELin1ELi1EEvPKfS1_Pfllllll,"",@"SHT_CUDA_INFO"
	.sectionflags	@""
	.align	4


	//----- nvinfo : EIATTR_CUDA_API_VERSION
	.align		4
        /*0000*/ 	.byte	0x04, 0x37
        /*0002*/ 	.short	(.L_1669 - .L_1668)
.L_1668:
        /*0004*/ 	.word	0x00000082


	//----- nvinfo : EIATTR_KPARAM_INFO
	.align		4
.L_1669:
        /*0008*/ 	.byte	0x04, 0x17
        /*000a*/ 	.short	(.L_1671 - .L_1670)
.L_1670:
        /*000c*/ 	.word	0x00000000
        /*0010*/ 	.short	0x0008
        /*0012*/ 	.short	0x0040
        /*0014*/ 	.byte	0x00, 0xf0, 0x21, 0x00


	//----- nvinfo : EIATTR_KPARAM_INFO
	.align		4
.L_1671:
        /*0018*/ 	.byte	0x04, 0x17
        /*001a*/ 	.short	(.L_1673 - .L_1672)
.L_1672:
        /*001c*/ 	.word	0x00000000
        /*0020*/ 	.short	0x0007
        /*0022*/ 	.short	0x0038
        /*0024*/ 	.byte	0x00, 0xf0, 0x21, 0x00


	//----- nvinfo : EIATTR_KPARAM_INFO
	.align		4
.L_1673:
        /*0028*/ 	.byte	0x04, 0x17
        /*002a*/ 	.short	(.L_1675 - .L_1674)
.L_1674:
        /*002c*/ 	.word	0x00000000
        /*0030*/ 	.short	0x0006
        /*0032*/ 	.short	0x0030
        /*0034*/ 	.byte	0x00, 0xf0, 0x21, 0x00


	//----- nvinfo : EIATTR_KPARAM_INFO
	.align		4
.L_1675:
        /*0038*/ 	.byte	0x04, 0x17
        /*003a*/ 	.short	(.L_1677 - .L_1676)
.L_1676:
        /*003c*/ 	.word	0x00000000
        /*0040*/ 	.short	0x0005
        /*0042*/ 	.short	0x0028
        /*0044*/ 	.byte	0x00, 0xf0, 0x21, 0x00


	//----- nvinfo : EIATTR_KPARAM_INFO
	.align		4
.L_1677:
        /*0048*/ 	.byte	0x04, 0x17
        /*004a*/ 	.short	(.L_1679 - .L_1678)
.L_1678:
        /*004c*/ 	.word	0x00000000
        /*0050*/ 	.short	0x0004
        /*0052*/ 	.short	0x0020
        /*0054*/ 	.byte	0x00, 0xf0, 0x21, 0x00


	//----- nvinfo : EIATTR_KPARAM_INFO
	.align		4
.L_1679:
        /*0058*/ 	.byte	0x04, 0x17
        /*005a*/ 	.short	(.L_1681 - .L_1680)
.L_1680:
        /*005c*/ 	.word	0x00000000
        /*0060*/ 	.short	0x0003
        /*0062*/ 	.short	0x0018
        /*0064*/ 	.byte	0x00, 0xf0, 0x21, 0x00


	//----- nvinfo : EIATTR_KPARAM_INFO
	.align		4
.L_1681:
        /*0068*/ 	.byte	0x04, 0x17
        /*006a*/ 	.short	(.L_1683 - .L_1682)
.L_1682:
        /*006c*/ 	.word	0x00000000
        /*0070*/ 	.short	0x0002
        /*0072*/ 	.short	0x0010
        /*0074*/ 	.byte	0x00, 0xf5, 0x21, 0x00


	//----- nvinfo : EIATTR_KPARAM_INFO
	.align		4
.L_1683:
        /*0078*/ 	.byte	0x04, 0x17
        /*007a*/ 	.short	(.L_1685 - .L_1684)
.L_1684:
        /*007c*/ 	.word	0x00000000
        /*0080*/ 	.short	0x0001
        /*0082*/ 	.short	0x0008
        /*0084*/ 	.byte	0x00, 0xf5, 0x21, 0x00


	//----- nvinfo : EIATTR_KPARAM_INFO
	.align		4
.L_1685:
        /*0088*/ 	.byte	0x04, 0x17
        /*008a*/ 	.short	(.L_1687 - .L_1686)
.L_1686:
        /*008c*/ 	.word	0x00000000
        /*0090*/ 	.short	0x0000
        /*0092*/ 	.short	0x0000
        /*0094*/ 	.byte	0x00, 0xf5, 0x21, 0x00


	//----- nvinfo : EIATTR_SPARSE_MMA_MASK
	.align		4
.L_1687:
        /*0098*/ 	.byte	0x03, 0x50
        /*009a*/ 	.short	0x0000


	//----- nvinfo : EIATTR_MAXREG_COUNT
	.align		4
        /*009c*/ 	.byte	0x03, 0x1b
        /*009e*/ 	.short	0x00ff


	//----- nvinfo : EIATTR_MERCURY_ISA_VERSION
	.align		4
        /*00a0*/ 	.byte	0x03, 0x5f
        /*00a2*/ 	.short	0x0101


	//----- nvinfo : EIATTR_VRC_CTA_INIT_COUNT
	.align		4
        /*00a4*/ 	.byte	0x02, 0x4a
	.zero		1
	.zero		1


	//----- nvinfo : EIATTR_EXIT_INSTR_OFFSETS
	.align		4
        /*00a8*/ 	.byte	0x04, 0x1c
        /*00aa*/ 	.short	(.L_1689 - .L_1688)


	//   ....[0]....
.L_1688:
        /*00ac*/ 	.word	0x000000d0


	//   ....[1]....
        /*00b0*/ 	.word	0x00000150


	//   ....[2]....
        /*00b4*/ 	.word	0x000001f0


	//   ....[3]....
        /*00b8*/ 	.word	0x000004e0


	//----- nvinfo : EIATTR_CBANK_PARAM_SIZE
	.align		4
.L_1689:
        /*00bc*/ 	.byte	0x03, 0x19
        /*00be*/ 	.short	0x0048


	//----- nvinfo : EIATTR_PARAM_CBANK
	.align		4
        /*00c0*/ 	.byte	0x04, 0x0a
        /*00c2*/ 	.short	(.L_1691 - .L_1690)
	.align		4
.L_1690:
        /*00c4*/ 	.word	index@(.nv.constant0._Z26MutualIntensExtract_KernelILi3ELb1ELb0ELin1ELi1EEvPKfS1_Pfllllll)
        /*00c8*/ 	.short	0x0380
        /*00ca*/ 	.short	0x0048


	//----- nvinfo : EIATTR_SW_WAR
	.align		4
.L_1691:
        /*00cc*/ 	.byte	0x04, 0x36
        /*00ce*/ 	.short	(.L_1693 - .L_1692)
.L_1692:
        /*00d0*/ 	.word	0x00000008
.L_1693:


//--------------------- .nv.info._Z26MutualIntensExtract_KernelILi3ELb1ELb1ELin1ELi1EEvPKfS1_Pfllllll --------------------------
	.section	.nv.info._Z26MutualIntensExtract_KernelILi3ELb1ELb1ELin1ELi1EEvPKfS1_Pfllllll,"",@"SHT_CUDA_INFO"
	.sectionflags	@""
	.align	4


	//----- nvinfo : EIATTR_CUDA_API_VERSION
	.align		4
        /*0000*/ 	.byte	0x04, 0x37
        /*0002*/ 	.short	(.L_1695 - .L_1694)
.L_1694:
        /*0004*/ 	.word	0x00000082


	//----- nvinfo : EIATTR_KPARAM_INFO
	.align		4
.L_1695:
        /*0008*/ 	.byte	0x04, 0x17
        /*000a*/ 	.short	(.L_1697 - .L_1696)
.L_1696:
        /*000c*/ 	.word	0x00000000
        /*0010*/ 	.short	0x0008
        /*0012*/ 	.short	0x0040
        /*0014*/ 	.byte	0x00, 0xf0, 0x21, 0x00


	//----- nvinfo : EIATTR_KPARAM_INFO
	.align		4
.L_1697:
        /*0018*/ 	.byte	0x04, 0x17
        /*001a*/ 	.short	(.L_1699 - .L_1698)
.L_1698:
        /*001c*/ 	.word	0x00000000
        /*0020*/ 	.short	0x0007
        /*0022*/ 	.short	0x0038
        /*0024*/ 	.byte	0x00, 0xf0, 0x21, 0x00


	//----- nvinfo : EIATTR_KPARAM_INFO
	.align		4
.L_1699:
        /*0028*/ 	.byte	0x04, 0x17
        /*002a*/ 	.short	(.L_1701 - .L_1700)
.L_1700:
        /*002c*/ 	.word	0x00000000
        /*0030*/ 	.short	0x0006
        /*0032*/ 	.short	0x0030
        /*0034*/ 	.byte	0x00, 0xf0, 0x21, 0x00


	//----- nvinfo : EIATTR_KPARAM_INFO
	.align		4
.L_1701:
        /*0038*/ 	.byte	0x04, 0x17
        /*003a*/ 	.short	(.L_1703 - .L_1702)
.L_1702:
        /*003c*/ 	.word	0x00000000
        /*0040*/ 	.short	0x0005
        /*0042*/ 	.short	0x0028
        /*0044*/ 	.byte	0x00, 0xf0, 0x21, 0x00


	//----- nvinfo : EIATTR_KPARAM_INFO
	.align		4
.L_1703:
        /*0048*/ 	.byte	0x04, 0x17
        /*004a*/ 	.short	(.L_1705 - .L_1704)
.L_1704:
        /*004c*/ 	.word	0x00000000
        /*0050*/ 	.short	0x0004
        /*0052*/ 	.short	0x0020
        /*0054*/ 	.byte	0x00, 0xf0, 0x21, 0x00


	//----- nvinfo : EIATTR_KPARAM_INFO
	.align		4
.L_1705:
        /*0058*/ 	.byte	0x04, 0x17
        /*005a*/ 	.short	(.L_1707 - .L_1706)
.L_1706:
        /*005c*/ 	.word	0x00000000
        /*0060*/ 	.short	0x0003
        /*0062*/ 	.short	0x0018
        /*0064*/ 	.byte	0x00, 0xf0, 0x21, 0x00


	//----- nvinfo : EIATTR_KPARAM_INFO
	.align		4
.L_1707:
        /*0068*/ 	.byte	0x04, 0x17
        /*006a*/ 	.short	(.L_1709 - .L_1708)
.L_1708:
        /*006c*/ 	.word	0x00000000
        /*0070*/ 	.short	0x0002
        /*0072*/ 	.short	0x0010
        /*0074*/ 	.byte	0x00, 0xf5, 0x21, 0x00


	//----- nvinfo : EIATTR_KPARAM_INFO
	.align		4
.L_1709:
        /*0078*/ 	.byte	0x04, 0x17
        /*007a*/ 	.short	(.L_1711 - .L_1710)
.L_1710:
        /*007c*/ 	.word	0x00000000
        /*0080*/ 	.short	0x0001
        /*0082*/ 	.short	0x0008
        /*0084*/ 	.byte	0x00, 0xf5, 0x21, 0x00


	//----- nvinfo : EIATTR_KPARAM_INFO
	.align		4
.L_1711:
        /*0088*/ 	.byte	0x04, 0x17
        /*008a*/ 	.short	(.L_1713 - .L_1712)
.L_1712:
        /*008c*/ 	.word	0x00000000
        /*0090*/ 	.short	0x0000
        /*0092*/ 	.short	0x0000
        /*0094*/ 	.byte	0x00, 0xf5, 0x21, 0x00


	//----- nvinfo : EIATTR_SPARSE_MMA_MASK
	.align		4
.L_1713:
        /*0098*/ 	.byte	0x03, 0x50
        /*009a*/ 	.short	0x0000


	//----- nvinfo : EIATTR_MAXREG_COUNT
	.align		4
        /*009c*/ 	.byte	0x03, 0x1b
        /*009e*/ 	.short	0x00ff


	//----- nvinfo : EIATTR_MERCURY_ISA_VERSION
	.align		4
        /*00a0*/ 	.byte	0x03, 0x5f
        /*00a2*/ 	.short	0x0101


	//----- nvinfo : EIATTR_VRC_CTA_INIT_COUNT
	.align		4
        /*00a4*/ 	.byte	0x02, 0x4a
	.zero		1
	.zero		1


	//----- nvinfo : EIATTR_EXIT_INSTR_OFFSETS
	.align		4
        /*00a8*/ 	.byte	0x04, 0x1c
        /*00aa*/ 	.short	(.L_1715 - .L_1714)


	//   ....[0]....
.L_1714:
        /*00ac*/ 	.word	0x000000d0


	//   ....[1]....
        /*00b0*/ 	.word	0x00000150


	//   ....[2]....
        /*00b4*/ 	.word	0x000001f0


	//   ....[3]....
        /*00b8*/ 	.word	0x00000600


	//----- nvinfo : EIATTR_CBANK_PARAM_SIZE
	.align		4
.L_1715:
        /*00bc*/ 	.byte	0x03, 0x19
        /*00be*/ 	.short	0x0048


	//----- nvinfo : EIATTR_PARAM_CBANK
	.align		4
        /*00c0*/ 	.byte	0x04, 0x0a
        /*00c2*/ 	.short	(.L_1717 - .L_1716)
	.align		4
.L_1716:
        /*00c4*/ 	.word	index@(.nv.constant0._Z26MutualIntensExtract_KernelILi3ELb1ELb1ELin1ELi1EEvPKfS1_Pfllllll)
        /*00c8*/ 	.short	0x0380
        /*00ca*/ 	.short	0x0048


	//----- nvinfo : EIATTR_SW_WAR
	.align		4
.L_1717:
        /*00cc*/ 	.byte	0x04, 0x36
        /*00ce*/ 	.short	(.L_1719 - .L_1718)
.L_1718:
        /*00d0*/ 	.word	0x00000008
.L_1719:


//--------------------- .nv.info._Z26MutualIntensExtract_KernelILi2ELb0ELb0ELin1ELi1EEvPKfS1_Pfllllll --------------------------
	.section	.nv.info._Z26MutualIntensExtract_KernelILi2ELb0ELb0ELin1ELi1EEvPKfS1_Pfllllll,"",@"SHT_CUDA_INFO"
	.sectionflags	@""
	.align	4


	//----- nvinfo : EIATTR_CUDA_API_VERSION
	.align		4
        /*0000*/ 	.byte	0x04, 0x37
        /*0002*/ 	.short	(.L_1721 - .L_1720)
.L_1720:
        /*0004*/ 	.word	0x00000082


	//----- nvinfo : EIATTR_KPARAM_INFO
	.align		4
.L_1721:
        /*0008*/ 	.byte	0x04, 0x17
        /*000a*/ 	.short	(.L_1723 - .L_1722)
.L_1722:
        /*000c*/ 	.word	0x00000000
        /*0010*/ 	.short	0x0008
        /*0012*/ 	.short	0x0040
        /*0014*/ 	.byte	0x00, 0xf0, 0x21, 0x00


	//----- nvinfo : EIATTR_KPARAM_INFO
	.align		4
.L_1723:
        /*0018*/ 	.byte	0x04, 0x17
        /*001a*/ 	.short	(.L_1725 - .L_1724)
.L_1724:
        /*001c*/ 	.word	0x00000000
        /*0020*/ 	.short	0x0007
        /*0022*/ 	.short	0x0038
        /*0024*/ 	.byte	0x00, 0xf0, 0x21, 0x00


	//----- nvinfo : EIATTR_KPARAM_INFO
	.align		4
.L_1725:
        /*0028*/ 	.byte	0x04, 0x17
        /*002a*/ 	.short	(.L_1727 - .L_1726)
.L_1726:
        /*002c*/ 	.word	0x00000000
        /*0030*/ 	.short	0x0006
        /*0032*/ 	.short	0x0030
        /*0034*/ 	.byte	0x00, 0xf0, 0x21, 0x00


	//----- nvinfo : EIATTR_KPARAM_INFO
	.align		4
.L_1727:
        /*0038*/ 	.byte	0x04, 0x17
        /*003a*/ 	.short	(.L_1729 - .L_1728)
.L_1728:
        /*003c*/ 	.word	0x00000000
        /*0040*/ 	.short	0x0005
        /*0042*/ 	.short	0x0028
        /*0044*/ 	.byte	0x00, 0xf0, 0x21, 0x00


	//----- nvinfo : EIATTR_KPARAM_INFO
	.align		4
.L_1729:
        /*0048*/ 	.byte	0x04, 0x17
        /*004a*/ 	.short	(.L_1731 - .L_1730)
.L_1730:
        /*004c*/ 	.word	0x00000000
        /*0050*/ 	.short	0x0004
        /*0052*/ 	.short	0x0020
        /*0054*/ 	.byte	0x00, 0xf0, 0x21, 0x00


	//----- nvinfo : EIATTR_KPARAM_INFO
	.align		4
.L_1731:
        /*0058*/ 	.byte	0x04, 0x17
        /*005a*/ 	.short	(.L_1733 - .L_1732)
.L_1732:
        /*005c*/ 	.word	0x00000000
        /*0060*/ 	.short	0x0003
        /*0062*/ 	.short	0x0018
        /*0064*/ 	.byte	0x00, 0xf0, 0x21, 0x00


	//----- nvinfo : EIATTR_KPARAM_INFO
	.align		4
.L_1733:
        /*0068*/ 	.byte	0x04, 0x17
        /*006a*/ 	.short	(.L_1735 - .L_1734)
.L_1734:
        /*006c*/ 	.word	0x00000000
        /*0070*/ 	.short	0x0002
        /*0072*/ 	.short	0x0010
        /*0074*/ 	.byte	0x00, 0xf5, 0x21, 0x00


	//----- nvinfo : EIATTR_KPARAM_INFO
	.align		4
.L_1735:
        /*0078*/ 	.byte	0x04, 0x17
        /*007a*/ 	.short	(.L_1737 - .L_1736)
.L_1736:
        /*007c*/ 	.word	0x00000000
        /*0080*/ 	.short	0x0001
        /*0082*/ 	.short	0x0008
        /*0084*/ 	.byte	0x00, 0xf5, 0x21, 0x00


	//----- nvinfo : EIATTR_KPARAM_INFO
	.align		4
.L_1737:
        /*0088*/ 	.byte	0x04, 0x17
        /*008a*/ 	.short	(.L_1739 - .L_1738)
.L_1738:
        /*008c*/ 	.word	0x00000000
        /*0090*/ 	.short	0x0000
        /*0092*/ 	.short	0x0000
        /*0094*/ 	.byte	0x00, 0xf5, 0x21, 0x00


	//----- nvinfo : EIATTR_SPARSE_MMA_MASK
	.align		4
.L_1739:
        /*0098*/ 	.byte	0x03, 0x50
        /*009a*/ 	.short	0x0000


	//----- nvinfo : EIATTR_MAXREG_COUNT
	.align		4
        /*009c*/ 	.byte	0x03, 0x1b
        /*009e*/ 	.short	0x00ff


	//----- nvinfo : EIATTR_MERCURY_ISA_VERSION
	.align		4
        /*00a0*/ 	.byte	0x03, 0x5f
        /*00a2*/ 	.short	0x0101


	//----- nvinfo : EIATTR_VRC_CTA_INIT_COUNT
	.align		4
        /*00a4*/ 	.byte	0x02, 0x4a
	.zero		1
	.zero		1


	//----- nvinfo : EIATTR_EXIT_INSTR_OFFSETS
	.align		4
        /*00a8*/ 	.byte	0x04, 0x1c
        /*00aa*/ 	.short	(.L_1741 - .L_1740)


	//   ....[0]....
.L_1740:
        /*00ac*/ 	.word	0x000000d0


	//   ....[1]....
        /*00b0*/ 	.word	0x00000150


	//   ....[2]....
        /*00b4*/ 	.word	0x000001e0


	//   ....[3]....
        /*00b8*/ 	.word	0x00000320


	//----- nvinfo : EIATTR_CBANK_PARAM_SIZE
	.align		4
.L_1741:
        /*00bc*/ 	.byte	0x03, 0x19
        /*00be*/ 	.short	0x0048


	//----- nvinfo : EIATTR_PARAM_CBANK
	.align		4
        /*00c0*/ 	.byte	0x04, 0x0a
        /*00c2*/ 	.short	(.L_1743 - .L_1742)
	.align		4
.L_1742:
        /*00c4*/ 	.word	index@(.nv.constant0._Z26MutualIntensExtract_KernelILi2ELb0ELb0ELin1ELi1EEvPKfS1_Pfllllll)
        /*00c8*/ 	.short	0x0380
        /*00ca*/ 	.short	0x0048


	//----- nvinfo : EIATTR_SW_WAR
	.align		4
.L_1743:
        /*00cc*/ 	.byte	0x04, 0x36
        /*00ce*/ 	.short	(.L_1745 - .L_1744)
.L_1744:
        /*00d0*/ 	.word	0x00000008
.L_1745:


//--------------------- .nv.info._Z26MutualIntensExtract_KernelILi2ELb0ELb1ELin1ELi1EEvPKfS1_Pfllllll --------------------------
	.section	.nv.info._Z26MutualIntensExtract_KernelILi2ELb0ELb1ELin1ELi1EEvPKfS1_Pfllllll,"",@"SHT_CUDA_INFO"
	.sectionflags	@""
	.align	4


	//----- nvinfo : EIATTR_CUDA_API_VERSION
	.align		4
        /*0000*/ 	.byte	0x04, 0x37
        /*0002*/ 	.short	(.L_1747 - .L_1746)
.L_1746:
        /*0004*/ 	.word	0x00000082


	//----- nvinfo : EIATTR_KPARAM_INFO
	.align		4
.L_1747:
        /*0008*/ 	.byte	0x04, 0x17
        /*000a*/ 	.short	(.L_1749 - .L_1748)
.L_1748:
        /*000c*/ 	.word	0x00000000
        /*0010*/ 	.short	0x0008
        /*0012*/ 	.short	0x0040
        /*0014*/ 	.byte	0x00, 0xf0, 0x21, 0x00


	//----- nvinfo : EIATTR_KPARAM_INFO
	.align		4
.L_1749:
        /*0018*/ 	.byte	0x04, 0x17
        /*001a*/ 	.short	(.L_1751 - .L_1750)
.L_1750:
        /*001c*/ 	.word	0x00000000
        /*0020*/ 	.short	0x0007
        /*0022*/ 	.short	0x0038
        /*0024*/ 	.byte	0x00, 0xf0, 0x21, 0x00


	//----- nvinfo : EIATTR_KPARAM_INFO
	.align		4
.L_1751:
        /*0028*/ 	.byte	0x04, 0x17
        /*002a*/ 	.short	(.L_1753 - .L_1752)
.L_1752:
        /*002c*/ 	.word	0x00000000
        /*0030*/ 	.short	0x0006
        /*0032*/ 	.short	0x0030
        /*0034*/ 	.byte	0x00, 0xf0, 0x21, 0x00


	//----- nvinfo : EIATTR_KPARAM_INFO
	.align		4
.L_1753:
        /*0038*/ 	.byte	0x04, 0x17
        /*003a*/ 	.short	(.L_1755 - .L_1754)
.L_1754:
        /*003c*/ 	.word	0x00000000
        /*0040*/ 	.short	0x0005
        /*0042*/ 	.short	0x0028
        /*0044*/ 	.byte	0x00, 0xf0, 0x21, 0x00


	//----- nvinfo : EIATTR_KPARAM_INFO
	.align		4
.L_1755:
        /*0048*/ 	.byte	0x04, 0x17
        /*004a*/ 	.short	(.L_1757 - .L_1756)
.L_1756:
        /*004c*/ 	.word	0x00000000
        /*0050*/ 	.short	0x0004
        /*0052*/ 	.short	0x0020
        /*0054*/ 	.byte	0x00, 0xf0, 0x21, 0x00


	//----- nvinfo : EIATTR_KPARAM_INFO
	.align		4
.L_1757:
        /*0058*/ 	.byte	0x04, 0x17
        /*005a*/ 	.short	(.L_1759 - .L_1758)
.L_1758:
        /*005c*/ 	.word	0x00000000
        /*0060*/ 	.short	0x0003
        /*0062*/ 	.short	0x0018
        /*0064*/ 	.byte	0x00, 0xf0, 0x21, 0x00


	//----- nvinfo : EIATTR_KPARAM_INFO
	.align		4
.L_1759:
        /*0068*/ 	.byte	0x04, 0x17
        /*006a*/ 	.short	(.L_1761 - .L_1760)
.L_1760:
        /*006c*/ 	.word	0x00000000
        /*0070*/ 	.short	0x0002
        /*0072*/ 	.short	0x0010
        /*0074*/ 	.byte	0x00, 0xf5, 0x21, 0x00


	//----- nvinfo : EIATTR_KPARAM_INFO
	.align		4
.L_1761:
        /*0078*/ 	.byte	0x04, 0x17
        /*007a*/ 	.short	(.L_1763 - .L_1762)
.L_1762:
        /*007c*/ 	.word	0x00000000
        /*0080*/ 	.short	0x0001
        /*0082*/ 	.short	0x0008
        /*0084*/ 	.byte	0x00, 0xf5, 0x21, 0x00


	//----- nvinfo : EIATTR_KPARAM_INFO
	.align		4
.L_1763:
        /*0088*/ 	.byte	0x04, 0x17
        /*008a*/ 	.short	(.L_1765 - .L_1764)
.L_1764:
        /*008c*/ 	.word	0x00000000
        /*0090*/ 	.short	0x0000
        /*0092*/ 	.short	0x0000
        /*0094*/ 	.byte	0x00, 0xf5, 0x21, 0x00


	//----- nvinfo : EIATTR_SPARSE_MMA_MASK
	.align		4
.L_1765:
        /*0098*/ 	.byte	0x03, 0x50
        /*009a*/ 	.short	0x0000


	//----- nvinfo : EIATTR_MAXREG_COUNT
	.align		4
        /*009c*/ 	.byte	0x03, 0x1b
        /*009e*/ 	.short	0x00ff


	//----- nvinfo : EIATTR_MERCURY_ISA_VERSION
	.align		4
        /*00a0*/ 	.byte	0x03, 0x5f
        /*00a2*/ 	.short	0x0101


	//----- nvinfo : EIATTR_VRC_CTA_INIT_COUNT
	.align		4
        /*00a4*/ 	.byte	0x02, 0x4a
	.zero		1
	.zero		1


	//----- nvinfo : EIATTR_EXIT_INSTR_OFFSETS
	.align		4
        /*00a8*/ 	.byte	0x04, 0x1c
        /*00aa*/ 	.short	(.L_1767 - .L_1766)


	//   ....[0]....
.L_1766:
        /*00ac*/ 	.word	0x000000d0


	//   ....[1]....
        /*00b0*/ 	.word	0x00000150


	//   ....[2]....
        /*00b4*/ 	.word	0x000001f0


	//   ....[3]....
        /*00b8*/ 	.word	0x00000520


	//----- nvinfo : EIATTR_CBANK_PARAM_SIZE
	.align		4
.L_1767:
        /*00bc*/ 	.byte	0x03, 0x19
        /*00be*/ 	.short	0x0048


	//----- nvinfo : EIATTR_PARAM_CBANK
	.align		4
        /*00c0*/ 	.byte	0x04, 0x0a
        /*00c2*/ 	.short	(.L_1769 - .L_1768)
	.align		4
.L_1768:
        /*00c4*/ 	.word	index@(.nv.constant0._Z26MutualIntensExtract_KernelILi2ELb0ELb1ELin1ELi1EEvPKfS1_Pfllllll)
        /*00c8*/ 	.short	0x0380
        /*00ca*/ 	.short	0x0048


	//----- nvinfo : EIATTR_SW_WAR
	.align		4
.L_1769:
        /*00cc*/ 	.byte	0x04, 0x36
        /*00ce*/ 	.short	(.L_1771 - .L_1770)
.L_1770:
        /*00d0*/ 	.word	0x00000008
.L_1771:


//--------------------- .nv.info._Z26MutualIntensExtract_KernelILi2ELb1ELb0ELin1ELi1EEvPKfS1_Pfllllll --------------------------
	.section	.nv.info._Z26MutualIntensExtract_KernelILi2ELb1ELb0ELin1ELi1EEvPKfS1_Pfllllll,"",@"SHT_CUDA_INFO"
	.sectionflags	@""
	.align	4


	//----- nvinfo : EIATTR_CUDA_API_VERSION
	.align		4
        /*0000*/ 	.byte	0x04, 0x37
        /*0002*/ 	.short	(.L_1773 - .L_1772)
.L_1772:
        /*0004*/ 	.word	0x00000082


	//----- nvinfo : EIATTR_KPARAM_INFO
	.align		4
.L_1773:
        /*0008*/ 	.byte	0x04, 0x17
        /*000a*/ 	.short	(.L_1775 - .L_1774)
.L_1774:
        /*000c*/ 	.word	0x00000000
        /*0010*/ 	.short	0x0008
        /*0012*/ 	.short	0x0040
        /*0014*/ 	.byte	0x00, 0xf0, 0x21, 0x00


	//----- nvinfo : EIATTR_KPARAM_INFO
	.align		4
.L_1775:
        /*0018*/ 	.byte	0x04, 0x17
        /*001a*/ 	.short	(.L_1777 - .L_1776)
.L_1776:
        /*001c*/ 	.word	0x00000000
        /*0020*/ 	.short	0x0007
        /*0022*/ 	.short	0x0038
        /*0024*/ 	.byte	0x00, 0xf0, 0x21, 0x00


	//----- nvinfo : EIATTR_KPARAM_INFO
	.align		4
.L_1777:
        /*0028*/ 	.byte	0x04, 0x17
        /*002a*/ 	.short	(.L_1779 - .L_1778)
.L_1778:
        /*002c*/ 	.word	0x00000000
        /*0030*/ 	.short	0x0006
        /*0032*/ 	.short	0x0030
        /*0034*/ 	.byte	0x00, 0xf0, 0x21, 0x00


	//----- nvinfo : EIATTR_KPARAM_INFO
	.align		4
.L_1779:
        /*0038*/ 	.byte	0x04, 0x17
        /*003a*/ 	.short	(.L_1781 - .L_1780)
.L_1780:
        /*003c*/ 	.word	0x00000000
        /*0040*/ 	.short	0x0005
        /*0042*/ 	.short	0x0028
        /*0044*/ 	.byte	0x00, 0xf0, 0x21, 0x00


	//----- nvinfo : EIATTR_KPARAM_INFO
	.align		4
.L_1781:
        /*0048*/ 	.byte	0x04, 0x17
        /*004a*/ 	.short	(.L_1783 - .L_1782)
.L_1782:
        /*004c*/ 	.word	0x00000000
        /*0050*/ 	.short	0x0004
        /*0052*/ 	.short	0x0020
        /*0054*/ 	.byte	0x00, 0xf0, 0x21, 0x00


	//----- nvinfo : EIATTR_KPARAM_INFO
	.align		4
.L_1783:
        /*0058*/ 	.byte	0x04, 0x17
        /*005a*/ 	.short	(.L_1785 - .L_1784)
.L_1784:
        /*005c*/ 	.word	0x00000000
        /*0060*/ 	.short	0x0003
        /*0062*/ 	.short	0x0018
        /*0064*/ 	.byte	0x00, 0xf0, 0x21, 0x00


	//----- nvinfo : EIATTR_KPARAM_INFO
	.align		4
.L_1785:
        /*0068*/ 	.byte	0x04, 0x17
        /*006a*/ 	.short	(.L_1787 - .L_1786)
.L_1786:
        /*006c*/ 	.word	0x00000000
        /*0070*/ 	.short	0x0002
        /*0072*/ 	.short	0x0010
        /*0074*/ 	.byte	0x00, 0xf5, 0x21, 0x00


	//----- nvinfo : EIATTR_KPARAM_INFO
	.align		4
.L_1787:
        /*0078*/ 	.byte	0x04, 0x17
        /*007a*/ 	.short	(.L_1789 - .L_1788)
.L_1788:
        /*007c*/ 	.word	0x00000000
        /*0080*/ 	.short	0x0001
        /*0082*/ 	.short	0x0008
        /*0084*/ 	.byte	0x00, 0xf5, 0x21, 0x00


	//----- nvinfo : EIATTR_KPARAM_INFO
	.align		4
.L_1789:
        /*0088*/ 	.byte	0x04, 0x17
        /*008a*/ 	.short	(.L_1791 - .L_1790)
.L_1790:
        /*008c*/ 	.word	0x00000000
        /*0090*/ 	.short	0x0000
        /*0092*/ 	.short	0x0000
        /*0094*/ 	.byte	0x00, 0xf5, 0x21, 0x00


	//----- nvinfo : EIATTR_SPARSE_MMA_MASK
	.align		4
.L_1791:
        /*0098*/ 	.byte	0x03, 0x50
        /*009a*/ 	.short	0x0000


	//----- nvinfo : EIATTR_MAXREG_COUNT
	.align		4
        /*009c*/ 	.byte	0x03, 0x1b
        /*009e*/ 	.short	0x00ff


	//----- nvinfo : EIATTR_MERCURY_ISA_VERSION
	.align		4
        /*00a0*/ 	.byte	0x03, 0x5f
        /*00a2*/ 	.short	0x0101


	//----- nvinfo : EIATTR_VRC_CTA_INIT_COUNT
	.align		4
        /*00a4*/ 	.byte	0x02, 0x4a
	.zero		1
	.zero		1


	//----- nvinfo : EIATTR_EXIT_INSTR_OFFSETS
	.align		4
        /*00a8*/ 	.byte	0x04, 0x1c
        /*00aa*/ 	.short	(.L_1793 - .L_1792)


	//   ....[0]....
.L_1792:
        /*00ac*/ 	.word	0x000000d0


	//   ....[1]....
        /*00b0*/ 	.word	0x00000150


	//   ....[2]....
        /*00b4*/ 	.word	0x000001f0


	//   ....[3]....
        /*00b8*/ 	.word	0x00000520


	//----- nvinfo : EIATTR_CBANK_PARAM_SIZE
	.align		4
.L_1793:
        /*00bc*/ 	.byte	0x03, 0x19
        /*00be*/ 	.short	0x0048


	//----- nvinfo : EIATTR_PARAM_CBANK
	.align		4
        /*00c0*/ 	.byte	0x04, 0x0a
        /*00c2*/ 	.short	(.L_1795 - .L_1794)
	.align		4
.L_1794:
        /*00c4*/ 	.word	index@(.nv.constant0._Z26MutualIntensExtract_KernelILi2ELb1ELb0ELin1ELi1EEvPKfS1_Pfllllll)
        /*00c8*/ 	.short	0x0380
        /*00ca*/ 	.short	0x0048


	//----- nvinfo : EIATTR_SW_WAR
	.align		4
.L_1795:
        /*00cc*/ 	.byte	0x04, 0x36
        /*00ce*/ 	.short	(.L_1797 - .L_1796)
.L_1796:
        /*00d0*/ 	.word	0x00000008
.L_1797:


//--------------------- .nv.info._Z26MutualIntensExtract_KernelILi2ELb1ELb1ELin1ELi1EEvPKfS1_Pfllllll --------------------------
	.section	.nv.info._Z26MutualIntensExtract_KernelILi2ELb1ELb1ELin1ELi1EEvPKfS1_Pfllllll,"",@"SHT_CUDA_INFO"
	.sectionflags	@""
	.align	4


	//----- nvinfo : EIATTR_CUDA_API_VERSION
	.align		4
        /*0000*/ 	.byte	0x04, 0x37
        /*0002*/ 	.short	(.L_1799 - .L_1798)
.L_1798:
        /*0004*/ 	.word	0x00000082


	//----- nvinfo : EIATTR_KPARAM_INFO
	.align		4
.L_1799:
        /*0008*/ 	.byte	0x04, 0x17
        /*000a*/ 	.short	(.L_1801 - .L_1800)
.L_1800:
        /*000c*/ 	.word	0x00000000
        /*0010*/ 	.short	0x0008
        /*0012*/ 	.short	0x0040
        /*0014*/ 	.byte	0x00, 0xf0, 0x21, 0x00


	//----- nvinfo : EIATTR_KPARAM_INFO
	.align		4
.L_1801:
        /*0018*/ 	.byte	0x04, 0x17
        /*001a*/ 	.short	(.L_1803 - .L_1802)
.L_1802:
        /*001c*/ 	.word	0x00000000
        /*0020*/ 	.short	0x0007
        /*0022*/ 	.short	0x0038
        /*0024*/ 	.byte	0x00, 0xf0, 0x21, 0x00


	//----- nvinfo : EIATTR_KPARAM_INFO
	.align		4
.L_1803:
        /*0028*/ 	.byte	0x04, 0x17
        /*002a*/ 	.short	(.L_1805 - .L_1804)
.L_1804:
        /*002c*/ 	.word	0x00000000
        /*0030*/ 	.short	0x0006
        /*0032*/ 	.short	0x0030
        /*0034*/ 	.byte	0x00, 0xf0, 0x21, 0x00


	//----- nvinfo : EIATTR_KPARAM_INFO
	.align		4
.L_1805:
        /*0038*/ 	.byte	0x04, 0x17
        /*003a*/ 	.short	(.L_1807 - .L_1806)
.L_1806:
        /*003c*/ 	.word	0x00000000
        /*0040*/ 	.short	0x0005
        /*0042*/ 	.short	0x0028
        /*0044*/ 	.byte	0x00, 0xf0, 0x21, 0x00


	//----- nvinfo : EIATTR_KPARAM_INFO
	.align		4
.L_1807:
        /*0048*/ 	.byte	0x04, 0x17
        /*004a*/ 	.short	(.L_1809 - .L_1808)
.L_1808:
        /*004c*/ 	.word	0x00000000
        /*0050*/ 	.short	0x0004
        /*0052*/ 	.short	0x0020
        /*0054*/ 	.byte	0x00, 0xf0, 0x21, 0x00


	//----- nvinfo : EIATTR_KPARAM_INFO
	.align		4
.L_1809:
        /*0058*/ 	.byte	0x04, 0x17
        /*005a*/ 	.short	(.L_1811 - .L_1810)
.L_1810:
        /*005c*/ 	.word	0x00000000
        /*0060*/ 	.short	0x0003
        /*0062*/ 	.short	0x0018
        /*0064*/ 	.byte	0x00, 0xf0, 0x21, 0x00


	//----- nvinfo : EIATTR_KPARAM_INFO
	.align		4
.L_1811:
        /*0068*/ 	.byte	0x04, 0x17
        /*006a*/ 	.short	(.L_1813 - .L_1812)
.L_1812:
        /*006c*/ 	.word	0x00000000
        /*0070*/ 	.short	0x0002
        /*0072*/ 	.short	0x0010
        /*0074*/ 	.byte	0x00, 0xf5, 0x21, 0x00


	//----- nvinfo : EIATTR_KPARAM_INFO
	.align		4
.L_1813:
        /*0078*/ 	.byte	0x04, 0x17
        /*007a*/ 	.short	(.L_1815 - .L_1814)
.L_1814:
        /*007c*/ 	.word	0x00000000
        /*0080*/ 	.short	0x0001
        /*0082*/ 	.short	0x0008
        /*0084*/ 	.byte	0x00, 0xf5, 0x21, 0x00


	//----- nvinfo : EIATTR_KPARAM_INFO
	.align		4
.L_1815:
        /*0088*/ 	.byte	0x04, 0x17
        /*008a*/ 	.short	(.L_1817 - .L_1816)
.L_1816:
        /*008c*/ 	.word	0x00000000
        /*0090*/ 	.short	0x0000
        /*0092*/ 	.short	0x0000
        /*0094*/ 	.byte	0x00, 0xf5, 0x21, 0x00


	//----- nvinfo : EIATTR_SPARSE_MMA_MASK
	.align		4
.L_1817:
        /*0098*/ 	.byte	0x03, 0x50
        /*009a*/ 	.short	0x0000


	//----- nvinfo : EIATTR_MAXREG_COUNT
	.align		4
        /*009c*/ 	.byte	0x03, 0x1b
        /*009e*/ 	.short	0x00ff


	//----- nvinfo : EIATTR_MERCURY_ISA_VERSION
	.align		4
        /*00a0*/ 	.byte	0x03, 0x5f
        /*00a2*/ 	.short	0x0101


	//----- nvinfo : EIATTR_VRC_CTA_INIT_COUNT
	.align		4
        /*00a4*/ 	.byte	0x02, 0x4a
	.zero		1
	.zero		1


	//----- nvinfo : EIATTR_EXIT_INSTR_OFFSETS
	.align		4
        /*00a8*/ 	.byte	0x04, 0x1c
        /*00aa*/ 	.short	(.L_1819 - .L_1818)


	//   ....[0]....
.L_1818:
        /*00ac*/ 	.word	0x000000d0


	//   ....[1]....
        /*00b0*/ 	.word	0x00000150


	//   ....[2]....
        /*00b4*/ 	.word	0x000001f0


	//   ....[3]....
        /*00b8*/ 	.word	0x00000600


	//----- nvinfo : EIATTR_CBANK_PARAM_SIZE
	.align		4
.L_1819:
        /*00bc*/ 	.byte	0x03, 0x19
        /*00be*/ 	.short	0x0048


	//----- nvinfo : EIATTR_PARAM_CBANK
	.align		4
        /*00c0*/ 	.byte	0x04, 0x0a
        /*00c2*/ 	.short	(.L_1821 - .L_1820)
	.align		4
.L_1820:
        /*00c4*/ 	.word	index@(.nv.constant0._Z26MutualIntensExtract_KernelILi2ELb1ELb1ELin1ELi1EEvPKfS1_Pfllllll)
        /*00c8*/ 	.short	0x0380
        /*00ca*/ 	.short	0x0048


	//----- nvinfo : EIATTR_SW_WAR
	.align		4
.L_1821:
        /*00cc*/ 	.byte	0x04, 0x36
        /*00ce*/ 	.short	(.L_1823 - .L_1822)
.L_1822:
        /*00d0*/ 	.word	0x00000008
.L_1823:


//--------------------- .nv.info._Z26MutualIntensExtract_KernelILi1ELb0ELb0ELin1ELi1EEvPKfS1_Pfllllll --------------------------
	.section	.nv.info._Z26MutualIntensExtract_KernelILi1ELb0ELb0ELin1ELi1EEvPKfS1_Pfllllll,"",@"SHT_CUDA_INFO"
	.sectionflags	@""
	.align	4


	//----- nvinfo : EIATTR_CUDA_API_VERSION
	.align		4
        /*0000*/ 	.byte	0x04, 0x37
        /*0002*/ 	.short	(.L_1825 - .L_1824)
.L_1824:
        /*0004*/ 	.word	0x00000082


	//----- nvinfo : EIATTR_KPARAM_INFO
	.align		4
.L_1825:
        /*0008*/ 	.byte	0x04, 0x17
        /*000a*/ 	.short	(.L_1827 - .L_1826)
.L_1826:
        /*000c*/ 	.word	0x00000000
        /*0010*/ 	.short	0x0008
        /*0012*/ 	.short	0x0040
        /*0014*/ 	.byte	0x00, 0xf0, 0x21, 0x00


	//----- nvinfo : EIATTR_KPARAM_INFO
	.align		4
.L_1827:
        /*0018*/ 	.byte	0x04, 0x17
        /*001a*/ 	.short	(.L_1829 - .L_1828)
.L_1828:
        /*001c*/ 	.word	0x00000000
        /*0020*/ 	.short	0x0007
        /*0022*/ 	.short	0x0038
        /*0024*/ 	.byte	0x00, 0xf0, 0x21, 0x00


	//----- nvinfo : EIATTR_KPARAM_INFO
	.align		4
.L_1829:
        /*0028*/ 	.byte	0x04, 0x17
        /*002a*/ 	.short	(.L_1831 - .L_1830)
.L_1830:
        /*002c*/ 	.word	0x00000000
        /*0030*/ 	.short	0x0006
        /*0032*/ 	.short	0x0030
        /*0034*/ 	.byte	0x00, 0xf0, 0x21, 0x00


	//----- nvinfo : EIATTR_KPARAM_INFO
	.align		4
.L_1831:
        /*0038*/ 	.byte	0x04, 0x17
        /*003a*/ 	.short	(.L_1833 - .L_1832)
.L_1832:
        /*003c*/ 	.word	0x00000000
        /*0040*/ 	.short	0x0005
        /*0042*/ 	.short	0x0028
        /*0044*/ 	.byte	0x00, 0xf0, 0x21, 0x00


	//----- nvinfo : EIATTR_KPARAM_INFO
	.align		4
.L_1833:
        /*0048*/ 	.byte	0x04, 0x17
        /*004a*/ 	.short	(.L_1835 - .L_1834)
.L_1834:
        /*004c*/ 	.word	0x00000000
        /*0050*/ 	.short	0x0004
        /*0052*/ 	.short	0x0020
        /*0054*/ 	.byte	0x00, 0xf0, 0x21, 0x00


	//----- nvinfo : EIATTR_KPARAM_INFO
	.align		4
.L_1835:
        /*0058*/ 	.byte	0x04, 0x17
        /*005a*/ 	.short	(.L_1837 - .L_1836)
.L_1836:
        /*005c*/ 	.word	0x00000000
        /*0060*/ 	.short	0x0003
        /*0062*/ 	.short	0x0018
        /*0064*/ 	.byte	0x00, 0xf0, 0x21, 0x00


	//----- nvinfo : EIATTR_KPARAM_INFO
	.align		4
.L_1837:
        /*0068*/ 	.byte	0x04, 0x17
        /*006a*/ 	.short	(.L_1839 - .L_1838)
.L_1838:
        /*006c*/ 	.word	0x00000000
        /*0070*/ 	.short	0x0002
        /*0072*/ 	.short	0x0010
        /*0074*/ 	.byte	0x00, 0xf5, 0x21, 0x00


	//----- nvinfo : EIATTR_KPARAM_INFO
	.align		4
.L_1839:
        /*0078*/ 	.byte	0x04, 0x17
        /*007a*/ 	.short	(.L_1841 - .L_1840)
.L_1840:
        /*007c*/ 	.word	0x00000000
        /*0080*/ 	.short	0x0001
        /*0082*/ 	.short	0x0008
        /*0084*/ 	.byte	0x00, 0xf5, 0x21, 0x00


	//----- nvinfo : EIATTR_KPARAM_INFO
	.align		4
.L_1841:
        /*0088*/ 	.byte	0x04, 0x17
        /*008a*/ 	.short	(.L_1843 - .L_1842)
.L_1842:
        /*008c*/ 	.word	0x00000000
        /*0090*/ 	.short	0x0000
        /*0092*/ 	.short	0x0000
        /*0094*/ 	.byte	0x00, 0xf5, 0x21, 0x00


	//----- nvinfo : EIATTR_SPARSE_MMA_MASK
	.align		4
.L_1843:
        /*0098*/ 	.byte	0x03, 0x50
        /*009a*/ 	.short	0x0000


	//----- nvinfo : EIATTR_MAXREG_COUNT
	.align		4
        /*009c*/ 	.byte	0x03, 0x1b
        /*009e*/ 	.short	0x00ff


	//----- nvinfo : EIATTR_MERCURY_ISA_VERSION
	.align		4
        /*00a0*/ 	.byte	0x03, 0x5f
        /*00a2*/ 	.short	0x0101


	//----- nvinfo : EIATTR_VRC_CTA_INIT_COUNT
	.align		4
        /*00a4*/ 	.byte	0x02, 0x4a
	.zero		1
	.zero		1


	//----- nvinfo : EIATTR_EXIT_INSTR_OFFSETS
	.align		4
        /*00a8*/ 	.byte	0x04, 0x1c
        /*00aa*/ 	.short	(.L_1845 - .L_1844)


	//   ....[0]....
.L_1844:
        /*00ac*/ 	.word	0x000000d0


	//   ....[1]....
        /*00b0*/ 	.word	0x00000150


	//   ....[2]....
        /*00b4*/ 	.word	0x000001e0


	//   ....[3]....
        /*00b8*/ 	.word	0x00000320


	//----- nvinfo : EIATTR_CBANK_PARAM_SIZE
	.align		4
.L_1845:
        /*00bc*/ 	.byte	0x03, 0x19
        /*00be*/ 	.short	0x0048


	//----- nvinfo : EIATTR_PARAM_CBANK
	.align		4
        /*00c0*/ 	.byte	0x04, 0x0a
        /*00c2*/ 	.short	(.L_1847 - .L_1846)
	.align		4
.L_1846:
        /*00c4*/ 	.word	index@(.nv.constant0._Z26MutualIntensExtract_KernelILi1ELb0ELb0ELin1ELi1EEvPKfS1_Pfllllll)
        /*00c8*/ 	.short	0x0380
        /*00ca*/ 	.short	0x0048


	//----- nvinfo : EIATTR_SW_WAR
	.align		4
.L_1847:
        /*00cc*/ 	.byte	0x04, 0x36
        /*00ce*/ 	.short	(.L_1849 - .L_1848)
.L_1848:
        /*00d0*/ 	.word	0x00000008
.L_1849:


//--------------------- .nv.info._Z26MutualIntensExtract_KernelILi1ELb0ELb1ELin1ELi1EEvPKfS1_Pfllllll --------------------------
	.section	.nv.info._Z26MutualIntensExtract_KernelILi1ELb0ELb1ELin1ELi1EEvPKfS1_Pfllllll,"",@"SHT_CUDA_INFO"
	.sectionflags	@""
	.align	4


	//----- nvinfo : EIATTR_CUDA_API_VERSION
	.align		4
        /*0000*/ 	.byte	0x04, 0x37
        /*0002*/ 	.short	(.L_1851 - .L_1850)
.L_1850:
        /*0004*/ 	.word	0x00000082


	//----- nvinfo : EIATTR_KPARAM_INFO
	.align		4
.L_1851:
        /*0008*/ 	.byte	0x04, 0x17
        /*000a*/ 	.short	(.L_1853 - .L_1852)
.L_1852:
        /*000c*/ 	.word	0x00000000
        /*0010*/ 	.short	0x0008
        /*0012*/ 	.short	0x0040
        /*0014*/ 	.byte	0x00, 0xf0, 0x21, 0x00


	//----- nvinfo : EIATTR_KPARAM_INFO
	.align		4
.L_1853:
        /*0018*/ 	.byte	0x04, 0x17
        /*001a*/ 	.short	(.L_1855 - .L_1854)
.L_1854:
        /*001c*/ 	.word	0x00000000
        /*0020*/ 	.short	0x0007
        /*0022*/ 	.short	0x0038
        /*0024*/ 	.byte	0x00, 0xf0, 0x21, 0x00


	//----- nvinfo : EIATTR_KPARAM_INFO
	.align		4
.L_1855:
        /*0028*/ 	.byte	0x04, 0x17
        /*002a*/ 	.short	(.L_1857 - .L_1856)
.L_1856:
        /*002c*/ 	.word	0x00000000
        /*0030*/ 	.short	0x0006
        /*0032*/ 	.short	0x0030
        /*0034*/ 	.byte	0x00, 0xf0, 0x21, 0x00


	//----- nvinfo : EIATTR_KPARAM_INFO
	.align		4
.L_1857:
        /*0038*/ 	.byte	0x04, 0x17
        /*003a*/ 	.short	(.L_1859 - .L_1858)
.L_1858:
        /*003c*/ 	.word	0x00000000
        /*0040*/ 	.short	0x0005
        /*0042*/ 	.short	0x0028
        /*0044*/ 	.byte	0x00, 0xf0, 0x21, 0x00


	//----- nvinfo : EIATTR_KPARAM_INFO
	.align		4
.L_1859:
        /*0048*/ 	.byte	0x04, 0x17
        /*004a*/ 	.short	(.L_1861 - .L_1860)
.L_1860:
        /*004c*/ 	.word	0x00000000
        /*0050*/ 	.short	0x0004
        /*0052*/ 	.short	0x0020
        /*0054*/ 	.byte	0x00, 0xf0, 0x21, 0x00


	//----- nvinfo : EIATTR_KPARAM_INFO
	.align		4
.L_1861:
        /*0058*/ 	.byte	0x04, 0x17
        /*005a*/ 	.short	(.L_1863 - .L_1862)
.L_1862:
        /*005c*/ 	.word	0x00000000
        /*0060*/ 	.short	0x0003
        /*0062*/ 	.short	0x0018
        /*0064*/ 	.byte	0x00, 0xf0, 0x21, 0x00


	//----- nvinfo : EIATTR_KPARAM_INFO
	.align		4
.L_1863:
        /*0068*/ 	.byte	0x04, 0x17
        /*006a*/ 	.short	(.L_1865 - .L_1864)
.L_1864:
        /*006c*/ 	.word	0x00000000
        /*0070*/ 	.short	0x0002
        /*0072*/ 	.short	0x0010
        /*0074*/ 	.byte	0x00, 0xf5, 0x21, 0x00


	//----- nvinfo : EIATTR_KPARAM_INFO
	.align		4
.L_1865:
        /*0078*/ 	.byte	0x04, 0x17
        /*007a*/ 	.short	(.L_1867 - .L_1866)
.L_1866:
        /*007c*/ 	.word	0x00000000
        /*0080*/ 	.short	0x0001
        /*0082*/ 	.short	0x0008
        /*0084*/ 	.byte	0x00, 0xf5, 0x21, 0x00


	//----- nvinfo : EIATTR_KPARAM_INFO
	.align		4
.L_1867:
        /*0088*/ 	.byte	0x04, 0x17
        /*008a*/ 	.short	(.L_1869 - .L_1868)
.L_1868:
        /*008c*/ 	.word	0x00000000
        /*0090*/ 	.short	0x0000
        /*0092*/ 	.short	0x0000
        /*0094*/ 	.byte	0x00, 0xf5, 0x21, 0x00


	//----- nvinfo : EIATTR_SPARSE_MMA_MASK
	.align		4
.L_1869:
        /*0098*/ 	.byte	0x03, 0x50
        /*009a*/ 	.short	0x0000


	//----- nvinfo : EIATTR_MAXREG_COUNT
	.align		4
        /*009c*/ 	.byte	0x03, 0x1b
        /*009e*/ 	.short	0x00ff


	//----- nvinfo : EIATTR_MERCURY_ISA_VERSION
	.align		4
        /*00a0*/ 	.byte	0x03, 0x5f
        /*00a2*/ 	.short	0x0101


	//----- nvinfo : EIATTR_VRC_CTA_INIT_COUNT
	.align		4
        /*00a4*/ 	.byte	0x02, 0x4a
	.zero		1
	.zero		1


	//----- nvinfo : EIATTR_EXIT_INSTR_OFFSETS
	.align		4
        /*00a8*/ 	.byte	0x04, 0x1c
        /*00aa*/ 	.short	(.L_1871 - .L_1870)


	//   ....[0]....
.L_1870:
        /*00ac*/ 	.word	0x000000d0


	//   ....[1]....
        /*00b0*/ 	.word	0x00000150


	//   ....[2]....
        /*00b4*/ 	.word	0x000001f0


	//   ....[3]....
        /*00b8*/ 	.word	0x000004e0


	//----- nvinfo : EIATTR_CBANK_PARAM_SIZE
	.align		4
.L_1871:
        /*00bc*/ 	.byte	0x03, 0x19
        /*00be*/ 	.short	0x0048


	//----- nvinfo : EIATTR_PARAM_CBANK
	.align		4
        /*00c0*/ 	.byte	0x04, 0x0a
        /*00c2*/ 	.short	(.L_1873 - .L_1872)
	.align		4
.L_1872:
        /*00c4*/ 	.word	index@(.nv.constant0._Z26MutualIntensExtract_KernelILi1ELb0ELb1ELin1ELi1EEvPKfS1_Pfllllll)
        /*00c8*/ 	.short	0x0380
        /*00ca*/ 	.short	0x0048


	//----- nvinfo : EIATTR_SW_WAR
	.align		4
.L_1873:
        /*00cc*/ 	.byte	0x04, 0x36
        /*00ce*/ 	.short	(.L_1875 - .L_1874)
.L_1874:
        /*00d0*/ 	.word	0x00000008
.L_1875:


//--------------------- .nv.info._Z26MutualIntensExtract_KernelILi1ELb1ELb0ELin1ELi1EEvPKfS1_Pfllllll --------------------------
	.section	.nv.info._Z26MutualIntensExtract_KernelILi1ELb1ELb0ELin1ELi1EEvPKfS1_Pfllllll,"",@"SHT_CUDA_INFO"
	.sectionflags	@""
	.align	4


	//----- nvinfo : EIATTR_CUDA_API_VERSION
	.align		4
        /*0000*/ 	.byte	0x04, 0x37
        /*0002*/ 	.short	(.L_1877 - .L_1876)
.L_1876:
        /*0004*/ 	.word	0x00000082


	//----- nvinfo : EIATTR_KPARAM_INFO
	.align		4
.L_1877:
        /*0008*/ 	.byte	0x04, 0x17
        /*000a*/ 	.short	(.L_1879 - .L_1878)
.L_1878:
        /*000c*/ 	.word	0x00000000
        /*0010*/ 	.short	0x0008
        /*0012*/ 	.short	0x0040
        /*0014*/ 	.byte	0x00, 0xf0, 0x21, 0x00


	//----- nvinfo : EIATTR_KPARAM_INFO
	.align		4
.L_1879:
        /*0018*/ 	.byte	0x04, 0x17
        /*001a*/ 	.short	(.L_1881 - .L_1880)
.L_1880:
        /*001c*/ 	.word	0x00000000
        /*0020*/ 	.short	0x0007
        /*0022*/ 	.short	0x0038
        /*0024*/ 	.byte	0x00, 0xf0, 0x21, 0x00


	//----- nvinfo : EIATTR_KPARAM_INFO
	.align		4
.L_1881:
        /*0028*/ 	.byte	0x04, 0x17
        /*002a*/ 	.short	(.L_1883 - .L_1882)
.L_1882:
        /*002c*/ 	.word	0x00000000
        /*0030*/ 	.short	0x0006
        /*0032*/ 	.short	0x0030
        /*0034*/ 	.byte	0x00, 0xf0, 0x21, 0x00


	//----- nvinfo : EIATTR_KPARAM_INFO
	.align		4
.L_1883:
        /*0038*/ 	.byte	0x04, 0x17
        /*003a*/ 	.short	(.L_1885 - .L_1884)
.L_1884:
        /*003c*/ 	.word	0x00000000
        /*0040*/ 	.short	0x0005
        /*0042*/ 	.short	0x0028
        /*0044*/ 	.byte	0x00, 0xf0, 0x21, 0x00


	//----- nvinfo : EIATTR_KPARAM_INFO
	.align		4
.L_1885:
        /*0048*/ 	.byte	0x04, 0x17
        /*004a*/ 	.short	(.L_1887 - .L_1886)
.L_1886:
        /*004c*/ 	.word	0x00000000
        /*0050*/ 	.short	0x0004
        /*0052*/ 	.short	0x0020
        /*0054*/ 	.byte	0x00, 0xf0, 0x21, 0x00


	//----- nvinfo : EIATTR_KPARAM_INFO
	.align		4
.L_1887:
        /*0058*/ 	.byte	0x04, 0x17
        /*005a*/ 	.short	(.L_1889 - .L_1888)
.L_1888:
        /*005c*/ 	.word	0x00000000
        /*0060*/ 	.short	0x0003
        /*0062*/ 	.short	0x0018
        /*0064*/ 	.byte	0x00, 0xf0, 0x21, 0x00


	//----- nvinfo : EIATTR_KPARAM_INFO
	.align		4
.L_1889:
        /*0068*/ 	.byte	0x04, 0x17
        /*006a*/ 	.short	(.L_1891 - .L_1890)
.L_1890:
        /*006c*/ 	.word	0x00000000
        /*0070*/ 	.short	0x0002
        /*0072*/ 	.short	0x0010
        /*0074*/ 	.byte	0x00, 0xf5, 0x21, 0x00


	//----- nvinfo : EIATTR_KPARAM_INFO
	.align		4
.L_1891:
        /*0078*/ 	.byte	0x04, 0x17
        /*007a*/ 	.short	(.L_1893 - .L_1892)
.L_1892:
        /*007c*/ 	.word	0x00000000
        /*0080*/ 	.short	0x0001
        /*0082*/ 	.short	0x0008
        /*0084*/ 	.byte	0x00, 0xf5, 0x21, 0x00


	//----- nvinfo : EIATTR_KPARAM_INFO
	.align		4
.L_1893:
        /*0088*/ 	.byte	0x04, 0x17
        /*008a*/ 	.short	(.L_1895 - .L_1894)
.L_1894:
        /*008c*/ 	.word	0x00000000
        /*0090*/ 	.short	0x0000
        /*0092*/ 	.short	0x0000
        /*0094*/ 	.byte	0x00, 0xf5, 0x21, 0x00


	//----- nvinfo : EIATTR_SPARSE_MMA_MASK
	.align		4
.L_1895:
        /*0098*/ 	.byte	0x03, 0x50
        /*009a*/ 	.short	0x0000


	//----- nvinfo : EIATTR_MAXREG_COUNT
	.align		4
        /*009c*/ 	.byte	0x03, 0x1b
        /*009e*/ 	.short	0x00ff


	//----- nvinfo : EIATTR_MERCURY_ISA_VERSION
	.align		4
        /*00a0*/ 	.byte	0x03, 0x5f
        /*00a2*/ 	.short	0x0101


	//----- nvinfo : EIATTR_VRC_CTA_INIT_COUNT
	.align		4
        /*00a4*/ 	.byte	0x02, 0x4a
	.zero		1
	.zero		1


	//----- nvinfo : EIATTR_EXIT_INSTR_OFFSETS
	.align		4
        /*00a8*/ 	.byte	0x04, 0x1c
        /*00aa*/ 	.short	(.L_1897 - .L_1896)


	//   ....[0]....
.L_1896:
        /*00ac*/ 	.word	0x000000d0


	//   ....[1]....
        /*00b0*/ 	.word	0x00000150


	//   ....[2]....
        /*00b4*/ 	.word	0x000001e0


	//   ....[3]....
        /*00b8*/ 	.word	0x00000320


	//----- nvinfo : EIATTR_CBANK_PARAM_SIZE
	.align		4
.L_1897:
        /*00bc*/ 	.byte	0x03, 0x19
        /*00be*/ 	.short	0x0048


	//----- nvinfo : EIATTR_PARAM_CBANK
	.align		4
        /*00c0*/ 	.byte	0x04, 0x0a
        /*00c2*/ 	.short	(.L_1899 - .L_1898)
	.align		4
.L_1898:
        /*00c4*/ 	.word	index@(.nv.constant0._Z26MutualIntensExtract_KernelILi1ELb1ELb0ELin1ELi1EEvPKfS1_Pfllllll)
        /*00c8*/ 	.short	0x0380
        /*00ca*/ 	.short	0x0048


	//----- nvinfo : EIATTR_SW_WAR
	.align		4
.L_1899:
        /*00cc*/ 	.byte	0x04, 0x36
        /*00ce*/ 	.short	(.L_1901 - .L_1900)
.L_1900:
        /*00d0*/ 	.word	0x00000008
.L_1901:


//--------------------- .nv.info._Z26MutualIntensExtract_KernelILi1ELb1ELb1ELin1ELi1EEvPKfS1_Pfllllll --------------------------
	.section	.nv.info._Z26MutualIntensExtract_KernelILi1ELb1ELb1ELin1ELi1EEvPKfS1_Pfllllll,"",@"SHT_CUDA_INFO"
	.sectionflags	@""
	.align	4


	//----- nvinfo : EIATTR_CUDA_API_VERSION
	.align		4
        /*0000*/ 	.byte	0x04, 0x37
        /*0002*/ 	.short	(.L_1903 - .L_1902)
.L_1902:
        /*0004*/ 	.word	0x00000082


	//----- nvinfo : EIATTR_KPARAM_INFO
	.align		4
.L_1903:
        /*0008*/ 	.byte	0x04, 0x17
        /*000a*/ 	.short	(.L_1905 - .L_1904)
.L_1904:
        /*000c*/ 	.word	0x00000000
        /*0010*/ 	.short	0x0008
        /*0012*/ 	.short	0x0040
        /*0014*/ 	.byte	0x00, 0xf0, 0x21, 0x00


	//----- nvinfo : EIATTR_KPARAM_INFO
	.align		4
.L_1905:
        /*0018*/ 	.byte	0x04, 0x17
        /*001a*/ 	.short	(.L_1907 - .L_1906)
.L_1906:
        /*001c*/ 	.word	0x00000000
        /*0020*/ 	.short	0x0007
        /*0022*/ 	.short	0x0038
        /*0024*/ 	.byte	0x00, 0xf0, 0x21, 0x00


	//----- nvinfo : EIATTR_KPARAM_INFO
	.align		4
.L_1907:
        /*0028*/ 	.byte	0x04, 0x17
        /*002a*/ 	.short	(.L_1909 - .L_1908)
.L_1908:
        /*002c*/ 	.word	0x00000000
        /*0030*/ 	.short	0x0006
        /*0032*/ 	.short	0x0030
        /*0034*/ 	.byte	0x00, 0xf0, 0x21, 0x00


	//----- nvinfo : EIATTR_KPARAM_INFO
	.align		4
.L_1909:
        /*0038*/ 	.byte	0x04, 0x17
        /*003a*/ 	.short	(.L_1911 - .L_1910)
.L_1910:
        /*003c*/ 	.word	0x00000000
        /*0040*/ 	.short	0x0005
        /*0042*/ 	.short	0x0028
        /*0044*/ 	.byte	0x00, 0xf0, 0x21, 0x00


	//----- nvinfo : EIATTR_KPARAM_INFO
	.align		4
.L_1911:
        /*0048*/ 	.byte	0x04, 0x17
        /*004a*/ 	.short	(.L_1913 - .L_1912)
.L_1912:
        /*004c*/ 	.word	0x00000000
        /*0050*/ 	.short	0x0004
        /*0052*/ 	.short	0x0020
        /*0054*/ 	.byte	0x00, 0xf0, 0x21, 0x00


	//----- nvinfo : EIATTR_KPARAM_INFO
	.align		4
.L_1913:
        /*0058*/ 	.byte	0x04, 0x17
        /*005a*/ 	.short	(.L_1915 - .L_1914)
.L_1914:
        /*005c*/ 	.word	0x00000000
        /*0060*/ 	.short	0x0003
        /*0062*/ 	.short	0x0018
        /*0064*/ 	.byte	0x00, 0xf0, 0x21, 0x00


	//----- nvinfo : EIATTR_KPARAM_INFO
	.align		4
.L_1915:
        /*0068*/ 	.byte	0x04, 0x17
        /*006a*/ 	.short	(.L_1917 - .L_1916)
.L_1916:
        /*006c*/ 	.word	0x00000000
        /*0070*/ 	.short	0x0002
        /*0072*/ 	.short	0x0010
        /*0074*/ 	.byte	0x00, 0xf5, 0x21, 0x00


	//----- nvinfo : EIATTR_KPARAM_INFO
	.align		4
.L_1917:
        /*0078*/ 	.byte	0x04, 0x17
        /*007a*/ 	.short	(.L_1919 - .L_1918)
.L_1918:
        /*007c*/ 	.word	0x00000000
        /*0080*/ 	.short	0x0001
        /*0082*/ 	.short	0x0008
        /*0084*/ 	.byte	0x00, 0xf5, 0x21, 0x00


	//----- nvinfo : EIATTR_KPARAM_INFO
	.align		4
.L_1919:
        /*0088*/ 	.byte	0x04, 0x17
        /*008a*/ 	.short	(.L_1921 - .L_1920)
.L_1920:
        /*008c*/ 	.word	0x00000000
        /*0090*/ 	.short	0x0000
        /*0092*/ 	.short	0x0000
        /*0094*/ 	.byte	0x00, 0xf5, 0x21, 0x00


	//----- nvinfo : EIATTR_SPARSE_MMA_MASK
	.align		4
.L_1921:
        /*0098*/ 	.byte	0x03, 0x50
        /*009a*/ 	.short	0x0000


	//----- nvinfo : EIATTR_MAXREG_COUNT
	.align		4
        /*009c*/ 	.byte	0x03, 0x1b
        /*009e*/ 	.short	0x00ff


	//----- nvinfo : EIATTR_MERCURY_ISA_VERSION
	.align		4
        /*00a0*/ 	.byte	0x03, 0x5f
        /*00a2*/ 	.short	0x0101


	//----- nvinfo : EIATTR_VRC_CTA_INIT_COUNT
	.align		4
        /*00a4*/ 	.byte	0x02, 0x4a
	.zero		1
	.zero		1


	//----- nvinfo : EIATTR_EXIT_INSTR_OFFSETS
	.align		4
        /*00a8*/ 	.byte	0x04, 0x1c
        /*00aa*/ 	.short	(.L_1923 - .L_1922)


	//   ....[0]....
.L_1922:
        /*00ac*/ 	.word	0x000000d0


	//   ....[1]....
        /*00b0*/ 	.word	0x00000150


	//   ....[2]....
        /*00b4*/ 	.word	0x000001f0


	//   ....[3]....
        /*00b8*/ 	.word	0x000004e0


	//----- nvinfo : EIATTR_CBANK_PARAM_SIZE
	.align		4
.L_1923:
        /*00bc*/ 	.byte	0x03, 0x19
        /*00be*/ 	.short	0x0048


	//----- nvinfo : EIATTR_PARAM_CBANK
	.align		4
        /*00c0*/ 	.byte	0x04, 0x0a
        /*00c2*/ 	.short	(.L_1925 - .L_1924)
	.align		4
.L_1924:
        /*00c4*/ 	.word	index@(.nv.constant0._Z26MutualIntensExtract_KernelILi1ELb1ELb1ELin1ELi1EEvPKfS1_Pfllllll)
        /*00c8*/ 	.short	0x0380
        /*00ca*/ 	.short	0x0048


	//----- nvinfo : EIATTR_SW_WAR
	.align		4
.L_1925:
        /*00cc*/ 	.byte	0x04, 0x36
        /*00ce*/ 	.short	(.L_1927 - .L_1926)
.L_1926:
        /*00d0*/ 	.word	0x00000008
.L_1927:


//--------------------- .nv.info._Z26MutualIntensExtract_KernelILi0ELb0ELb0ELin1ELi1EEvPKfS1_Pfllllll --------------------------
	.section	.nv.info._Z26MutualIntensExtract_KernelILi0ELb0ELb0ELin1ELi1EEvPKfS1_Pfllllll,"",@"SHT_CUDA_INFO"
	.sectionflags	@""
	.align	4


	//----- nvinfo : EIATTR_CUDA_API_VERSION
	.align		4
        /*0000*/ 	.byte	0x04, 0x37
        /*0002*/ 	.short	(.L_1929 - .L_1928)
.L_1928:
        /*0004*/ 	.word	0x00000082


	//----- nvinfo : EIATTR_KPARAM_INFO
	.align		4
.L_1929:
        /*0008*/ 	.byte	0x04, 0x17
        /*000a*/ 	.short	(.L_1931 - .L_1930)
.L_1930:
        /*000c*/ 	.word	0x00000000
        /*0010*/ 	.short	0x0008
        /*0012*/ 	.short	0x0040
        /*0014*/ 	.byte	0x00, 0xf0, 0x21, 0x00


	//----- nvinfo : EIATTR_KPARAM_INFO
	.align		4
.L_1931:
        /*0018*/ 	.byte	0x04, 0x17
        /*001a*/ 	.short	(.L_1933 - .L_1932)
.L_1932:
        /*001c*/ 	.word	0x00000000
        /*0020*/ 	.short	0x0007
        /*0022*/ 	.short	0x0038
        /*0024*/ 	.byte	0x00, 0xf0, 0x21, 0x00


	//----- nvinfo : EIATTR_KPARAM_INFO
	.align		4
.L_1933:
        /*0028*/ 	.byte	0x04, 0x17
        /*002a*/ 	.short	(.L_1935 - .L_1934)
.L_1934:
        /*002c*/ 	.word	0x00000000
        /*0030*/ 	.short	0x0006
        /*0032*/ 	.short	0x0030
        /*0034*/ 	.byte	0x00, 0xf0, 0x21, 0x00


	//----- nvinfo : EIATTR_KPARAM_INFO
	.align		4
.L_1935:
        /*0038*/ 	.byte	0x04, 0x17
        /*003a*/ 	.short	(.L_1937 - .L_1936)
.L_1936:
        /*003c*/ 	.word	0x00000000
        /*0040*/ 	.short	0x0005
        /*0042*/ 	.short	0x0028
        /*0044*/ 	.byte	0x00, 0xf0, 0x21, 0x00


	//----- nvinfo : EIATTR_KPARAM_INFO
	.align		4
.L_1937:
        /*0048*/ 	.byte	0x04, 0x17
        /*004a*/ 	.short	(.L_1939 - .L_1938)
.L_1938:
        /*004c*/ 	.word	0x00000000
        /*0050*/ 	.short	0x0004
        /*0052*/ 	.short	0x0020
        /*0054*/ 	.byte	0x00, 0xf0, 0x21, 0x00


	//----- nvinfo : EIATTR_KPARAM_INFO
	.align		4
.L_1939:
        /*0058*/ 	.byte	0x04, 0x17
        /*005a*/ 	.short	(.L_1941 - .L_1940)
.L_1940:
        /*005c*/ 	.word	0x00000000
        /*0060*/ 	.short	0x0003
        /*0062*/ 	.short	0x0018
        /*0064*/ 	.byte	0x00, 0xf0, 0x21, 0x00


	//----- nvinfo : EIATTR_KPARAM_INFO
	.align		4
.L_1941:
        /*0068*/ 	.byte	0x04, 0x17
        /*006a*/ 	.short	(.L_1943 - .L_1942)
.L_1942:
        /*006c*/ 	.word	0x00000000
        /*0070*/ 	.short	0x0002
        /*0072*/ 	.short	0x0010
        /*0074*/ 	.byte	0x00, 0xf5, 0x21, 0x00


	//----- nvinfo : EIATTR_KPARAM_INFO
	.align		4
.L_1943:
        /*0078*/ 	.byte	0x04, 0x17
        /*007a*/ 	.short	(.L_1945 - .L_1944)
.L_1944:
        /*007c*/ 	.word	0x00000000
        /*0080*/ 	.short	0x0001
        /*0082*/ 	.short	0x0008
        /*0084*/ 	.byte	0x00, 0xf5, 0x21, 0x00


	//----- nvinfo : EIATTR_KPARAM_INFO
	.align		4
.L_1945:
        /*0088*/ 	.byte	0x04, 0x17
        /*008a*/ 	.short	(.L_1947 - .L_1946)
.L_1946:
        /*008c*/ 	.word	0x00000000
        /*0090*/ 	.short	0x0000
        /*0092*/ 	.short	0x0000
        /*0094*/ 	.byte	0x00, 0xf5, 0x21, 0x00


	//----- nvinfo : EIATTR_SPARSE_MMA_MASK
	.align		4
.L_1947:
        /*0098*/ 	.byte	0x03, 0x50
        /*009a*/ 	.short	0x0000


	//----- nvinfo : EIATTR_MAXREG_COUNT
	.align		4
        /*009c*/ 	.byte	0x03, 0x1b
        /*009e*/ 	.short	0x00ff


	//----- nvinfo : EIATTR_MERCURY_ISA_VERSION
	.align		4
        /*00a0*/ 	.byte	0x03, 0x5f
        /*00a2*/ 	.short	0x0101


	//----- nvinfo : EIATTR_VRC_CTA_INIT_COUNT
	.align		4
        /*00a4*/ 	.byte	0x02, 0x4a
	.zero		1
	.zero		1


	//----- nvinfo : EIATTR_EXIT_INSTR_OFFSETS
	.align		4
        /*00a8*/ 	.byte	0x04, 0x1c
        /*00aa*/ 	.short	(.L_1949 - .L_1948)


	//   ....[0]....
.L_1948:
        /*00ac*/ 	.word	0x000000d0


	//   ....[1]....
        /*00b0*/ 	.word	0x00000150


	//   ....[2]....
        /*00b4*/ 	.word	0x000001e0


	//   ....[3]....
        /*00b8*/ 	.word	0x00000320


	//----- nvinfo : EIATTR_CBANK_PARAM_SIZE
	.align		4
.L_1949:
        /*00bc*/ 	.byte	0x03, 0x19
        /*00be*/ 	.short	0x0048


	//----- nvinfo : EIATTR_PARAM_CBANK
	.align		4
        /*00c0*/ 	.byte	0x04, 0x0a
        /*00c2*/ 	.short	(.L_1951 - .L_1950)
	.align		4
.L_1950:
        /*00c4*/ 	.word	index@(.nv.constant0._Z26MutualIntensExtract_KernelILi0ELb0ELb0ELin1ELi1EEvPKfS1_Pfllllll)
        /*00c8*/ 	.short	0x0380
        /*00ca*/ 	.short	0x0048


	//----- nvinfo : EIATTR_SW_WAR
	.align		4
.L_1951:
        /*00cc*/ 	.byte	0x04, 0x36
        /*00ce*/ 	.short	(.L_1953 - .L_1952)
.L_1952:
        /*00d0*/ 	.word	0x00000008
.L_1953:


//--------------------- .nv.info._Z26MutualIntensExtract_KernelILi0ELb0ELb1ELin1ELi1EEvPKfS1_Pfllllll --------------------------
	.section	.nv.info._Z26MutualIntensExtract_KernelILi0ELb0ELb1ELin1ELi1EEvPKfS1_Pfllllll,"",@"SHT_CUDA_INFO"
	.sectionflags	@""
	.align	4


	//----- nvinfo : EIATTR_CUDA_API_VERSION
	.align		4
        /*0000*/ 	.byte	0x04, 0x37
        /*0002*/ 	.short	(.L_1955 - .L_1954)
.L_1954:
        /*0004*/ 	.word	0x00000082


	//----- nvinfo : EIATTR_KPARAM_INFO
	.align		4
.L_1955:
        /*0008*/ 	.byte	0x04, 0x17
        /*000a*/ 	.short	(.L_1957 - .L_1956)
.L_1956:
        /*000c*/ 	.word	0x00000000
        /*0010*/ 	.short	0x0008
        /*0012*/ 	.short	0x0040
        /*0014*/ 	.byte	0x00, 0xf0, 0x21, 0x00


	//----- nvinfo : EIATTR_KPARAM_INFO
	.align		4
.L_1957:
        /*0018*/ 	.byte	0x04, 0x17
        /*001a*/ 	.short	(.L_1959 - .L_1958)
.L_1958:
        /*001c*/ 	.word	0x00000000
        /*0020*/ 	.short	0x0007
        /*0022*/ 	.short	0x0038
        /*0024*/ 	.byte	0x00, 0xf0, 0x21, 0x00


	//----- nvinfo : EIATTR_KPARAM_INFO
	.align		4
.L_1959:
        /*0028*/ 	.byte	0x04, 0x17
        /*002a*/ 	.short	(.L_1961 - .L_1960)
.L_1960:
        /*002c*/ 	.word	0x00000000
        /*0030*/ 	.short	0x0006
        /*0032*/ 	.short	0x0030
        /*0034*/ 	.byte	0x00, 0xf0, 0x21, 0x00


	//----- nvinfo : EIATTR_KPARAM_INFO
	.align		4
.L_1961:
        /*0038*/ 	.byte	0x04, 0x17
        /*003a*/ 	.short	(.L_1963 - .L_1962)
.L_1962:
        /*003c*/ 	.word	0x00000000
        /*0040*/ 	.short	0x0005
        /*0042*/ 	.short	0x0028
        /*0044*/ 	.byte	0x00, 0xf0, 0x21, 0x00


	//----- nvinfo : EIATTR_KPARAM_INFO
	.align		4
.L_1963:
        /*0048*/ 	.byte	0x04, 0x17
        /*004a*/ 	.short	(.L_1965 - .L_1964)
.L_1964:
        /*004c*/ 	.word	0x00000000
        /*0050*/ 	.short	0x0004
        /*0052*/ 	.short	0x0020
        /*0054*/ 	.byte	0x00, 0xf0, 0x21, 0x00


	//----- nvinfo : EIATTR_KPARAM_INFO
	.align		4
.L_1965:
        /*0058*/ 	.byte	0x04, 0x17
        /*005a*/ 	.short	(.L_1967 - .L_1966)
.L_1966:
        /*005c*/ 	.word	0x00000000
        /*0060*/ 	.short	0x0003
        /*0062*/ 	.short	0x0018
        /*0064*/ 	.byte	0x00, 0xf0, 0x21, 0x00


	//----- nvinfo : EIATTR_KPARAM_INFO
	.align		4
.L_1967:
        /*0068*/ 	.byte	0x04, 0x17
        /*006a*/ 	.short	(.L_1969 - .L_1968)
.L_1968:
        /*006c*/ 	.word	0x00000000
        /*0070*/ 	.short	0x0002
        /*0072*/ 	.short	0x0010
        /*0074*/ 	.byte	0x00, 0xf5, 0x21, 0x00


	//----- nvinfo : EIATTR_KPARAM_INFO
	.align		4
.L_1969:
        /*0078*/ 	.byte	0x04, 0x17
        /*007a*/ 	.short	(.L_1971 - .L_1970)
.L_1970:
        /*007c*/ 	.word	0x00000000
        /*0080*/ 	.short	0x0001
        /*0082*/ 	.short	0x0008
        /*0084*/ 	.byte	0x00, 0xf5, 0x21, 0x00


	//----- nvinfo : EIATTR_KPARAM_INFO
	.align		4
.L_1971:
        /*0088*/ 	.byte	0x04, 0x17
        /*008a*/ 	.short	(.L_1973 - .L_1972)
.L_1972:
        /*008c*/ 	.word	0x00000000
        /*0090*/ 	.short	0x0000
        /*0092*/ 	.short	0x0000
        /*0094*/ 	.byte	0x00, 0xf5, 0x21, 0x00


	//----- nvinfo : EIATTR_SPARSE_MMA_MASK
	.align		4
.L_1973:
        /*0098*/ 	.byte	0x03, 0x50
        /*009a*/ 	.short	0x0000


	//----- nvinfo : EIATTR_MAXREG_COUNT
	.align		4
        /*009c*/ 	.byte	0x03, 0x1b
        /*009e*/ 	.short	0x00ff


	//----- nvinfo : EIATTR_MERCURY_ISA_VERSION
	.align		4
        /*00a0*/ 	.byte	0x03, 0x5f
        /*00a2*/ 	.short	0x0101


	//----- nvinfo : EIATTR_VRC_CTA_INIT_COUNT
	.align		4
        /*00a4*/ 	.byte	0x02, 0x4a
	.zero		1
	.zero		1


	//----- nvinfo : EIATTR_EXIT_INSTR_OFFSETS
	.align		4
        /*00a8*/ 	.byte	0x04, 0x1c
        /*00aa*/ 	.short	(.L_1975 - .L_1974)


	//   ....[0]....
.L_1974:
        /*00ac*/ 	.word	0x000000d0


	//   ....[1]....
        /*00b0*/ 	.word	0x00000150


	//   ....[2]....
        /*00b4*/ 	.word	0x000001e0


	//   ....[3]....
        /*00b8*/ 	.word	0x00000320


	//----- nvinfo : EIATTR_CBANK_PARAM_SIZE
	.align		4
.L_1975:
        /*00bc*/ 	.byte	0x03, 0x19
        /*00be*/ 	.short	0x0048


	//----- nvinfo : EIATTR_PARAM_CBANK
	.align		4
        /*00c0*/ 	.byte	0x04, 0x0a
        /*00c2*/ 	.short	(.L_1977 - .L_1976)
	.align		4
.L_1976:
        /*00c4*/ 	.word	index@(.nv.constant0._Z26MutualIntensExtract_KernelILi0ELb0ELb1ELin1ELi1EEvPKfS1_Pfllllll)
        /*00c8*/ 	.short	0x0380
        /*00ca*/ 	.short	0x0048


	//----- nvinfo : EIATTR_SW_WAR
	.align		4
.L_1977:
        /*00cc*/ 	.byte	0x04, 0x36
        /*00ce*/ 	.short	(.L_1979 - .L_1978)
.L_1978:
        /*00d0*/ 	.word	0x00000008
.L_1979:


//--------------------- .nv.info._Z26MutualIntensExtract_KernelILi0ELb1ELb0ELin1ELi1EEvPKfS1_Pfllllll --------------------------
	.section	.nv.info._Z26MutualIntensExtract_KernelILi0ELb1ELb0ELin1ELi1EEvPKfS1_Pfllllll,"",@"SHT_CUDA_INFO"
	.sectionflags	@""
	.align	4


	//----- nvinfo : EIATTR_CUDA_API_VERSION
	.align		4
        /*0000*/ 	.byte	0x04, 0x37
        /*0002*/ 	.short	(.L_1981 - .L_1980)
.L_1980:
        /*0004*/ 	.word	0x00000082


	//----- nvinfo : EIATTR_KPARAM_INFO
	.align		4
.L_1981:
        /*0008*/ 	.byte	0x04, 0x17
        /*000a*/ 	.short	(.L_1983 - .L_1982)
.L_1982:
        /*000c*/ 	.word	0x00000000
        /*0010*/ 	.short	0x0008
        /*0012*/ 	.short	0x0040
        /*0014*/ 	.byte	0x00, 0xf0, 0x21, 0x00


	//----- nvinfo : EIATTR_KPARAM_INFO
	.align		4
.L_1983:
        /*0018*/ 	.byte	0x04, 0x17
        /*001a*/ 	.short	(.L_1985 - .L_1984)
.L_1984:
        /*001c*/ 	.word	0x00000000
        /*0020*/ 	.short	0x0007
        /*0022*/ 	.short	0x0038
        /*0024*/ 	.byte	0x00, 0xf0, 0x21, 0x00


	//----- nvinfo : EIATTR_KPARAM_INFO
	.align		4
.L_1985:
        /*0028*/ 	.byte	0x04, 0x17
        /*002a*/ 	.short	(.L_1987 - .L_1986)
.L_1986:
        /*002c*/ 	.word	0x00000000
        /*0030*/ 	.short	0x0006
        /*0032*/ 	.short	0x0030
        /*0034*/ 	.byte	0x00, 0xf0, 0x21, 0x00


	//----- nvinfo : EIATTR_KPARAM_INFO
	.align		4
.L_1987:
        /*0038*/ 	.byte	0x04, 0x17
        /*003a*/ 	.short	(.L_1989 - .L_1988)
.L_1988:
        /*003c*/ 	.word	0x00000000
        /*0040*/ 	.short	0x0005
        /*0042*/ 	.short	0x0028
        /*0044*/ 	.byte	0x00, 0xf0, 0x21, 0x00


	//----- nvinfo : EIATTR_KPARAM_INFO
	.align		4
.L_1989:
        /*0048*/ 	.byte	0x04, 0x17
        /*004a*/ 	.short	(.L_1991 - .L_1990)
.L_1990:
        /*004c*/ 	.word	0x00000000
        /*0050*/ 	.short	0x0004
        /*0052*/ 	.short	0x0020
        /*0054*/ 	.byte	0x00, 0xf0, 0x21, 0x00


	//----- nvinfo : EIATTR_KPARAM_INFO
	.align		4
.L_1991:
        /*0058*/ 	.byte	0x04, 0x17
        /*005a*/ 	.short	(.L_1993 - .L_1992)
.L_1992:
        /*005c*/ 	.word	0x00000000
        /*0060*/ 	.short	0x0003
        /*0062*/ 	.short	0x0018
        /*0064*/ 	.byte	0x00, 0xf0, 0x21, 0x00


	//----- nvinfo : EIATTR_KPARAM_INFO
	.align		4
.L_1993:
        /*0068*/ 	.byte	0x04, 0x17
        /*006a*/ 	.short	(.L_1995 - .L_1994)
.L_1994:
        /*006c*/ 	.word	0x00000000
        /*0070*/ 	.short	0x0002
        /*0072*/ 	.short	0x0010
        /*0074*/ 	.byte	0x00, 0xf5, 0x21, 0x00


	//----- nvinfo : EIATTR_KPARAM_INFO
	.align		4
.L_1995:
        /*0078*/ 	.byte	0x04, 0x17
        /*007a*/ 	.short	(.L_1997 - .L_1996)
.L_1996:
        /*007c*/ 	.word	0x00000000
        /*0080*/ 	.short	0x0001
        /*0082*/ 	.short	0x0008
        /*0084*/ 	.byte	0x00, 0xf5, 0x21, 0x00


	//----- nvinfo : EIATTR_KPARAM_INFO
	.align		4
.L_1997:
        /*0088*/ 	.byte	0x04, 0x17
        /*008a*/ 	.short	(.L_1999 - .L_1998)
.L_1998:
        /*008c*/ 	.word	0x00000000
        /*0090*/ 	.short	0x0000
        /*0092*/ 	.short	0x0000
        /*0094*/ 	.byte	0x00, 0xf5, 0x21, 0x00


	//----- nvinfo : EIATTR_SPARSE_MMA_MASK
	.align		4
.L_1999:
        /*0098*/ 	.byte	0x03, 0x50
        /*009a*/ 	.short	0x0000


	//----- nvinfo : EIATTR_MAXREG_COUNT
	.align		4
        /*009c*/ 	.byte	0x03, 0x1b
        /*009e*/ 	.short	0x00ff


	//----- nvinfo : EIATTR_MERCURY_ISA_VERSION
	.align		4
        /*00a0*/ 	.byte	0x03, 0x5f
        /*00a2*/ 	.short	0x0101


	//----- nvinfo : EIATTR_VRC_CTA_INIT_COUNT
	.align		4
        /*00a4*/ 	.byte	0x02, 0x4a
	.zero		1
	.zero		1


	//----- nvinfo : EIATTR_EXIT_INSTR_OFFSETS
	.align		4
        /*00a8*/ 	.byte	0x04, 0x1c
        /*00aa*/ 	.short	(.L_2001 - .L_2000)


	//   ....[0]....
.L_2000:
        /*00ac*/ 	.word	0x000000d0


	//   ....[1]....
        /*00b0*/ 	.word	0x00000150


	//   ....[2]....
        /*00b4*/ 	.word	0x000001f0


	//   ....[3]....
        /*00b8*/ 	.word	0x000004e0


	//----- nvinfo : EIATTR_CBANK_PARAM_SIZE
	.align		4
.L_2001:
        /*00bc*/ 	.byte	0x03, 0x19
        /*00be*/ 	.short	0x0048


	//----- nvinfo : EIATTR_PARAM_CBANK
	.align		4
        /*00c0*/ 	.byte	0x04, 0x0a
        /*00c2*/ 	.short	(.L_2003 - .L_2002)
	.align		4
.L_2002:
        /*00c4*/ 	.word	index@(.nv.constant0._Z26MutualIntensExtract_KernelILi0ELb1ELb0ELin1ELi1EEvPKfS1_Pfllllll)
        /*00c8*/ 	.short	0x0380
        /*00ca*/ 	.short	0x0048


	//----- nvinfo : EIATTR_SW_WAR
	.align		4
.L_2003:
        /*00cc*/ 	.byte	0x04, 0x36
        /*00ce*/ 	.short	(.L_2005 - .L_2004)
.L_2004:
        /*00d0*/ 	.word	0x00000008
.L_2005:


//--------------------- .nv.info._Z26MutualIntensExtract_KernelILi0ELb1ELb1ELin1ELi1EEvPKfS1_Pfllllll --------------------------
	.section	.nv.info._Z26MutualIntensExtract_KernelILi0ELb1ELb1ELin1ELi1EEvPKfS1_Pfllllll,"",@"SHT_CUDA_INFO"
	.sectionflags	@""
	.align	4


	//----- nvinfo : EIATTR_CUDA_API_VERSION
	.align		4
        /*0000*/ 	.byte	0x04, 0x37
        /*0002*/ 	.short	(.L_2007 - .L_2006)
.L_2006:
        /*0004*/ 	.word	0x00000082


	//----- nvinfo : EIATTR_KPARAM_INFO
	.align		4
.L_2007:
        /*0008*/ 	.byte	0x04, 0x17
        /*000a*/ 	.short	(.L_2009 - .L_2008)
.L_2008:
        /*000c*/ 	.word	0x00000000
        /*0010*/ 	.short	0x0008
        /*0012*/ 	.short	0x0040
        /*0014*/ 	.byte	0x00, 0xf0, 0x21, 0x00


	//----- nvinfo : EIATTR_KPARAM_INFO
	.align		4
.L_2009:
        /*0018*/ 	.byte	0x04, 0x17
        /*001a*/ 	.short	(.L_2011 - .L_2010)
.L_2010:
        /*001c*/ 	.word	0x00000000
        /*0020*/ 	.short	0x0007
        /*0022*/ 	.short	0x0038
        /*0024*/ 	.byte	0x00, 0xf0, 0x21, 0x00


	//----- nvinfo : EIATTR_KPARAM_INFO
	.align		4
.L_2011:
        /*0028*/ 	.byte	0x04, 0x17
        /*002a*/ 	.short	(.L_2013 - .L_2012)
.L_2012:
        /*002c*/ 	.word	0x00000000
        /*0030*/ 	.short	0x0006
        /*0032*/ 	.short	0x0030
        /*0034*/ 	.byte	0x00, 0xf0, 0x21, 0x00


	//----- nvinfo : EIATTR_KPARAM_INFO
	.align		4
.L_2013:
        /*0038*/ 	.byte	0x04, 0x17
        /*003a*/ 	.short	(.L_2015 - .L_2014)
.L_2014:
        /*003c*/ 	.word	0x00000000
        /*0040*/ 	.short	0x0005
        /*0042*/ 	.short	0x0028
        /*0044*/ 	.byte	0x00, 0xf0, 0x21, 0x00


	//----- nvinfo : EIATTR_KPARAM_INFO
	.align		4
.L_2015:
        /*0048*/ 	.byte	0x04, 0x17
        /*004a*/ 	.short	(.L_2017 - .L_2016)
.L_2016:
        /*004c*/ 	.word	0x00000000
        /*0050*/ 	.short	0x0004
        /*0052*/ 	.short	0x0020
        /*0054*/ 	.byte	0x00, 0xf0, 0x21, 0x00


	//----- nvinfo : EIATTR_KPARAM_INFO
	.align		4
.L_2017:
        /*0058*/ 	.byte	0x04, 0x17
        /*005a*/ 	.short	(.L_2019 - .L_2018)
.L_2018:
        /*005c*/ 	.word	0x00000000
        /*0060*/ 	.short	0x0003
        /*0062*/ 	.short	0x0018
        /*0064*/ 	.byte	0x00, 0xf0, 0x21, 0x00


	//----- nvinfo : EIATTR_KPARAM_INFO
	.align		4
.L_2019:
        /*0068*/ 	.byte	0x04, 0x17
        /*006a*/ 	.short	(.L_2021 - .L_2020)
.L_2020:
        /*006c*/ 	.word	0x00000000
        /*0070*/ 	.short	0x0002
        /*0072*/ 	.short	0x0010
        /*0074*/ 	.byte	0x00, 0xf5, 0x21, 0x00


	//----- nvinfo : EIATTR_KPARAM_INFO
	.align		4
.L_2021:
        /*0078*/ 	.byte	0x04, 0x17
        /*007a*/ 	.short	(.L_2023 - .L_2022)
.L_2022:
        /*007c*/ 	.word	0x00000000
        /*0080*/ 	.short	0x0001
        /*0082*/ 	.short	0x0008
        /*0084*/ 	.byte	0x00, 0xf5, 0x21, 0x00


	//----- nvinfo : EIATTR_KPARAM_INFO
	.align		4
.L_2023:
        /*0088*/ 	.byte	0x04, 0x17
        /*008a*/ 	.short	(.L_2025 - .L_2024)
.L_2024:
        /*008c*/ 	.word	0x00000000
        /*0090*/ 	.short	0x0000
        /*0092*/ 	.short	0x0000
        /*0094*/ 	.byte	0x00, 0xf5, 0x21, 0x00


	//----- nvinfo : EIATTR_SPARSE_MMA_MASK
	.align		4
.L_2025:
        /*0098*/ 	.byte	0x03, 0x50
        /*009a*/ 	.short	0x0000


	//----- nvinfo : EIATTR_MAXREG_COUNT
	.align		4
        /*009c*/ 	.byte	0x03, 0x1b
        /*009e*/ 	.short	0x00ff


	//----- nvinfo : EIATTR_MERCURY_ISA_VERSION
	.align		4
        /*00a0*/ 	.byte	0x03, 0x5f
        /*00a2*/ 	.short	0x0101


	//----- nvinfo : EIATTR_VRC_CTA_INIT_COUNT
	.align		4
        /*00a4*/ 	.byte	0x02, 0x4a
	.zero		1
	.zero		1


	//----- nvinfo : EIATTR_EXIT_INSTR_OFFSETS
	.align		4
        /*00a8*/ 	.byte	0x04, 0x1c
        /*00aa*/ 	.short	(.L_2027 - .L_2026)


	//   ....[0]....
.L_2026:
        /*00ac*/ 	.word	0x000000d0


	//   ....[1]....
        /*00b0*/ 	.word	0x00000150


	//   ....[2]....
        /*00b4*/ 	.word	0x000001f0


	//   ....[3]....
        /*00b8*/ 	.word	0x000004e0


	//----- nvinfo : EIATTR_CBANK_PARAM_SIZE
	.align		4
.L_2027:
        /*00bc*/ 	.byte	0x03, 0x19
        /*00be*/ 	.short	0x0048


	//----- nvinfo : EIATTR_PARAM_CBANK
	.align		4
        /*00c0*/ 	.byte	0x04, 0x0a
        /*00c2*/ 	.short	(.L_2029 - .L_2028)
	.align		4
.L_2028:
        /*00c4*/ 	.word	index@(.nv.constant0._Z26MutualIntensExtract_KernelILi0ELb1ELb1ELin1ELi1EEvPKfS1_Pfllllll)
        /*00c8*/ 	.short	0x0380
        /*00ca*/ 	.short	0x0048


	//----- nvinfo : EIATTR_SW_WAR
	.align		4
.L_2029:
        /*00cc*/ 	.byte	0x04, 0x36
        /*00ce*/ 	.short	(.L_2031 - .L_2030)
.L_2030:
        /*00d0*/ 	.word	0x00000008
.L_2031:


//--------------------- .nv.info._Z26MutualIntensExtract_KernelILin5ELb0ELb0ELi0ELi1EEvPKfS1_Pfllllll --------------------------
	.section	.nv.info._Z26MutualIntensExtract_KernelILin5ELb0ELb0ELi0ELi1EEvPKfS1_Pfllllll,"",@"SHT_CUDA_INFO"
	.sectionflags	@""
	.align	4


	//----- nvinfo : EIATTR_CUDA_API_VERSION
	.align		4
        /*0000*/ 	.byte	0x04, 0x37
        /*0002*/ 	.short	(.L_2033 - .L_2032)
.L_2032:
        /*0004*/ 	.word	0x00000082


	//----- nvinfo : EIATTR_KPARAM_INFO
	.align		4
.L_2033:
        /*0008*/ 	.byte	0x04, 0x17
        /*000a*/ 	.short	(.L_2035 - .L_2034)
.L_2034:
        /*000c*/ 	.word	0x00000000
        /*0010*/ 	.short	0x0008
        /*0012*/ 	.short	0x0040
        /*0014*/ 	.byte	0x00, 0xf0, 0x21, 0x00


	//----- nvinfo : EIATTR_KPARAM_INFO
	.align		4
.L_2035:
        /*0018*/ 	.byte	0x04, 0x17
        /*001a*/ 	.short	(.L_2037 - .L_2036)
.L_2036:
        /*001c*/ 	.word	0x00000000
        /*0020*/ 	.short	0x0007
        /*0022*/ 	.short	0x0038
        /*0024*/ 	.byte	0x00, 0xf0, 0x21, 0x00


	//----- nvinfo : EIATTR_KPARAM_INFO
	.align		4
.L_2037:
        /*0028*/ 	.byte	0x04, 0x17
        /*002a*/ 	.short	(.L_2039 - .L_2038)
.L_2038:
        /*002c*/ 	.word	0x00000000
        /*0030*/ 	.short	0x0006
        /*0032*/ 	.short	0x0030
        /*0034*/ 	.byte	0x00, 0xf0, 0x21, 0x00


	//----- nvinfo : EIATTR_KPARAM_INFO
	.align		4
.L_2039:
        /*0038*/ 	.byte	0x04, 0x17
        /*003a*/ 	.short	(.L_2041 - .L_2040)
.L_2040:
        /*003c*/ 	.word	0x00000000
        /*0040*/ 	.short	0x0005
        /*0042*/ 	.short	0x0028
        /*0044*/ 	.byte	0x00, 0xf0, 0x21, 0x00


	//----- nvinfo : EIATTR_KPARAM_INFO
	.align		4
.L_2041:
        /*0048*/ 	.byte	0x04, 0x17
        /*004a*/ 	.short	(.L_2043 - .L_2042)
.L_2042:
        /*004c*/ 	.word	0x00000000
        /*0050*/ 	.short	0x0004
        /*0052*/ 	.short	0x0020
        /*0054*/ 	.byte	0x00, 0xf0, 0x21, 0x00


	//----- nvinfo : EIATTR_KPARAM_INFO
	.align		4
.L_2043:
        /*0058*/ 	.byte	0x04, 0x17
        /*005a*/ 	.short	(.L_2045 - .L_2044)
.L_2044:
        /*005c*/ 	.word	0x00000000
        /*0060*/ 	.short	0x0003
        /*0062*/ 	.short	0x0018
        /*0064*/ 	.byte	0x00, 0xf0, 0x21, 0x00


	//----- nvinfo : EIATTR_KPARAM_INFO
	.align		4
.L_2045:
        /*0068*/ 	.byte	0x04, 0x17
        /*006a*/ 	.short	(.L_2047 - .L_2046)
.L_2046:
        /*006c*/ 	.word	0x00000000
        /*0070*/ 	.short	0x0002
        /*0072*/ 	.short	0x0010
        /*0074*/ 	.byte	0x00, 0xf5, 0x21, 0x00


	//----- nvinfo : EIATTR_KPARAM_INFO
	.align		4
.L_2047:
        /*0078*/ 	.byte	0x04, 0x17
        /*007a*/ 	.short	(.L_2049 - .L_2048)
.L_2048:
        /*007c*/ 	.word	0x00000000
        /*0080*/ 	.short	0x0001
        /*0082*/ 	.short	0x0008
        /*0084*/ 	.byte	0x00, 0xf5, 0x21, 0x00


	//----- nvinfo : EIATTR_KPARAM_INFO
	.align		4
.L_2049:
        /*0088*/ 	.byte	0x04, 0x17
        /*008a*/ 	.short	(.L_2051 - .L_2050)
.L_2050:
        /*008c*/ 	.word	0x00000000
        /*0090*/ 	.short	0x0000
        /*0092*/ 	.short	0x0000
        /*0094*/ 	.byte	0x00, 0xf5, 0x21, 0x00


	//----- nvinfo : EIATTR_SPARSE_MMA_MASK
	.align		4
.L_2051:
        /*0098*/ 	.byte	0x03, 0x50
        /*009a*/ 	.short	0x0000


	//----- nvinfo : EIATTR_MAXREG_COUNT
	.align		4
        /*009c*/ 	.byte	0x03, 0x1b
        /*009e*/ 	.short	0x00ff


	//----- nvinfo : EIATTR_MERCURY_ISA_VERSION
	.align		4
        /*00a0*/ 	.byte	0x03, 0x5f
        /*00a2*/ 	.short	0x0101


	//----- nvinfo : EIATTR_VRC_CTA_INIT_COUNT
	.align		4
        /*00a4*/ 	.byte	0x02, 0x4a
	.zero		1
	.zero		1


	//----- nvinfo : EIATTR_EXIT_INSTR_OFFSETS
	.align		4
        /*00a8*/ 	.byte	0x04, 0x1c
        /*00aa*/ 	.short	(.L_2053 - .L_2052)


	//   ....[0]....
.L_2052:
        /*00ac*/ 	.word	0x000000d0


	//   ....[1]....
        /*00b0*/ 	.word	0x00000150


	//   ....[2]....
        /*00b4*/ 	.word	0x000001e0


	//   ....[3]....
        /*00b8*/ 	.word	0x000002e0


	//----- nvinfo : EIATTR_CBANK_PARAM_SIZE
	.align		4
.L_2053:
        /*00bc*/ 	.byte	0x03, 0x19
        /*00be*/ 	.short	0x0048


	//----- nvinfo : EIATTR_PARAM_CBANK
	.align		4
        /*00c0*/ 	.byte	0x04, 0x0a
        /*00c2*/ 	.short	(.L_2055 - .L_2054)
	.align		4
.L_2054:
        /*00c4*/ 	.word	index@(.nv.constant0._Z26MutualIntensExtract_KernelILin5ELb0ELb0ELi0ELi1EEvPKfS1_Pfllllll)
        /*00c8*/ 	.short	0x0380
        /*00ca*/ 	.short	0x0048


	//----- nvinfo : EIATTR_SW_WAR
	.align		4
.L_2055:
        /*00cc*/ 	.byte	0x04, 0x36
        /*00ce*/ 	.short	(.L_2057 - .L_2056)
.L_2056:
        /*00d0*/ 	.word	0x00000008
.L_2057:


//--------------------- .nv.info._Z26MutualIntensExtract_KernelILin5ELb0ELb1ELi0ELi1EEvPKfS1_Pfllllll --------------------------
	.section	.nv.info._Z26MutualIntensExtract_KernelILin5ELb0ELb1ELi0ELi1EEvPKfS1_Pfllllll,"",@"SHT_CUDA_INFO"
	.sectionflags	@""
	.align	4


	//----- nvinfo : EIATTR_CUDA_API_VERSION
	.align		4
        /*0000*/ 	.byte	0x04, 0x37
        /*0002*/ 	.short	(.L_2059 - .L_2058)
.L_2058:
        /*0004*/ 	.word	0x00000082


	//----- nvinfo : EIATTR_KPARAM_INFO
	.align		4
.L_2059:
        /*0008*/ 	.byte	0x04, 0x17
        /*000a*/ 	.short	(.L_2061 - .L_2060)
.L_2060:
        /*000c*/ 	.word	0x00000000
        /*0010*/ 	.short	0x0008
        /*0012*/ 	.short	0x0040
        /*0014*/ 	.byte	0x00, 0xf0, 0x21, 0x00


	//----- nvinfo : EIATTR_KPARAM_INFO
	.align		4
.L_2061:
        /*0018*/ 	.byte	0x04, 0x17
        /*001a*/ 	.short	(.L_2063 - .L_2062)
.L_2062:
        /*001c*/ 	.word	0x00000000
        /*0020*/ 	.short	0x0007
        /*0022*/ 	.short	0x0038
        /*0024*/ 	.byte	0x00, 0xf0, 0x21, 0x00


	//----- nvinfo : EIATTR_KPARAM_INFO
	.align		4
.L_2063:
        /*0028*/ 	.byte	0x04, 0x17
        /*002a*/ 	.short	(.L_2065 - .L_2064)
.L_2064:
        /*002c*/ 	.word	0x00000000
        /*0030*/ 	.short	0x0006
        /*0032*/ 	.short	0x0030
        /*0034*/ 	.byte	0x00, 0xf0, 0x21, 0x00


	//----- nvinfo : EIATTR_KPARAM_INFO
	.align		4
.L_2065:
        /*0038*/ 	.byte	0x04, 0x17
        /*003a*/ 	.short	(.L_2067 - .L_2066)
.L_2066:
        /*003c*/ 	.word	0x00000000
        /*0040*/ 	.short	0x0005
        /*0042*/ 	.short	0x0028
        /*0044*/ 	.byte	0x00, 0xf0, 0x21, 0x00


	//----- nvinfo : EIATTR_KPARAM_INFO
	.align		4
.L_2067:
        /*0048*/ 	.byte	0x04, 0x17
        /*004a*/ 	.short	(.L_2069 - .L_2068)
.L_2068:
        /*004c*/ 	.word	0x00000000
        /*0050*/ 	.short	0x0004
        /*0052*/ 	.short	0x0020
        /*0054*/ 	.byte	0x00, 0xf0, 0x21, 0x00


	//----- nvinfo : EIATTR_KPARAM_INFO
	.align		4
.L_2069:
        /*0058*/ 	.byte	0x04, 0x17
        /*005a*/ 	.short	(.L_2071 - .L_2070)
.L_2070:
        /*005c*/ 	.word	0x00000000
        /*0060*/ 	.short	0x0003
        /*0062*/ 	.short	0x0018
        /*0064*/ 	.byte	0x00, 0xf0, 0x21, 0x00


	//----- nvinfo : EIATTR_KPARAM_INFO
	.align		4
.L_2071:
        /*0068*/ 	.byte	0x04, 0x17
        /*006a*/ 	.short	(.L_2073 - .L_2072)
.L_2072:
        /*006c*/ 	.word	0x00000000
        /*0070*/ 	.short	0x0002
        /*0072*/ 	.short	0x0010
        /*0074*/ 	.byte	0x00, 0xf5, 0x21, 0x00


	//----- nvinfo : EIATTR_KPARAM_INFO
	.align		4
.L_2073:
        /*0078*/ 	.byte	0x04, 0x17
        /*007a*/ 	.short	(.L_2075 - .L_2074)
.L_2074:
        /*007c*/ 	.word	0x00000000
        /*0080*/ 	.short	0x0001
        /*0082*/ 	.short	0x0008
        /*0084*/ 	.byte	0x00, 0xf5, 0x21, 0x00


	//----- nvinfo : EIATTR_KPARAM_INFO
	.align		4
.L_2075:
        /*0088*/ 	.byte	0x04, 0x17
        /*008a*/ 	.short	(.L_2077 - .L_2076)
.L_2076:
        /*008c*/ 	.word	0x00000000
        /*0090*/ 	.short	0x0000
        /*0092*/ 	.short	0x0000
        /*0094*/ 	.byte	0x00, 0xf5, 0x21, 0x00


	//----- nvinfo : EIATTR_SPARSE_MMA_MASK
	.align		4
.L_2077:
        /*0098*/ 	.byte	0x03, 0x50
        /*009a*/ 	.short	0x0000


	//----- nvinfo : EIATTR_MAXREG_COUNT
	.align		4
        /*009c*/ 	.byte	0x03, 0x1b
        /*009e*/ 	.short	0x00ff


	//----- nvinfo : EIATTR_MERCURY_ISA_VERSION
	.align		4
        /*00a0*/ 	.byte	0x03, 0x5f
        /*00a2*/ 	.short	0x0101


	//----- nvinfo : EIATTR_VRC_CTA_INIT_COUNT
	.align		4
        /*00a4*/ 	.byte	0x02, 0x4a
	.zero		1
	.zero		1


	//----- nvinfo : EIATTR_EXIT_INSTR_OFFSETS
	.align		4
        /*00a8*/ 	.byte	0x04, 0x1c
        /*00aa*/ 	.short	(.L_2079 - .L_2078)


	//   ....[0]....
.L_2078:
        /*00ac*/ 	.word	0x000000d0


	//   ....[1]....
        /*00b0*/ 	.word	0x00000150


	//   ....[2]....
        /*00b4*/ 	.word	0x000001f0


	//   ....[3]....
        /*00b8*/ 	.word	0x000004a0


	//----- nvinfo : EIATTR_CBANK_PARAM_SIZE
	.align		4
.L_2079:
        /*00bc*/ 	.byte	0x03, 0x19
        /*00be*/ 	.short	0x0048


	//----- nvinfo : EIATTR_PARAM_CBANK
	.align		4
        /*00c0*/ 	.byte	0x04, 0x0a
        /*00c2*/ 	.short	(.L_2081 - .L_2080)
	.align		4
.L_2080:
        /*00c4*/ 	.word	index@(.nv.constant0._Z26MutualIntensExtract_KernelILin5ELb0ELb1ELi0ELi1EEvPKfS1_Pfllllll)
        /*00c8*/ 	.short	0x0380
        /*00ca*/ 	.short	0x0048


	//----- nvinfo : EIATTR_SW_WAR
	.align		4
.L_2081:
        /*00cc*/ 	.byte	0x04, 0x36
        /*00ce*/ 	.short	(.L_2083 - .L_2082)
.L_2082:
        /*00d0*/ 	.word	0x00000008
.L_2083:


//--------------------- .nv.info._Z26MutualIntensExtract_KernelILin5ELb1ELb0ELi0ELi1EEvPKfS1_Pfllllll --------------------------
	.section	.nv.info._Z26MutualIntensExtract_KernelILin5ELb1ELb0ELi0ELi1EEvPKfS1_Pfllllll,"",@"SHT_CUDA_INFO"
	.sectionflags	@""
	.align	4


	//----- nvinfo : EIATTR_CUDA_API_VERSION
	.align		4
        /*0000*/ 	.byte	0x04, 0x37
        /*0002*/ 	.short	(.L_2085 - .L_2084)
.L_2084:
        /*0004*/ 	.word	0x00000082


	//----- nvinfo : EIATTR_KPARAM_INFO
	.align		4
.L_2085:
        /*0008*/ 	.byte	0x04, 0x17
        /*000a*/ 	.short	(.L_2087 - .L_2086)
.L_2086:
        /*000c*/ 	.word	0x00000000
        /*0010*/ 	.short	0x0008
        /*0012*/ 	.short	0x0040
        /*0014*/ 	.byte	0x00, 0xf0, 0x21, 0x00


	//----- nvinfo : EIATTR_KPARAM_INFO
	.align		4
.L_2087:
        /*0018*/ 	.byte	0x04, 0x17
        /*001a*/ 	.short	(.L_2089 - .L_2088)
.L_2088:
        /*001c*/ 	.word	0x00000000
        /*0020*/ 	.short	0x0007
        /*0022*/ 	.short	0x0038
        /*0024*/ 	.byte	0x00, 0xf0, 0x21, 0x00


	//----- nvinfo : EIATTR_KPARAM_INFO
	.align		4
.L_2089:
        /*0028*/ 	.byte	0x04, 0x17
        /*002a*/ 	.short	(.L_2091 - .L_2090)
.L_2090:
        /*002c*/ 	.word	0x00000000
        /*0030*/ 	.short	0x0006
        /*0032*/ 	.short	0x0030
        /*0034*/ 	.byte	0x00, 0xf0, 0x21, 0x00


	//----- nvinfo : EIATTR_KPARAM_INFO
	.align		4
.L_2091:
        /*0038*/ 	.byte	0x04, 0x17
        /*003a*/ 	.short	(.L_2093 - .L_2092)
.L_2092:
        /*003c*/ 	.word	0x00000000
        /*0040*/ 	.short	0x0005
        /*0042*/ 	.short	0x0028
        /*0044*/ 	.byte	0x00, 0xf0, 0x21, 0x00


	//----- nvinfo : EIATTR_KPARAM_INFO
	.align		4
.L_2093:
        /*0048*/ 	.byte	0x04, 0x17
        /*004a*/ 	.short	(.L_2095 - .L_2094)
.L_2094:
        /*004c*/ 	.word	0x00000000
        /*0050*/ 	.short	0x0004
        /*0052*/ 	.short	0x0020
        /*0054*/ 	.byte	0x00, 0xf0, 0x21, 0x00


	//----- nvinfo : EIATTR_KPARAM_INFO
	.align		4
.L_2095:
        /*0058*/ 	.byte	0x04, 0x17
        /*005a*/ 	.short	(.L_2097 - .L_2096)
.L_2096:
        /*005c*/ 	.word	0x00000000
        /*0060*/ 	.short	0x0003
        /*0062*/ 	.short	0x0018
        /*0064*/ 	.byte	0x00, 0xf0, 0x21, 0x00


	//----- nvinfo : EIATTR_KPARAM_INFO
	.align		4
.L_2097:
        /*0068*/ 	.byte	0x04, 0x17
        /*006a*/ 	.short	(.L_2099 - .L_2098)
.L_2098:
        /*006c*/ 	.word	0x00000000
        /*0070*/ 	.short	0x0002
        /*0072*/ 	.short	0x0010
        /*0074*/ 	.byte	0x00, 0xf5, 0x21, 0x00


	//----- nvinfo : EIATTR_KPARAM_INFO
	.align		4
.L_2099:
        /*0078*/ 	.byte	0x04, 0x17
        /*007a*/ 	.short	(.L_2101 - .L_2100)
.L_2100:
        /*007c*/ 	.word	0x00000000
        /*0080*/ 	.short	0x0001
        /*0082*/ 	.short	0x0008
        /*0084*/ 	.byte	0x00, 0xf5, 0x21, 0x00


	//----- nvinfo : EIATTR_KPARAM_INFO
	.align		4
.L_2101:
        /*0088*/ 	.byte	0x04, 0x17
        /*008a*/ 	.short	(.L_2103 - .L_2102)
.L_2102:
        /*008c*/ 	.word	0x00000000
        /*0090*/ 	.short	0x0000
        /*0092*/ 	.short	0x0000
        /*0094*/ 	.byte	0x00, 0xf5, 0x21, 0x00


	//----- nvinfo : EIATTR_SPARSE_MMA_MASK
	.align		4
.L_2103:
        /*0098*/ 	.byte	0x03, 0x50
        /*009a*/ 	.short	0x0000


	//----- nvinfo : EIATTR_MAXREG_COUNT
	.align		4
        /*009c*/ 	.byte	0x03, 0x1b
        /*009e*/ 	.short	0x00ff


	//----- nvinfo : EIATTR_MERCURY_ISA_VERSION
	.align		4
        /*00a0*/ 	.byte	0x03, 0x5f
        /*00a2*/ 	.short	0x0101


	//----- nvinfo : EIATTR_VRC_CTA_INIT_COUNT
	.align		4
        /*00a4*/ 	.byte	0x02, 0x4a
	.zero		1
	.zero		1


	//----- nvinfo : EIATTR_EXIT_INSTR_OFFSETS
	.align		4
        /*00a8*/ 	.byte	0x04, 0x1c
        /*00aa*/ 	.short	(.L_2105 - .L_2104)


	//   ....[0]....
.L_2104:
        /*00ac*/ 	.word	0x000000d0


	//   ....[1]....
        /*00b0*/ 	.word	0x00000150


	//   ....[2]....
        /*00b4*/ 	.word	0x000001f0


	//   ....[3]....
        /*00b8*/ 	.word	0x000004d0


	//----- nvinfo : EIATTR_CBANK_PARAM_SIZE
	.align		4
.L_2105:
        /*00bc*/ 	.byte	0x03, 0x19
        /*00be*/ 	.short	0x0048


	//----- nvinfo : EIATTR_PARAM_CBANK
	.align		4
        /*00c0*/ 	.byte	0x04, 0x0a
        /*00c2*/ 	.short	(.L_2107 - .L_2106)
	.align		4
.L_2106:
        /*00c4*/ 	.word	index@(.nv.constant0._Z26MutualIntensExtract_KernelILin5ELb1ELb0ELi0ELi1EEvPKfS1_Pfllllll)
        /*00c8*/ 	.short	0x0380
        /*00ca*/ 	.short	0x0048


	//----- nvinfo : EIATTR_SW_WAR
	.align		4
.L_2107:
        /*00cc*/ 	.byte	0x04, 0x36
        /*00ce*/ 	.short	(.L_2109 - .L_2108)
.L_2108:
        /*00d0*/ 	.word	0x00000008
.L_2109:


//--------------------- .nv.info._Z26MutualIntensExtract_KernelILin5ELb1ELb1ELi0ELi1EEvPKfS1_Pfllllll --------------------------
	.section	.nv.info._Z26MutualIntensExtract_KernelILin5ELb1ELb1ELi0ELi1EEvPKfS1_Pfllllll,"",@"SHT_CUDA_INFO"
	.sectionflags	@""
	.align	4


	//----- nvinfo : EIATTR_CUDA_API_VERSION
	.align		4
        /*0000*/ 	.byte	0x04, 0x37
        /*0002*/ 	.short	(.L_2111 - .L_2110)
.L_2110:
        /*0004*/ 	.word	0x00000082


	//----- nvinfo : EIATTR_KPARAM_INFO
	.align		4
.L_2111:
        /*0008*/ 	.byte	0x04, 0x17
        /*000a*/ 	.short	(.L_2113 - .L_2112)
.L_2112:
        /*000c*/ 	.word	0x00000000
        /*0010*/ 	.short	0x0008
        /*0012*/ 	.short	0x0040
        /*0014*/ 	.byte	0x00, 0xf0, 0x21, 0x00


	//----- nvinfo : EIATTR_KPARAM_INFO
	.align		4
.L_2113:
        /*0018*/ 	.byte	0x04, 0x17
        /*001a*/ 	.short	(.L_2115 - .L_2114)
.L_2114:
        /*001c*/ 	.word	0x00000000
        /*0020*/ 	.short	0x0007
        /*0022*/ 	.short	0x0038
        /*0024*/ 	.byte	0x00, 0xf0, 0x21, 0x00


	//----- nvinfo : EIATTR_KPARAM_INFO
	.align		4
.L_2115:
        /*0028*/ 	.byte	0x04, 0x17
        /*002a*/ 	.short	(.L_2117 - .L_2116)
.L_2116:
        /*002c*/ 	.word	0x00000000
        /*0030*/ 	.short	0x0006
        /*0032*/ 	.short	0x0030
        /*0034*/ 	.byte	0x00, 0xf0, 0x21, 0x00


	//----- nvinfo : EIATTR_KPARAM_INFO
	.align		4
.L_2117:
        /*0038*/ 	.byte	0x04, 0x17
        /*003a*/ 	.short	(.L_2119 - .L_2118)
.L_2118:
        /*003c*/ 	.word	0x00000000
        /*0040*/ 	.short	0x0005
        /*0042*/ 	.short	0x0028
        /*0044*/ 	.byte	0x00, 0xf0, 0x21, 0x00


	//----- nvinfo : EIATTR_KPARAM_INFO
	.align		4
.L_2119:
        /*0048*/ 	.byte	0x04, 0x17
        /*004a*/ 	.short	(.L_2121 - .L_2120)
.L_2120:
        /*004c*/ 	.word	0x00000000
        /*0050*/ 	.short	0x0004
        /*0052*/ 	.short	0x0020
        /*0054*/ 	.byte	0x00, 0xf0, 0x21, 0x00


	//----- nvinfo : EIATTR_KPARAM_INFO
	.align		4
.L_2121:
        /*0058*/ 	.byte	0x04, 0x17
        /*005a*/ 	.short	(.L_2123 - .L_2122)
.L_2122:
        /*005c*/ 	.word	0x00000000
        /*0060*/ 	.short	0x0003
        /*0062*/ 	.short	0x0018
        /*0064*/ 	.byte	0x00, 0xf0, 0x21, 0x00


	//----- nvinfo : EIATTR_KPARAM_INFO
	.align		4
.L_2123:
        /*0068*/ 	.byte	0x04, 0x17
        /*006a*/ 	.short	(.L_2125 - .L_2124)
.L_2124:
        /*006c*/ 	.word	0x00000000
        /*0070*/ 	.short	0x0002
        /*0072*/ 	.short	0x0010
        /*0074*/ 	.byte	0x00, 0xf5, 0x21, 0x00


	//----- nvinfo : EIATTR_KPARAM_INFO
	.align		4
.L_2125:
        /*0078*/ 	.byte	0x04, 0x17
        /*007a*/ 	.short	(.L_2127 - .L_2126)
.L_2126:
        /*007c*/ 	.word	0x00000000
        /*0080*/ 	.short	0x0001
        /*0082*/ 	.short	0x0008
        /*0084*/ 	.byte	0x00, 0xf5, 0x21, 0x00


	//----- nvinfo : EIATTR_KPARAM_INFO
	.align		4
.L_2127:
        /*0088*/ 	.byte	0x04, 0x17
        /*008a*/ 	.short	(.L_2129 - .L_2128)
.L_2128:
        /*008c*/ 	.word	0x00000000
        /*0090*/ 	.short	0x0000
        /*0092*/ 	.short	0x0000
        /*0094*/ 	.byte	0x00, 0xf5, 0x21, 0x00


	//----- nvinfo : EIATTR_SPARSE_MMA_MASK
	.align		4
.L_2129:
        /*0098*/ 	.byte	0x03, 0x50
        /*009a*/ 	.short	0x0000


	//----- nvinfo : EIATTR_MAXREG_COUNT
	.align		4
        /*009c*/ 	.byte	0x03, 0x1b
        /*009e*/ 	.short	0x00ff


	//----- nvinfo : EIATTR_MERCURY_ISA_VERSION
	.align		4
        /*00a0*/ 	.byte	0x03, 0x5f
        /*00a2*/ 	.short	0x0101


	//----- nvinfo : EIATTR_VRC_CTA_INIT_COUNT
	.align		4
        /*00a4*/ 	.byte	0x02, 0x4a
	.zero		1
	.zero		1


	//----- nvinfo : EIATTR_EXIT_INSTR_OFFSETS
	.align		4
        /*00a8*/ 	.byte	0x04, 0x1c
        /*00aa*/ 	.short	(.L_2131 - .L_2130)


	//   ....[0]....
.L_2130:
        /*00ac*/ 	.word	0x000000d0


	//   ....[1]....
        /*00b0*/ 	.word	0x00000150


	//   ....[2]....
        /*00b4*/ 	.word	0x000001f0


	//   ....[3]....
        /*00b8*/ 	.word	0x000005c0


	//----- nvinfo : EIATTR_CBANK_PARAM_SIZE
	.align		4
.L_2131:
        /*00bc*/ 	.byte	0x03, 0x19
        /*00be*/ 	.short	0x0048


	//----- nvinfo : EIATTR_PARAM_CBANK
	.align		4
        /*00c0*/ 	.byte	0x04, 0x0a
        /*00c2*/ 	.short	(.L_2133 - .L_2132)
	.align		4
.L_2132:
        /*00c4*/ 	.word	index@(.nv.constant0._Z26MutualIntensExtract_KernelILin5ELb1ELb1ELi0ELi1EEvPKfS1_Pfllllll)
        /*00c8*/ 	.short	0x0380
        /*00ca*/ 	.short	0x0048


	//----- nvinfo : EIATTR_SW_WAR
	.align		4
.L_2133:
        /*00cc*/ 	.byte	0x04, 0x36
        /*00ce*/ 	.short	(.L_2135 - .L_2134)
.L_2134:
        /*00d0*/ 	.word	0x00000008
.L_2135:


//--------------------- .nv.info._Z26MutualIntensExtract_KernelILin4ELb0ELb0ELi0ELi1EEvPKfS1_Pfllllll --------------------------
	.section	.nv.info._Z26MutualIntensExtract_KernelILin4ELb0ELb0ELi0ELi1EEvPKfS1_Pfllllll,"",@"SHT_CUDA_INFO"
	.sectionflags	@""
	.align	4


	//----- nvinfo : EIATTR_CUDA_API_VERSION
	.align		4
        /*0000*/ 	.byte	0x04, 0x37
        /*0002*/ 	.short	(.L_2137 - .L_2136)
.L_2136:
        /*0004*/ 	.word	0x00000082


	//----- nvinfo : EIATTR_KPARAM_INFO
	.align		4
.L_2137:
        /*0008*/ 	.byte	0x04, 0x17
        /*000a*/ 	.short	(.L_2139 - .L_2138)
.L_2138:
        /*000c*/ 	.word	0x00000000
        /*0010*/ 	.short	0x0008
        /*0012*/ 	.short	0x0040
        /*0014*/ 	.byte	0x00, 0xf0, 0x21, 0x00


	//----- nvinfo : EIATTR_KPARAM_INFO
	.align		4
.L_2139:
        /*0018*/ 	.byte	0x04, 0x17
        /*001a*/ 	.short	(.L_2141 - .L_2140)
.L_2140:
        /*001c*/ 	.word	0x00000000
        /*0020*/ 	.short	0x0007
        /*0022*/ 	.short	0x0038
        /*0024*/ 	.byte	0x00, 0xf0, 0x21, 0x00


	//----- nvinfo : EIATTR_KPARAM_INFO
	.align		4
.L_2141:
        /*0028*/ 	.byte	0x04, 0x17
        /*002a*/ 	.short	(.L_2143 - .L_2142)
.L_2142:
        /*002c*/ 	.word	0x00000000
        /*0030*/ 	.short	0x0006
        /*0032*/ 	.short	0x0030
        /*0034*/ 	.byte	0x00, 0xf0, 0x21, 0x00


	//----- nvinfo : EIATTR_KPARAM_INFO
	.align		4
.L_2143:
        /*0038*/ 	.byte	0x04, 0x17
        /*003a*/ 	.short	(.L_2145 - .L_2144)
.L_2144:
        /*003c*/ 	.word	0x00000000
        /*0040*/ 	.short	0x0005
        /*0042*/ 	.short	0x0028
        /*0044*/ 	.byte	0x00, 0xf0, 0x21, 0x00


	//----- nvinfo : EIATTR_KPARAM_INFO
	.align		4
.L_2145:
        /*0048*/ 	.byte	0x04, 0x17
        /*004a*/ 	.short	(.L_2147 - .L_2146)
.L_2146:
        /*004c*/ 	.word	0x00000000
        /*0050*/ 	.short	0x0004
        /*0052*/ 	.short	0x0020
        /*0054*/ 	.byte	0x00, 0xf0, 0x21, 0x00


	//----- nvinfo : EIATTR_KPARAM_INFO
	.align		4
.L_2147:
        /*0058*/ 	.byte	0x04, 0x17
        /*005a*/ 	.short	(.L_2149 - .L_2148)
.L_2148:
        /*005c*/ 	.word	0x00000000
        /*0060*/ 	.short	0x0003
        /*0062*/ 	.short	0x0018
        /*0064*/ 	.byte	0x00, 0xf0, 0x21, 0x00


	//----- nvinfo : EIATTR_KPARAM_INFO
	.align		4
.L_2149:
        /*0068*/ 	.byte	0x04, 0x17
        /*006a*/ 	.short	(.L_2151 - .L_2150)
.L_2150:
        /*006c*/ 	.word	0x00000000
        /*0070*/ 	.short	0x0002
        /*0072*/ 	.short	0x0010
        /*0074*/ 	.byte	0x00, 0xf5, 0x21, 0x00


	//----- nvinfo : EIATTR_KPARAM_INFO
	.align		4
.L_2151:
        /*0078*/ 	.byte	0x04, 0x17
        /*007a*/ 	.short	(.L_2153 - .L_2152)
.L_2152:
        /*007c*/ 	.word	0x00000000
        /*0080*/ 	.short	0x0001
        /*0082*/ 	.short	0x0008
        /*0084*/ 	.byte	0x00, 0xf5, 0x21, 0x00


	//----- nvinfo : EIATTR_KPARAM_INFO
	.align		4
.L_2153:
        /*0088*/ 	.byte	0x04, 0x17
        /*008a*/ 	.short	(.L_2155 - .L_2154)
.L_2154:
        /*008c*/ 	.word	0x00000000
        /*0090*/ 	.short	0x0000
        /*0092*/ 	.short	0x0000
        /*0094*/ 	.byte	0x00, 0xf5, 0x21, 0x00


	//----- nvinfo : EIATTR_SPARSE_MMA_MASK
	.align		4
.L_2155:
        /*0098*/ 	.byte	0x03, 0x50
        /*009a*/ 	.short	0x0000


	//----- nvinfo : EIATTR_MAXREG_COUNT
	.align		4
        /*009c*/ 	.byte	0x03, 0x1b
        /*009e*/ 	.short	0x00ff


	//----- nvinfo : EIATTR_MERCURY_ISA_VERSION
	.align		4
        /*00a0*/ 	.byte	0x03, 0x5f
        /*00a2*/ 	.short	0x0101


	//----- nvinfo : EIATTR_VRC_CTA_INIT_COUNT
	.align		4
        /*00a4*/ 	.byte	0x02, 0x4a
	.zero		1
	.zero		1


	//----- nvinfo : EIATTR_EXIT_INSTR_OFFSETS
	.align		4
        /*00a8*/ 	.byte	0x04, 0x1c
        /*00aa*/ 	.short	(.L_2157 - .L_2156)


	//   ....[0]....
.L_2156:
        /*00ac*/ 	.word	0x000000d0


	//   ....[1]....
        /*00b0*/ 	.word	0x00000150


	//   ....[2]....
        /*00b4*/ 	.word	0x000001e0


	//   ....[3]....
        /*00b8*/ 	.word	0x000002e0


	//----- nvinfo : EIATTR_CBANK_PARAM_SIZE
	.align		4
.L_2157:
        /*00bc*/ 	.byte	0x03, 0x19
        /*00be*/ 	.short	0x0048


	//----- nvinfo : EIATTR_PARAM_CBANK
	.align		4
        /*00c0*/ 	.byte	0x04, 0x0a
        /*00c2*/ 	.short	(.L_2159 - .L_2158)
	.align		4
.L_2158:
        /*00c4*/ 	.word	index@(.nv.constant0._Z26MutualIntensExtract_KernelILin4ELb0ELb0ELi0ELi1EEvPKfS1_Pfllllll)
        /*00c8*/ 	.short	0x0380
        /*00ca*/ 	.short	0x0048


	//----- nvinfo : EIATTR_SW_WAR
	.align		4
.L_2159:
        /*00cc*/ 	.byte	0x04, 0x36
        /*00ce*/ 	.short	(.L_2161 - .L_2160)
.L_2160:
        /*00d0*/ 	.word	0x00000008
.L_2161:


//--------------------- .nv.info._Z26MutualIntensExtract_KernelILin4ELb0ELb1ELi0ELi1EEvPKfS1_Pfllllll --------------------------
	.section	.nv.info._Z26MutualIntensExtract_KernelILin4ELb0ELb1ELi0ELi1EEvPKfS1_Pfllllll,"",@"SHT_CUDA_INFO"
	.sectionflags	@""
	.align	4


	//----- nvinfo : EIATTR_CUDA_API_VERSION
	.align		4
        /*0000*/ 	.byte	0x04, 0x37
        /*0002*/ 	.short	(.L_2163 - .L_2162)
.L_2162:
        /*0004*/ 	.word	0x00000082


	//----- nvinfo : EIATTR_KPARAM_INFO
	.align		4
.L_2163:
        /*0008*/ 	.byte	0x04, 0x17
        /*000a*/ 	.short	(.L_2165 - .L_2164)
.L_2164:
        /*000c*/ 	.word	0x00000000
        /*0010*/ 	.short	0x0008
        /*0012*/ 	.short	0x0040
        /*0014*/ 	.byte	0x00, 0xf0, 0x21, 0x00


	//----- nvinfo : EIATTR_KPARAM_INFO
	.align		4
.L_2165:
        /*0018*/ 	.byte	0x04, 0x17
        /*001a*/ 	.short	(.L_2167 - .L_2166)
.L_2166:
        /*001c*/ 	.word	0x00000000
        /*0020*/ 	.short	0x0007
        /*0022*/ 	.short	0x0038
        /*0024*/ 	.byte	0x00, 0xf0, 0x21, 0x00


	//----- nvinfo : EIATTR_KPARAM_INFO
	.align		4
.L_2167:
        /*0028*/ 	.byte	0x04, 0x17
        /*002a*/ 	.short	(.L_2169 - .L_2168)
.L_2168:
        /*002c*/ 	.word	0x00000000
        /*0030*/ 	.short	0x0006
        /*0032*/ 	.short	0x0030
        /*0034*/ 	.byte	0x00, 0xf0, 0x21, 0x00


	//----- nvinfo : EIATTR_KPARAM_INFO
	.align		4
.L_2169:
        /*0038*/ 	.byte	0x04, 0x17
        /*003a*/ 	.short	(.L_2171 - .L_2170)
.L_2170:
        /*003c*/ 	.word	0x00000000
        /*0040*/ 	.short	0x0005
        /*0042*/ 	.short	0x0028
        /*0044*/ 	.byte	0x00, 0xf0, 0x21, 0x00


	//----- nvinfo : EIATTR_KPARAM_INFO
	.align		4
.L_2171:
        /*0048*/ 	.byte	0x04, 0x17
        /*004a*/ 	.short	(.L_2173 - .L_2172)
.L_2172:
        /*004c*/ 	.word	0x00000000
        /*0050*/ 	.short	0x0004
        /*0052*/ 	.short	0x0020
        /*0054*/ 	.byte	0x00, 0xf0, 0x21, 0x00


	//----- nvinfo : EIATTR_KPARAM_INFO
	.align		4
.L_2173:
        /*0058*/ 	.byte	0x04, 0x17
        /*005a*/ 	.short	(.L_2175 - .L_2174)
.L_2174:
        /*005c*/ 	.word	0x00000000
        /*0060*/ 	.short	0x0003
        /*0062*/ 	.short	0x0018
        /*0064*/ 	.byte	0x00, 0xf0, 0x21, 0x00


	//----- nvinfo : EIATTR_KPARAM_INFO
	.align		4
.L_2175:
        /*0068*/ 	.byte	0x04, 0x17
        /*006a*/ 	.short	(.L_2177 - .L_2176)
.L_2176:
        /*006c*/ 	.word	0x00000000
        /*0070*/ 	.short	0x0002
        /*0072*/ 	.short	0x0010
        /*0074*/ 	.byte	0x00, 0xf5, 0x21, 0x00


	//----- nvinfo : EIATTR_KPARAM_INFO
	.align		4
.L_2177:
        /*0078*/ 	.byte	0x04, 0x17
        /*007a*/ 	.short	(.L_2179 - .L_2178)
.L_2178:
        /*007c*/ 	.word	0x00000000
        /*0080*/ 	.short	0x0001
        /*0082*/ 	.short	0x0008
        /*0084*/ 	.byte	0x00, 0xf5, 0x21, 0x00


	//----- nvinfo : EIATTR_KPARAM_INFO
	.align		4
.L_2179:
        /*0088*/ 	.byte	0x04, 0x17
        /*008a*/ 	.short	(.L_2181 - .L_2180)
.L_2180:
        /*008c*/ 	.word	0x00000000
        /*0090*/ 	.short	0x0000
        /*0092*/ 	.short	0x0000
        /*0094*/ 	.byte	0x00, 0xf5, 0x21, 0x00


	//----- nvinfo : EIATTR_SPARSE_MMA_MASK
	.align		4
.L_2181:
        /*0098*/ 	.byte	0x03, 0x50
        /*009a*/ 	.short	0x0000


	//----- nvinfo : EIATTR_MAXREG_COUNT
	.align		4
        /*009c*/ 	.byte	0x03, 0x1b
        /*009e*/ 	.short	0x00ff


	//----- nvinfo : EIATTR_MERCURY_ISA_VERSION
	.align		4
        /*00a0*/ 	.byte	0x03, 0x5f
        /*00a2*/ 	.short	0x0101


	//----- nvinfo : EIATTR_VRC_CTA_INIT_COUNT
	.align		4
        /*00a4*/ 	.byte	0x02, 0x4a
	.zero		1
	.zero		1


	//----- nvinfo : EIATTR_EXIT_INSTR_OFFSETS
	.align		4
        /*00a8*/ 	.byte	0x04, 0x1c
        /*00aa*/ 	.short	(.L_2183 - .L_2182)


	//   ....[0]....
.L_2182:
        /*00ac*/ 	.word	0x000000d0


	//   ....[1]....
        /*00b0*/ 	.word	0x00000150


	//   ....[2]....
        /*00b4*/ 	.word	0x000001f0


	//   ....[3]....
        /*00b8*/ 	.word	0x000004d0


	//----- nvinfo : EIATTR_CBANK_PARAM_SIZE
	.align		4
.L_2183:
        /*00bc*/ 	.byte	0x03, 0x19
        /*00be*/ 	.short	0x0048


	//----- nvinfo : EIATTR_PARAM_CBANK
	.align		4
        /*00c0*/ 	.byte	0x04, 0x0a
        /*00c2*/ 	.short	(.L_2185 - .L_2184)
	.align		4
.L_2184:
        /*00c4*/ 	.word	index@(.nv.constant0._Z26MutualIntensExtract_KernelILin4ELb0ELb1ELi0ELi1EEvPKfS1_Pfllllll)
        /*00c8*/ 	.short	0x0380
        /*00ca*/ 	.short	0x0048


	//----- nvinfo : EIATTR_SW_WAR
	.align		4
.L_2185:
        /*00cc*/ 	.byte	0x04, 0x36
        /*00ce*/ 	.short	(.L_2187 - .L_2186)
.L_2186:
        /*00d0*/ 	.word	0x00000008
.L_2187:


//--------------------- .nv.info._Z26MutualIntensExtract_KernelILin4ELb1ELb0ELi0ELi1EEvPKfS1_Pfllllll --------------------------
	.section	.nv.info._Z26MutualIntensExtract_KernelILin4ELb1ELb0ELi0ELi1EEvPKfS1_Pfllllll,"",@"SHT_CUDA_INFO"
	.sectionflags	@""
	.align	4


	//----- nvinfo : EIATTR_CUDA_API_VERSION
	.align		4
        /*0000*/ 	.byte	0x04, 0x37
        /*0002*/ 	.short	(.L_2189 - .L_2188)
.L_2188:
        /*0004*/ 	.word	0x00000082


	//----- nvinfo : EIATTR_KPARAM_INFO
	.align		4
.L_2189:
        /*0008*/ 	.byte	0x04, 0x17
        /*000a*/ 	.short	(.L_2191 - .L_2190)
.L_2190:
        /*000c*/ 	.word	0x00000000
        /*0010*/ 	.short	0x0008
        /*0012*/ 	.short	0x0040
        /*0014*/ 	.byte	0x00, 0xf0, 0x21, 0x00


	//----- nvinfo : EIATTR_KPARAM_INFO
	.align		4
.L_2191:
        /*0018*/ 	.byte	0x04, 0x17
        /*001a*/ 	.short	(.L_2193 - .L_2192)
.L_2192:
        /*001c*/ 	.word	0x00000000
        /*0020*/ 	.short	0x0007
        /*0022*/ 	.short	0x0038
        /*0024*/ 	.byte	0x00, 0xf0, 0x21, 0x00


	//----- nvinfo : EIATTR_KPARAM_INFO
	.align		4
.L_2193:
        /*0028*/ 	.byte	0x04, 0x17
        /*002a*/ 	.short	(.L_2195 - .L_2194)
.L_2194:
        /*002c*/ 	.word	0x00000000
        /*0030*/ 	.short	0x0006
        /*0032*/ 	.short	0x0030
        /*0034*/ 	.byte	0x00, 0xf0, 0x21, 0x00


	//----- nvinfo : EIATTR_KPARAM_INFO
	.align		4
.L_2195:
        /*0038*/ 	.byte	0x04, 0x17
        /*003a*/ 	.short	(.L_2197 - .L_2196)
.L_2196:
        /*003c*/ 	.word	0x00000000
        /*0040*/ 	.short	0x0005
        /*0042*/ 	.short	0x0028
        /*0044*/ 	.byte	0x00, 0xf0, 0x21, 0x00


	//----- nvinfo : EIATTR_KPARAM_INFO
	.align		4
.L_2197:
        /*0048*/ 	.byte	0x04, 0x17
        /*004a*/ 	.short	(.L_2199 - .L_2198)
.L_2198:
        /*004c*/ 	.word	0x00000000
        /*0050*/ 	.short	0x0004
        /*0052*/ 	.short	0x0020
        /*0054*/ 	.byte	0x00, 0xf0, 0x21, 0x00


	//----- nvinfo : EIATTR_KPARAM_INFO
	.align		4
.L_2199:
        /*0058*/ 	.byte	0x04, 0x17
        /*005a*/ 	.short	(.L_2201 - .L_2200)
.L_2200:
        /*005c*/ 	.word	0x00000000
        /*0060*/ 	.short	0x0003
        /*0062*/ 	.short	0x0018
        /*0064*/ 	.byte	0x00, 0xf0, 0x21, 0x00


	//----- nvinfo : EIATTR_KPARAM_INFO
	.align		4
.L_2201:
        /*0068*/ 	.byte	0x04, 0x17
        /*006a*/ 	.short	(.L_2203 - .L_2202)
.L_2202:
        /*006c*/ 	.word	0x00000000
        /*0070*/ 	.short	0x0002
        /*0072*/ 	.short	0x0010
        /*0074*/ 	.byte	0x00, 0xf5, 0x21, 0x00


	//----- nvinfo : EIATTR_KPARAM_INFO
	.align		4
.L_2203:
        /*0078*/ 	.byte	0x04, 0x17
        /*007a*/ 	.short	(.L_2205 - .L_2204)
.L_2204:
        /*007c*/ 	.word	0x00000000
        /*0080*/ 	.short	0x0001
        /*0082*/ 	.short	0x0008
        /*0084*/ 	.byte	0x00, 0xf5, 0x21, 0x00


	//----- nvinfo : EIATTR_KPARAM_INFO
	.align		4
.L_2205:
        /*0088*/ 	.byte	0x04, 0x17
        /*008a*/ 	.short	(.L_2207 - .L_2206)
.L_2206:
        /*008c*/ 	.word	0x00000000
        /*0090*/ 	.short	0x0000
        /*0092*/ 	.short	0x0000
        /*0094*/ 	.byte	0x00, 0xf5, 0x21, 0x00


	//----- nvinfo : EIATTR_SPARSE_MMA_MASK
	.align		4
.L_2207:
        /*0098*/ 	.byte	0x03, 0x50
        /*009a*/ 	.short	0x0000


	//----- nvinfo : EIATTR_MAXREG_COUNT
	.align		4
        /*009c*/ 	.byte	0x03, 0x1b
        /*009e*/ 	.short	0x00ff


	//----- nvinfo : EIATTR_MERCURY_ISA_VERSION
	.align		4
        /*00a0*/ 	.byte	0x03, 0x5f
        /*00a2*/ 	.short	0x0101


	//----- nvinfo : EIATTR_VRC_CTA_INIT_COUNT
	.align		4
        /*00a4*/ 	.byte	0x02, 0x4a
	.zero		1
	.zero		1


	//----- nvinfo : EIATTR_EXIT_INSTR_OFFSETS
	.align		4
        /*00a8*/ 	.byte	0x04, 0x1c
        /*00aa*/ 	.short	(.L_2209 - .L_2208)


	//   ....[0]....
.L_2208:
        /*00ac*/ 	.word	0x000000d0


	//   ....[1]....
        /*00b0*/ 	.word	0x00000150


	//   ....[2]....
        /*00b4*/ 	.word	0x000001f0


	//   ....[3]....
        /*00b8*/ 	.word	0x000004e0


	//----- nvinfo : EIATTR_CBANK_PARAM_SIZE
	.align		4
.L_2209:
        /*00bc*/ 	.byte	0x03, 0x19
        /*00be*/ 	.short	0x0048


	//----- nvinfo : EIATTR_PARAM_CBANK
	.align		4
        /*00c0*/ 	.byte	0x04, 0x0a
        /*00c2*/ 	.short	(.L_2211 - .L_2210)
	.align		4
.L_2210:
        /*00c4*/ 	.word	index@(.nv.constant0._Z26MutualIntensExtract_KernelILin4ELb1ELb0ELi0ELi1EEvPKfS1_Pfllllll)
        /*00c8*/ 	.short	0x0380
        /*00ca*/ 	.short	0x0048


	//----- nvinfo : EIATTR_SW_WAR
	.align		4
.L_2211:
        /*00cc*/ 	.byte	0x04, 0x36
        /*00ce*/ 	.short	(.L_2213 - .L_2212)
.L_2212:
        /*00d0*/ 	.word	0x00000008
.L_2213:


//--------------------- .nv.info._Z26MutualIntensExtract_KernelILin4ELb1ELb1ELi0ELi1EEvPKfS1_Pfllllll --------------------------
	.section	.nv.info._Z26MutualIntensExtract_KernelILin4ELb1ELb1ELi0ELi1EEvPKfS1_Pfllllll,"",@"SHT_CUDA_INFO"
	.sectionflags	@""
	.align	4


	//----- nvinfo : EIATTR_CUDA_API_VERSION
	.align		4
        /*0000*/ 	.byte	0x04, 0x37
        /*0002*/ 	.short	(.L_2215 - .L_2214)
.L_2214:
        /*0004*/ 	.word	0x00000082


	//----- nvinfo : EIATTR_KPARAM_INFO
	.align		4
.L_2215:
        /*0008*/ 	.byte	0x04, 0x17
        /*000a*/ 	.short	(.L_2217 - .L_2216)
.L_2216:
        /*000c*/ 	.word	0x00000000
        /*0010*/ 	.short	0x0008
        /*0012*/ 	.short	0x0040
        /*0014*/ 	.byte	0x00, 0xf0, 0x21, 0x00


	//----- nvinfo : EIATTR_KPARAM_INFO
	.align		4
.L_2217:
        /*0018*/ 	.byte	0x04, 0x17
        /*001a*/ 	.short	(.L_2219 - .L_2218)
.L_2218:
        /*001c*/ 	.word	0x00000000
        /*0020*/ 	.short	0x0007
        /*0022*/ 	.short	0x0038
        /*0024*/ 	.byte	0x00, 0xf0, 0x21, 0x00


	//----- nvinfo : EIATTR_KPARAM_INFO
	.align		4
.L_2219:
        /*0028*/ 	.byte	0x04, 0x17
        /*002a*/ 	.short	(.L_2221 - .L_2220)
.L_2220:
        /*002c*/ 	.word	0x00000000
        /*0030*/ 	.short	0x0006
        /*0032*/ 	.short	0x0030
        /*0034*/ 	.byte	0x00, 0xf0, 0x21, 0x00


	//----- nvinfo : EIATTR_KPARAM_INFO
	.align		4
.L_2221:
        /*0038*/ 	.byte	0x04, 0x17
        /*003a*/ 	.short	(.L_2223 - .L_2222)
.L_2222:
        /*003c*/ 	.word	0x00000000
        /*0040*/ 	.short	0x0005
        /*0042*/ 	.short	0x0028
        /*0044*/ 	.byte	0x00, 0xf0, 0x21, 0x00


	//----- nvinfo : EIATTR_KPARAM_INFO
	.align		4
.L_2223:
        /*0048*/ 	.byte	0x04, 0x17
        /*004a*/ 	.short	(.L_2225 - .L_2224)
.L_2224:
        /*004c*/ 	.word	0x00000000
        /*0050*/ 	.short	0x0004
        /*0052*/ 	.short	0x0020
        /*0054*/ 	.byte	0x00, 0xf0, 0x21, 0x00


	//----- nvinfo : EIATTR_KPARAM_INFO
	.align		4
.L_2225:
        /*0058*/ 	.byte	0x04, 0x17
        /*005a*/ 	.short	(.L_2227 - .L_2226)
.L_2226:
        /*005c*/ 	.word	0x00000000
        /*0060*/ 	.short	0x0003
        /*0062*/ 	.short	0x0018
        /*0064*/ 	.byte	0x00, 0xf0, 0x21, 0x00


	//----- nvinfo : EIATTR_KPARAM_INFO
	.align		4
.L_2227:
        /*0068*/ 	.byte	0x04, 0x17
        /*006a*/ 	.short	(.L_2229 - .L_2228)
.L_2228:
        /*006c*/ 	.word	0x00000000
        /*0070*/ 	.short	0x0002
        /*0072*/ 	.short	0x0010
        /*0074*/ 	.byte	0x00, 0xf5, 0x21, 0x00


	//----- nvinfo : EIATTR_KPARAM_INFO
	.align		4
.L_2229:
        /*0078*/ 	.byte	0x04, 0x17
        /*007a*/ 	.short	(.L_2231 - .L_2230)
.L_2230:
        /*007c*/ 	.word	0x00000000
        /*0080*/ 	.short	0x0001
        /*0082*/ 	.short	0x0008
        /*0084*/ 	.byte	0x00, 0xf5, 0x21, 0x00


	//----- nvinfo : EIATTR_KPARAM_INFO
	.align		4
.L_2231:
        /*0088*/ 	.byte	0x04, 0x17
        /*008a*/ 	.short	(.L_2233 - .L_2232)
.L_2232:
        /*008c*/ 	.word	0x00000000
        /*0090*/ 	.short	0x0000
        /*0092*/ 	.short	0x0000
        /*0094*/ 	.byte	0x00, 0xf5, 0x21, 0x00


	//----- nvinfo : EIATTR_SPARSE_MMA_MASK
	.align		4
.L_2233:
        /*0098*/ 	.byte	0x03, 0x50
        /*009a*/ 	.short	0x0000


	//----- nvinfo : EIATTR_MAXREG_COUNT
	.align		4
        /*009c*/ 	.byte	0x03, 0x1b
        /*009e*/ 	.short	0x00ff


	//----- nvinfo : EIATTR_MERCURY_ISA_VERSION
	.align		4
        /*00a0*/ 	.byte	0x03, 0x5f
        /*00a2*/ 	.short	0x0101


	//----- nvinfo : EIATTR_VRC_CTA_INIT_COUNT
	.align		4
        /*00a4*/ 	.byte	0x02, 0x4a
	.zero		1
	.zero		1


	//----- nvinfo : EIATTR_EXIT_INSTR_OFFSETS
	.align		4
        /*00a8*/ 	.byte	0x04, 0x1c
        /*00aa*/ 	.short	(.L_2235 - .L_2234)


	//   ....[0]....
.L_2234:
        /*00ac*/ 	.word	0x000000d0


	//   ....[1]....
        /*00b0*/ 	.word	0x00000150


	//   ....[2]....
        /*00b4*/ 	.word	0x000001f0


	//   ....[3]....
        /*00b8*/ 	.word	0x000005c0


	//----- nvinfo : EIATTR_CBANK_PARAM_SIZE
	.align		4
.L_2235:
        /*00bc*/ 	.byte	0x03, 0x19
        /*00be*/ 	.short	0x0048


	//----- nvinfo : EIATTR_PARAM_CBANK
	.align		4
        /*00c0*/ 	.byte	0x04, 0x0a
        /*00c2*/ 	.short	(.L_2237 - .L_2236)
	.align		4
.L_2236:
        /*00c4*/ 	.word	index@(.nv.constant0._Z26MutualIntensExtract_KernelILin4ELb1ELb1ELi0ELi1EEvPKfS1_Pfllllll)
        /*00c8*/ 	.short	0x0380
        /*00ca*/ 	.short	0x0048


	//----- nvinfo : EIATTR_SW_WAR
	.align		4
.L_2237:
        /*00cc*/ 	.byte	0x04, 0x36
        /*00ce*/ 	.short	(.L_2239 - .L_2238)
.L_2238:
        /*00d0*/ 	.word	0x00000008
.L_2239:


//--------------------- .nv.info._Z26MutualIntensExtract_KernelILin3ELb0ELb0ELi0ELi1EEvPKfS1_Pfllllll --------------------------
	.section	.nv.info._Z26MutualIntensExtract_KernelILin3ELb0ELb0ELi0ELi1EEvPKfS1_Pfllllll,"",@"SHT_CUDA_INFO"
	.sectionflags	@""
	.align	4


	//----- nvinfo : EIATTR_CUDA_API_VERSION
	.align		4
        /*0000*/ 	.byte	0x04, 0x37
        /*0002*/ 	.short	(.L_2241 - .L_2240)
.L_2240:
        /*0004*/ 	.word	0x00000082


	//----- nvinfo : EIATTR_KPARAM_INFO
	.align		4
.L_2241:
        /*0008*/ 	.byte	0x04, 0x17
        /*000a*/ 	.short	(.L_2243 - .L_2242)
.L_2242:
        /*000c*/ 	.word	0x00000000
        /*0010*/ 	.short	0x0008
        /*0012*/ 	.short	0x0040
        /*0014*/ 	.byte	0x00, 0xf0, 0x21, 0x00


	//----- nvinfo : EIATTR_KPARAM_INFO
	.align		4
.L_2243:
        /*0018*/ 	.byte	0x04, 0x17
        /*001a*/ 	.short	(.L_2245 - .L_2244)
.L_2244:
        /*001c*/ 	.word	0x00000000
        /*0020*/ 	.short	0x0007
        /*0022*/ 	.short	0x0038
        /*0024*/ 	.byte	0x00, 0xf0, 0x21, 0x00


	//----- nvinfo : EIATTR_KPARAM_INFO
	.align		4
.L_2245:
        /*0028*/ 	.byte	0x04, 0x17
        /*002a*/ 	.short	(.L_2247 - .L_2246)
.L_2246:
        /*002c*/ 	.word	0x00000000
        /*0030*/ 	.short	0x0006
        /*0032*/ 	.short	0x0030
        /*0034*/ 	.byte	0x00, 0xf0, 0x21, 0x00


	//----- nvinfo : EIATTR_KPARAM_INFO
	.align		4
.L_2247:
        /*0038*/ 	.byte	0x04, 0x17
        /*003a*/ 	.short	(.L_2249 - .L_2248)
.L_2248:
        /*003c*/ 	.word	0x00000000
        /*0040*/ 	.short	0x0005
        /*0042*/ 	.short	0x0028
        /*0044*/ 	.byte	0x00, 0xf0, 0x21, 0x00


	//----- nvinfo : EIATTR_KPARAM_INFO
	.align		4
.L_2249:
        /*0048*/ 	.byte	0x04, 0x17
        /*004a*/ 	.short	(.L_2251 - .L_2250)
.L_2250:
        /*004c*/ 	.word	0x00000000
        /*0050*/ 	.short	0x0004
        /*0052*/ 	.short	0x0020
        /*0054*/ 	.byte	0x00, 0xf0, 0x21, 0x00


	//----- nvinfo : EIATTR_KPARAM_INFO
	.align		4
.L_2251:
        /*0058*/ 	.byte	0x04, 0x17
        /*005a*/ 	.short	(.L_2253 - .L_2252)
.L_2252:
        /*005c*/ 	.word	0x00000000
        /*0060*/ 	.short	0x0003
        /*0062*/ 	.short	0x0018
        /*0064*/ 	.byte	0x00, 0xf0, 0x21, 0x00


	//----- nvinfo : EIATTR_KPARAM_INFO
	.align		4
.L_2253:
        /*0068*/ 	.byte	0x04, 0x17
        /*006a*/ 	.short	(.L_2255 - .L_2254)
.L_2254:
        /*006c*/ 	.word	0x00000000
        /*0070*/ 	.short	0x0002
        /*0072*/ 	.short	0x0010
        /*0074*/ 	.byte	0x00, 0xf5, 0x21, 0x00


	//----- nvinfo : EIATTR_KPARAM_INFO
	.align		4
.L_2255:
        /*0078*/ 	.byte	0x04, 0x17
        /*007a*/ 	.short	(.L_2257 - .L_2256)
.L_2256:
        /*007c*/ 	.word	0x00000000
        /*0080*/ 	.short	0x0001
        /*0082*/ 	.short	0x0008
        /*0084*/ 	.byte	0x00, 0xf5, 0x21, 0x00


	//----- nvinfo : EIATTR_KPARAM_INFO
	.align		4
.L_2257:
        /*0088*/ 	.byte	0x04, 0x17
        /*008a*/ 	.short	(.L_2259 - .L_2258)
.L_2258:
        /*008c*/ 	.word	0x00000000
        /*0090*/ 	.short	0x0000
        /*0092*/ 	.short	0x0000
        /*0094*/ 	.byte	0x00, 0xf5, 0x21, 0x00


	//----- nvinfo : EIATTR_SPARSE_MMA_MASK
	.align		4
.L_2259:
        /*0098*/ 	.byte	0x03, 0x50
        /*009a*/ 	.short	0x0000


	//----- nvinfo : EIATTR_MAXREG_COUNT
	.align		4
        /*009c*/ 	.byte	0x03, 0x1b
        /*009e*/ 	.short	0x00ff


	//----- nvinfo : EIATTR_MERCURY_ISA_VERSION
	.align		4
        /*00a0*/ 	.byte	0x03, 0x5f
        /*00a2*/ 	.short	0x0101


	//----- nvinfo : EIATTR_VRC_CTA_INIT_COUNT
	.align		4
        /*00a4*/ 	.byte	0x02, 0x4a
	.zero		1
	.zero		1


	//----- nvinfo : EIATTR_EXIT_INSTR_OFFSETS
	.align		4
        /*00a8*/ 	.byte	0x04, 0x1c
        /*00aa*/ 	.short	(.L_2261 - .L_2260)


	//   ....[0]....
.L_2260:
        /*00ac*/ 	.word	0x000000d0


	//   ....[1]....
        /*00b0*/ 	.word	0x00000150


	//   ....[2]....
        /*00b4*/ 	.word	0x000001e0


	//   ....[3]....
        /*00b8*/ 	.word	0x000002e0


	//----- nvinfo : EIATTR_CBANK_PARAM_SIZE
	.align		4
.L_2261:
        /*00bc*/ 	.byte	0x03, 0x19
        /*00be*/ 	.short	0x0048


	//----- nvinfo : EIATTR_PARAM_CBANK
	.align		4
        /*00c0*/ 	.byte	0x04, 0x0a
        /*00c2*/ 	.short	(.L_2263 - .L_2262)
	.align		4
.L_2262:
        /*00c4*/ 	.word	index@(.nv.constant0._Z26MutualIntensExtract_KernelILin3ELb0ELb0ELi0ELi1EEvPKfS1_Pfllllll)
        /*00c8*/ 	.short	0x0380
        /*00ca*/ 	.short	0x0048


	//----- nvinfo : EIATTR_SW_WAR
	.align		4
.L_2263:
        /*00cc*/ 	.byte	0x04, 0x36
        /*00ce*/ 	.short	(.L_2265 - .L_2264)
.L_2264:
        /*00d0*/ 	.word	0x00000008
.L_2265:


//--------------------- .nv.info._Z26MutualIntensExtract_KernelILin3ELb0ELb1ELi0ELi1EEvPKfS1_Pfllllll --------------------------
	.section	.nv.info._Z26MutualIntensExtract_KernelILin3ELb0ELb1ELi0ELi1EEvPKfS1_Pfllllll,"",@"SHT_CUDA_INFO"
	.sectionflags	@""
	.align	4


	//----- nvinfo : EIATTR_CUDA_API_VERSION
	.align		4
        /*0000*/ 	.byte	0x04, 0x37
        /*0002*/ 	.short	(.L_2267 - .L_2266)
.L_2266:
        /*0004*/ 	.word	0x00000082


	//----- nvinfo : EIATTR_KPARAM_INFO
	.align		4
.L_2267:
        /*0008*/ 	.byte	0x04, 0x17
        /*000a*/ 	.short	(.L_2269 - .L_2268)
.L_2268:
        /*000c*/ 	.word	0x00000000
        /*0010*/ 	.short	0x0008
        /*0012*/ 	.short	0x0040
        /*0014*/ 	.byte	0x00, 0xf0, 0x21, 0x00


	//----- nvinfo : EIATTR_KPARAM_INFO
	.align		4
.L_2269:
        /*0018*/ 	.byte	0x04, 0x17
        /*001a*/ 	.short	(.L_2271 - .L_2270)
.L_2270:
        /*001c*/ 	.word	0x00000000
        /*0020*/ 	.short	0x0007
        /*0022*/ 	.short	0x0038
        /*0024*/ 	.byte	0x00, 0xf0, 0x21, 0x00


	//----- nvinfo : EIATTR_KPARAM_INFO
	.align		4
.L_2271:
        /*0028*/ 	.byte	0x04, 0x17
        /*002a*/ 	.short	(.L_2273 - .L_2272)
.L_2272:
        /*002c*/ 	.word	0x00000000
        /*0030*/ 	.short	0x0006
        /*0032*/ 	.short	0x0030
        /*0034*/ 	.byte	0x00, 0xf0, 0x21, 0x00


	//----- nvinfo : EIATTR_KPARAM_INFO
	.align		4
.L_2273:
        /*0038*/ 	.byte	0x04, 0x17
        /*003a*/ 	.short	(.L_2275 - .L_2274)
.L_2274:
        /*003c*/ 	.word	0x00000000
        /*0040*/ 	.short	0x0005
        /*0042*/ 	.short	0x0028
        /*0044*/ 	.byte	0x00, 0xf0, 0x21, 0x00


	//----- nvinfo : EIATTR_KPARAM_INFO
	.align		4
.L_2275:
        /*0048*/ 	.byte	0x04, 0x17
        /*004a*/ 	.short	(.L_2277 - .L_2276)
.L_2276:
        /*004c*/ 	.word	0x00000000
        /*0050*/ 	.short	0x0004
        /*0052*/ 	.short	0x0020
        /*0054*/ 	.byte	0x00, 0xf0, 0x21, 0x00


	//----- nvinfo : EIATTR_KPARAM_INFO
	.align		4
.L_2277:
        /*0058*/ 	.byte	0x04, 0x17
        /*005a*/ 	.short	(.L_2279 - .L_2278)
.L_2278:
        /*005c*/ 	.word	0x00000000
        /*0060*/ 	.short	0x0003
        /*0062*/ 	.short	0x0018
        /*0064*/ 	.byte	0x00, 0xf0, 0x21, 0x00


	//----- nvinfo : EIATTR_KPARAM_INFO
	.align		4
.L_2279:
        /*0068*/ 	.byte	0x04, 0x17
        /*006a*/ 	.short	(.L_2281 - .L_2280)
.L_2280:
        /*006c*/ 	.word	0x00000000
        /*0070*/ 	.short	0x0002
        /*0072*/ 	.short	0x0010
        /*0074*/ 	.byte	0x00, 0xf5, 0x21, 0x00


	//----- nvinfo : EIATTR_KPARAM_INFO
	.align		4
.L_2281:
        /*0078*/ 	.byte	0x04, 0x17
        /*007a*/ 	.short	(.L_2283 - .L_2282)
.L_2282:
        /*007c*/ 	.word	0x00000000
        /*0080*/ 	.short	0x0001
        /*0082*/ 	.short	0x0008
        /*0084*/ 	.byte	0x00, 0xf5, 0x21, 0x00


	//----- nvinfo : EIATTR_KPARAM_INFO
	.align		4
.L_2283:
        /*0088*/ 	.byte	0x04, 0x17
        /*008a*/ 	.short	(.L_2285 - .L_2284)
.L_2284:
        /*008c*/ 	.word	0x00000000
        /*0090*/ 	.short	0x0000
        /*0092*/ 	.short	0x0000
        /*0094*/ 	.byte	0x00, 0xf5, 0x21, 0x00


	//----- nvinfo : EIATTR_SPARSE_MMA_MASK
	.align		4
.L_2285:
        /*0098*/ 	.byte	0x03, 0x50
        /*009a*/ 	.short	0x0000


	//----- nvinfo : EIATTR_MAXREG_COUNT
	.align		4
        /*009c*/ 	.byte	0x03, 0x1b
        /*009e*/ 	.short	0x00ff


	//----- nvinfo : EIATTR_MERCURY_ISA_VERSION
	.align		4
        /*00a0*/ 	.byte	0x03, 0x5f
        /*00a2*/ 	.short	0x0101


	//----- nvinfo : EIATTR_VRC_CTA_INIT_COUNT
	.align		4
        /*00a4*/ 	.byte	0x02, 0x4a
	.zero		1
	.zero		1


	//----- nvinfo : EIATTR_EXIT_INSTR_OFFSETS
	.align		4
        /*00a8*/ 	.byte	0x04, 0x1c
        /*00aa*/ 	.short	(.L_2287 - .L_2286)


	//   ....[0]....
.L_2286:
        /*00ac*/ 	.word	0x000000d0


	//   ....[1]....
        /*00b0*/ 	.word	0x00000150


	//   ....[2]....
        /*00b4*/ 	.word	0x000001f0


	//   ....[3]....
        /*00b8*/ 	.word	0x000004d0


	//----- nvinfo : EIATTR_CBANK_PARAM_SIZE
	.align		4
.L_2287:
        /*00bc*/ 	.byte	0x03, 0x19
        /*00be*/ 	.short	0x0048


	//----- nvinfo : EIATTR_PARAM_CBANK
	.align		4
        /*00c0*/ 	.byte	0x04, 0x0a
        /*00c2*/ 	.short	(.L_2289 - .L_2288)
	.align		4
.L_2288:
        /*00c4*/ 	.word	index@(.nv.constant0._Z26MutualIntensExtract_KernelILin3ELb0ELb1ELi0ELi1EEvPKfS1_Pfllllll)
        /*00c8*/ 	.short	0x0380
        /*00ca*/ 	.short	0x0048


	//----- nvinfo : EIATTR_SW_WAR
	.align		4
.L_2289:
        /*00cc*/ 	.byte	0x04, 0x36
        /*00ce*/ 	.short	(.L_2291 - .L_2290)
.L_2290:
        /*00d0*/ 	.word	0x00000008
.L_2291:


//--------------------- .nv.info._Z26MutualIntensExtract_KernelILin3ELb1ELb0ELi0ELi1EEvPKfS1_Pfllllll --------------------------
	.section	.nv.info._Z26MutualIntensExtract_KernelILin3ELb1ELb0ELi0ELi1EEvPKfS1_Pfllllll,"",@"SHT_CUDA_INFO"
	.sectionflags	@""
	.align	4


	//----- nvinfo : EIATTR_CUDA_API_VERSION
	.align		4
        /*0000*/ 	.byte	0x04, 0x37
        /*0002*/ 	.short	(.L_2293 - .L_2292)
.L_2292:
        /*0004*/ 	.word	0x00000082


	//----- nvinfo : EIATTR_KPARAM_INFO
	.align		4
.L_2293:
        /*0008*/ 	.byte	0x04, 0x17
        /*000a*/ 	.short	(.L_2295 - .L_2294)
.L_2294:
        /*000c*/ 	.word	0x00000000
        /*0010*/ 	.short	0x0008
        /*0012*/ 	.short	0x0040
        /*0014*/ 	.byte	0x00, 0xf0, 0x21, 0x00


	//----- nvinfo : EIATTR_KPARAM_INFO
	.align		4
.L_2295:
        /*0018*/ 	.byte	0x04, 0x17
        /*001a*/ 	.short	(.L_2297 - .L_2296)
.L_2296:
        /*001c*/ 	.word	0x00000000
        /*0020*/ 	.short	0x0007
        /*0022*/ 	.short	0x0038
        /*0024*/ 	.byte	0x00, 0xf0, 0x21, 0x00


	//----- nvinfo : EIATTR_KPARAM_INFO
	.align		4
.L_2297:
        /*0028*/ 	.byte	0x04, 0x17
        /*002a*/ 	.short	(.L_2299 - .L_2298)
.L_2298:
        /*002c*/ 	.word	0x00000000
        /*0030*/ 	.short	0x0006
        /*0032*/ 	.short	0x0030
        /*0034*/ 	.byte	0x00, 0xf0, 0x21, 0x00


	//----- nvinfo : EIATTR_KPARAM_INFO
	.align		4
.L_2299:
        /*0038*/ 	.byte	0x04, 0x17
        /*003a*/ 	.short	(.L_2301 - .L_2300)
.L_2300:
        /*003c*/ 	.word	0x00000000
        /*0040*/ 	.short	0x0005
        /*0042*/ 	.short	0x0028
        /*0044*/ 	.byte	0x00, 0xf0, 0x21, 0x00


	//----- nvinfo : EIATTR_KPARAM_INFO
	.align		4
.L_2301:
        /*0048*/ 	.byte	0x04, 0x17
        /*004a*/ 	.short	(.L_2303 - .L_2302)
.L_2302:
        /*004c*/ 	.word	0x00000000
        /*0050*/ 	.short	0x0004
        /*0052*/ 	.short	0x0020
        /*0054*/ 	.byte	0x00, 0xf0, 0x21, 0x00


	//----- nvinfo : EIATTR_KPARAM_INFO
	.align		4
.L_2303:
        /*0058*/ 	.byte	0x04, 0x17
        /*005a*/ 	.short	(.L_2305 - .L_2304)
.L_2304:
        /*005c*/ 	.word	0x00000000
        /*0060*/ 	.short	0x0003
        /*0062*/ 	.short	0x0018
        /*0064*/ 	.byte	0x00, 0xf0, 0x21, 0x00


	//----- nvinfo : EIATTR_KPARAM_INFO
	.align		4
.L_2305:
        /*0068*/ 	.byte	0x04, 0x17
        /*006a*/ 	.short	(.L_2307 - .L_2306)
.L_2306:
        /*006c*/ 	.word	0x00000000
        /*0070*/ 	.short	0x0002
        /*0072*/ 	.short	0x0010
        /*0074*/ 	.byte	0x00, 0xf5, 0x21, 0x00


	//----- nvinfo : EIATTR_KPARAM_INFO
	.align		4
.L_2307:
        /*0078*/ 	.byte	0x04, 0x17
        /*007a*/ 	.short	(.L_2309 - .L_2308)
.L_2308:
        /*007c*/ 	.word	0x00000000
        /*0080*/ 	.short	0x0001
        /*0082*/ 	.short	0x0008
        /*0084*/ 	.byte	0x00, 0xf5, 0x21, 0x00


	//----- nvinfo : EIATTR_KPARAM_INFO
	.align		4
.L_2309:
        /*0088*/ 	.byte	0x04, 0x17
        /*008a*/ 	.short	(.L_2311 - .L_2310)
.L_2310:
        /*008c*/ 	.word	0x00000000
        /*0090*/ 	.short	0x0000
        /*0092*/ 	.short	0x0000
        /*0094*/ 	.byte	0x00, 0xf5, 0x21, 0x00


	//----- nvinfo : EIATTR_SPARSE_MMA_MASK
	.align		4
.L_2311:
        /*0098*/ 	.byte	0x03, 0x50
        /*009a*/ 	.short	0x0000


	//----- nvinfo : EIATTR_MAXREG_COUNT
	.align		4
        /*009c*/ 	.byte	0x03, 0x1b
        /*009e*/ 	.short	0x00ff


	//----- nvinfo : EIATTR_MERCURY_ISA_VERSION
	.align		4
        /*00a0*/ 	.byte	0x03, 0x5f
        /*00a2*/ 	.short	0x0101


	//----- nvinfo : EIATTR_VRC_CTA_INIT_COUNT
	.align		4
        /*00a4*/ 	.byte	0x02, 0x4a
	.zero		1
	.zero		1


	//----- nvinfo : EIATTR_EXIT_INSTR_OFFSETS
	.align		4
        /*00a8*/ 	.byte	0x04, 0x1c
        /*00aa*/ 	.short	(.L_2313 - .L_2312)


	//   ....[0]....
.L_2312:
        /*00ac*/ 	.word	0x000000d0


	//   ....[1]....
        /*00b0*/ 	.word	0x00000150


	//   ....[2]....
        /*00b4*/ 	.word	0x000001f0


	//   ....[3]....
        /*00b8*/ 	.word	0x000004e0


	//----- nvinfo : EIATTR_CBANK_PARAM_SIZE
	.align		4
.L_2313:
        /*00bc*/ 	.byte	0x03, 0x19
        /*00be*/ 	.short	0x0048


	//----- nvinfo : EIATTR_PARAM_CBANK
	.align		4
        /*00c0*/ 	.byte	0x04, 0x0a
        /*00c2*/ 	.short	(.L_2315 - .L_2314)
	.align		4
.L_2314:
        /*00c4*/ 	.word	index@(.nv.constant0._Z26MutualIntensExtract_KernelILin3ELb1ELb0ELi0ELi1EEvPKfS1_Pfllllll)
        /*00c8*/ 	.short	0x0380
        /*00ca*/ 	.short	0x0048


	//----- nvinfo : EIATTR_SW_WAR
	.align		4
.L_2315:
        /*00cc*/ 	.byte	0x04, 0x36
        /*00ce*/ 	.short	(.L_2317 - .L_2316)
.L_2316:
        /*00d0*/ 	.word	0x00000008
.L_2317:


//--------------------- .nv.info._Z26MutualIntensExtract_KernelILin3ELb1ELb1ELi0ELi1EEvPKfS1_Pfllllll --------------------------
	.section	.nv.info._Z26MutualIntensExtract_KernelILin3ELb1ELb1ELi0ELi1EEvPKfS1_Pfllllll,"",@"SHT_CUDA_INFO"
	.sectionflags	@""
	.align	4


	//----- nvinfo : EIATTR_CUDA_API_VERSION
	.align		4
        /*0000*/ 	.byte	0x04, 0x37
        /*0002*/ 	.short	(.L_2319 - .L_2318)
.L_2318:
        /*0004*/ 	.word	0x00000082


	//----- nvinfo : EIATTR_KPARAM_INFO
	.align		4
.L_2319:
        /*0008*/ 	.byte	0x04, 0x17
        /*000a*/ 	.short	(.L_2321 - .L_2320)
.L_2320:
        /*000c*/ 	.word	0x00000000
        /*0010*/ 	.short	0x0008
        /*0012*/ 	.short	0x0040
        /*0014*/ 	.byte	0x00, 0xf0, 0x21, 0x00


	//----- nvinfo : EIATTR_KPARAM_INFO
	.align		4
.L_2321:
        /*0018*/ 	.byte	0x04, 0x17
        /*001a*/ 	.short	(.L_2323 - .L_2322)
.L_2322:
        /*001c*/ 	.word	0x00000000
        /*0020*/ 	.short	0x0007
        /*0022*/ 	.short	0x0038
        /*0024*/ 	.byte	0x00, 0xf0, 0x21, 0x00


	//----- nvinfo : EIATTR_KPARAM_INFO
	.align		4
.L_2323:
        /*0028*/ 	.byte	0x04, 0x17
        /*002a*/ 	.short	(.L_2325 - .L_2324)
.L_2324:
        /*002c*/ 	.word	0x00000000
        /*0030*/ 	.short	0x0006
        /*0032*/ 	.short	0x0030
        /*0034*/ 	.byte	0x00, 0xf0, 0x21, 0x00


	//----- nvinfo : EIATTR_KPARAM_INFO
	.align		4
.L_2325:
        /*0038*/ 	.byte	0x04, 0x17
        /*003a*/ 	.short	(.L_2327 - .L_2326)
.L_2326:
        /*003c*/ 	.word	0x00000000
        /*0040*/ 	.short	0x0005
        /*0042*/ 	.short	0x0028
        /*0044*/ 	.byte	0x00, 0xf0, 0x21, 0x00


	//----- nvinfo : EIATTR_KPARAM_INFO
	.align		4
.L_2327:
        /*0048*/ 	.byte	0x04, 0x17
        /*004a*/ 	.short	(.L_2329 - .L_2328)
.L_2328:
        /*004c*/ 	.word	0x00000000
        /*0050*/ 	.short	0x0004
        /*0052*/ 	.short	0x0020
        /*0054*/ 	.byte	0x00, 0xf0, 0x21, 0x00


	//----- nvinfo : EIATTR_KPARAM_INFO
	.align		4
.L_2329:
        /*0058*/ 	.byte	0x04, 0x17
        /*005a*/ 	.short	(.L_2331 - .L_2330)
.L_2330:
        /*005c*/ 	.word	0x00000000
        /*0060*/ 	.short	0x0003
        /*0062*/ 	.short	0x0018
        /*0064*/ 	.byte	0x00, 0xf0, 0x21, 0x00


	//----- nvinfo : EIATTR_KPARAM_INFO
	.align		4
.L_2331:
        /*0068*/ 	.byte	0x04, 0x17
        /*006a*/ 	.short	(.L_2333 - .L_2332)
.L_2332:
        /*006c*/ 	.word	0x00000000
        /*0070*/ 	.short	0x0002
        /*0072*/ 	.short	0x0010
        /*0074*/ 	.byte	0x00, 0xf5, 0x21, 0x00


	//----- nvinfo : EIATTR_KPARAM_INFO
	.align		4
.L_2333:
        /*0078*/ 	.byte	0x04, 0x17
        /*007a*/ 	.short	(.L_2335 - .L_2334)
.L_2334:
        /*007c*/ 	.word	0x00000000
        /*0080*/ 	.short	0x0001
        /*0082*/ 	.short	0x0008
        /*0084*/ 	.byte	0x00, 0xf5, 0x21, 0x00


	//----- nvinfo : EIATTR_KPARAM_INFO
	.align		4
.L_2335:
        /*0088*/ 	.byte	0x04, 0x17
        /*008a*/ 	.short	(.L_2337 - .L_2336)
.L_2336:
        /*008c*/ 	.word	0x00000000
        /*0090*/ 	.short	0x0000
        /*0092*/ 	.short	0x0000
        /*0094*/ 	.byte	0x00, 0xf5, 0x21, 0x00


	//----- nvinfo : EIATTR_SPARSE_MMA_MASK
	.align		4
.L_2337:
        /*0098*/ 	.byte	0x03, 0x50
        /*009a*/ 	.short	0x0000


	//----- nvinfo : EIATTR_MAXREG_COUNT
	.align		4
        /*009c*/ 	.byte	0x03, 0x1b
        /*009e*/ 	.short	0x00ff


	//----- nvinfo : EIATTR_MERCURY_ISA_VERSION
	.align		4
        /*00a0*/ 	.byte	0x03, 0x5f
        /*00a2*/ 	.short	0x0101


	//----- nvinfo : EIATTR_VRC_CTA_INIT_COUNT
	.align		4
        /*00a4*/ 	.byte	0x02, 0x4a
	.zero		1
	.zero		1


	//----- nvinfo : EIATTR_EXIT_INSTR_OFFSETS
	.align		4
        /*00a8*/ 	.byte	0x04, 0x1c
        /*00aa*/ 	.short	(.L_2339 - .L_2338)


	//   ....[0]....
.L_2338:
        /*00ac*/ 	.word	0x000000d0


	//   ....[1]....
        /*00b0*/ 	.word	0x00000150


	//   ....[2]....
        /*00b4*/ 	.word	0x000001f0


	//   ....[3]....
        /*00b8*/ 	.word	0x000005c0


	//----- nvinfo : EIATTR_CBANK_PARAM_SIZE
	.align		4
.L_2339:
        /*00bc*/ 	.byte	0x03, 0x19
        /*00be*/ 	.short	0x0048


	//----- nvinfo : EIATTR_PARAM_CBANK
	.align		4
        /*00c0*/ 	.byte	0x04, 0x0a
        /*00c2*/ 	.short	(.L_2341 - .L_2340)
	.align		4
.L_2340:
        /*00c4*/ 	.word	index@(.nv.constant0._Z26MutualIntensExtract_KernelILin3ELb1ELb1ELi0ELi1EEvPKfS1_Pfllllll)
        /*00c8*/ 	.short	0x0380
        /*00ca*/ 	.short	0x0048


	//----- nvinfo : EIATTR_SW_WAR
	.align		4
.L_2341:
        /*00cc*/ 	.byte	0x04, 0x36
        /*00ce*/ 	.short	(.L_2343 - .L_2342)
.L_2342:
        /*00d0*/ 	.word	0x00000008
.L_2343:


//--------------------- .nv.info._Z26MutualIntensExtract_KernelILin2ELb0ELb0ELi0ELi1EEvPKfS1_Pfllllll --------------------------
	.section	.nv.info._Z26MutualIntensExtract_KernelILin2ELb0ELb0ELi0ELi1EEvPKfS1_Pfllllll,"",@"SHT_CUDA_INFO"
	.sectionflags	@""
	.align	4


	//----- nvinfo : EIATTR_CUDA_API_VERSION
	.align		4
        /*0000*/ 	.byte	0x04, 0x37
        /*0002*/ 	.short	(.L_2345 - .L_2344)
.L_2344:
        /*0004*/ 	.word	0x00000082


	//----- nvinfo : EIATTR_KPARAM_INFO
	.align		4
.L_2345:
        /*0008*/ 	.byte	0x04, 0x17
        /*000a*/ 	.short	(.L_2347 - .L_2346)
.L_2346:
        /*000c*/ 	.word	0x00000000
        /*0010*/ 	.short	0x0008
        /*0012*/ 	.short	0x0040
        /*0014*/ 	.byte	0x00, 0xf0, 0x21, 0x00


	//----- nvinfo : EIATTR_KPARAM_INFO
	.align		4
.L_2347:
        /*0018*/ 	.byte	0x04, 0x17
        /*001a*/ 	.short	(.L_2349 - .L_2348)
.L_2348:
        /*001c*/ 	.word	0x00000000
        /*0020*/ 	.short	0x0007
        /*0022*/ 	.short	0x0038
        /*0024*/ 	.byte	0x00, 0xf0, 0x21, 0x00


	//----- nvinfo : EIATTR_KPARAM_INFO
	.align		4
.L_2349:
        /*0028*/ 	.byte	0x04, 0x17
        /*002a*/ 	.short	(.L_2351 - .L_2350)
.L_2350:
        /*002c*/ 	.word	0x00000000
        /*0030*/ 	.short	0x0006
        /*0032*/ 	.short	0x0030
        /*0034*/ 	.byte	0x00, 0xf0, 0x21, 0x00


	//----- nvinfo : EIATTR_KPARAM_INFO
	.align		4
.L_2351:
        /*0038*/ 	.byte	0x04, 0x17
        /*003a*/ 	.short	(.L_2353 - .L_2352)
.L_2352:
        /*003c*/ 	.word	0x00000000
        /*0040*/ 	.short	0x0005
        /*0042*/ 	.short	0x0028
        /*0044*/ 	.byte	0x00, 0xf0, 0x21, 0x00


	//----- nvinfo : EIATTR_KPARAM_INFO
	.align		4
.L_2353:
        /*0048*/ 	.byte	0x04, 0x17
        /*004a*/ 	.short	(.L_2355 - .L_2354)
.L_2354:
        /*004c*/ 	.word	0x00000000
        /*0050*/ 	.short	0x0004
        /*0052*/ 	.short	0x0020
        /*0054*/ 	.byte	0x00, 0xf0, 0x21, 0x00


	//----- nvinfo : EIATTR_KPARAM_INFO
	.align		4
.L_2355:
        /*0058*/ 	.byte	0x04, 0x17
        /*005a*/ 	.short	(.L_2357 - .L_2356)
.L_2356:
        /*005c*/ 	.word	0x00000000
        /*0060*/ 	.short	0x0003
        /*0062*/ 	.short	0x0018
        /*0064*/ 	.byte	0x00, 0xf0, 0x21, 0x00


	//----- nvinfo : EIATTR_KPARAM_INFO
	.align		4
.L_2357:
        /*0068*/ 	.byte	0x04, 0x17
        /*006a*/ 	.short	(.L_2359 - .L_2358)
.L_2358:
        /*006c*/ 	.word	0x00000000
        /*0070*/ 	.short	0x0002
        /*0072*/ 	.short	0x0010
        /*0074*/ 	.byte	0x00, 0xf5, 0x21, 0x00


	//----- nvinfo : EIATTR_KPARAM_INFO
	.align		4
.L_2359:
        /*0078*/ 	.byte	0x04, 0x17
        /*007a*/ 	.short	(.L_2361 - .L_2360)
.L_2360:
        /*007c*/ 	.word	0x00000000
        /*0080*/ 	.short	0x0001
        /*0082*/ 	.short	0x0008
        /*0084*/ 	.byte	0x00, 0xf5, 0x21, 0x00


	//----- nvinfo : EIATTR_KPARAM_INFO
	.align		4
.L_2361:
        /*0088*/ 	.byte	0x04, 0x17
        /*008a*/ 	.short	(.L_2363 - .L_2362)
.L_2362:
        /*008c*/ 	.word	0x00000000
        /*0090*/ 	.short	0x0000
        /*0092*/ 	.short	0x0000
        /*0094*/ 	.byte	0x00, 0xf5, 0x21, 0x00


	//----- nvinfo : EIATTR_SPARSE_MMA_MASK
	.align		4
.L_2363:
        /*0098*/ 	.byte	0x03, 0x50
        /*009a*/ 	.short	0x0000


	//----- nvinfo : EIATTR_MAXREG_COUNT
	.align		4
        /*009c*/ 	.byte	0x03, 0x1b
        /*009e*/ 	.short	0x00ff


	//----- nvinfo : EIATTR_MERCURY_ISA_VERSION
	.align		4
        /*00a0*/ 	.byte	0x03, 0x5f
        /*00a2*/ 	.short	0x0101


	//----- nvinfo : EIATTR_VRC_CTA_INIT_COUNT
	.align		4
        /*00a4*/ 	.byte	0x02, 0x4a
	.zero		1
	.zero		1


	//----- nvinfo : EIATTR_EXIT_INSTR_OFFSETS
	.align		4
        /*00a8*/ 	.byte	0x04, 0x1c
        /*00aa*/ 	.short	(.L_2365 - .L_2364)


	//   ....[0]....
.L_2364:
        /*00ac*/ 	.word	0x000000d0


	//   ....[1]....
        /*00b0*/ 	.word	0x00000150


	//   ....[2]....
        /*00b4*/ 	.word	0x000001e0


	//   ....[3]....
        /*00b8*/ 	.word	0x000002e0


	//----- nvinfo : EIATTR_CBANK_PARAM_SIZE
	.align		4
.L_2365:
        /*00bc*/ 	.byte	0x03, 0x19
        /*00be*/ 	.short	0x0048


	//----- nvinfo : EIATTR_PARAM_CBANK
	.align		4
        /*00c0*/ 	.byte	0x04, 0x0a
        /*00c2*/ 	.short	(.L_2367 - .L_2366)
	.align		4
.L_2366:
        /*00c4*/ 	.word	index@(.nv.constant0._Z26MutualIntensExtract_KernelILin2ELb0ELb0ELi0ELi1EEvPKfS1_Pfllllll)
        /*00c8*/ 	.short	0x0380
        /*00ca*/ 	.short	0x0048


	//----- nvinfo : EIATTR_SW_WAR
	.align		4
.L_2367:
        /*00cc*/ 	.byte	0x04, 0x36
        /*00ce*/ 	.short	(.L_2369 - .L_2368)
.L_2368:
        /*00d0*/ 	.word	0x00000008
.L_2369:


//--------------------- .nv.info._Z26MutualIntensExtract_KernelILin2ELb0ELb1ELi0ELi1EEvPKfS1_Pfllllll --------------------------
	.section	.nv.info._Z26MutualIntensExtract_KernelILin2ELb0ELb1ELi0ELi1EEvPKfS1_Pfllllll,"",@"SHT_CUDA_INFO"
	.sectionflags	@""
	.align	4


	//----- nvinfo : EIATTR_CUDA_API_VERSION
	.align		4
        /*0000*/ 	.byte	0x04, 0x37
        /*0002*/ 	.short	(.L_2371 - .L_2370)
.L_2370:
        /*0004*/ 	.word	0x00000082


	//----- nvinfo : EIATTR_KPARAM_INFO
	.align		4
.L_2371:
        /*0008*/ 	.byte	0x04, 0x17
        /*000a*/ 	.short	(.L_2373 - .L_2372)
.L_2372:
        /*000c*/ 	.word	0x00000000
        /*0010*/ 	.short	0x0008
        /*0012*/ 	.short	0x0040
        /*0014*/ 	.byte	0x00, 0xf0, 0x21, 0x00


	//----- nvinfo : EIATTR_KPARAM_INFO
	.align		4
.L_2373:
        /*0018*/ 	.byte	0x04, 0x17
        /*001a*/ 	.short	(.L_2375 - .L_2374)
.L_2374:
        /*001c*/ 	.word	0x00000000
        /*0020*/ 	.short	0x0007
        /*0022*/ 	.short	0x0038
        /*0024*/ 	.byte	0x00, 0xf0, 0x21, 0x00


	//----- nvinfo : EIATTR_KPARAM_INFO
	.align		4
.L_2375:
        /*0028*/ 	.byte	0x04, 0x17
        /*002a*/ 	.short	(.L_2377 - .L_2376)
.L_2376:
        /*002c*/ 	.word	0x00000000
        /*0030*/ 	.short	0x0006
        /*0032*/ 	.short	0x0030
        /*0034*/ 	.byte	0x00, 0xf0, 0x21, 0x00


	//----- nvinfo : EIATTR_KPARAM_INFO
	.align		4
.L_2377:
        /*0038*/ 	.byte	0x04, 0x17
        /*003a*/ 	.short	(.L_2379 - .L_2378)
.L_2378:
        /*003c*/ 	.word	0x00000000
        /*0040*/ 	.short	0x0005
        /*0042*/ 	.short	0x0028
        /*0044*/ 	.byte	0x00, 0xf0, 0x21, 0x00


	//----- nvinfo : EIATTR_KPARAM_INFO
	.align		4
.L_2379:
        /*0048*/ 	.byte	0x04, 0x17
        /*004a*/ 	.short	(.L_2381 - .L_2380)
.L_2380:
        /*004c*/ 	.word	0x00000000
        /*0050*/ 	.short	0x0004
        /*0052*/ 	.short	0x0020
        /*0054*/ 	.byte	0x00, 0xf0, 0x21, 0x00


	//----- nvinfo : EIATTR_KPARAM_INFO
	.align		4
.L_2381:
        /*0058*/ 	.byte	0x04, 0x17
        /*005a*/ 	.short	(.L_2383 - .L_2382)
.L_2382:
        /*005c*/ 	.word	0x00000000
        /*0060*/ 	.short	0x0003
        /*0062*/ 	.short	0x0018
        /*0064*/ 	.byte	0x00, 0xf0, 0x21, 0x00


	//----- nvinfo : EIATTR_KPARAM_INFO
	.align		4
.L_2383:
        /*0068*/ 	.byte	0x04, 0x17
        /*006a*/ 	.short	(.L_2385 - .L_2384)
.L_2384:
        /*006c*/ 	.word	0x00000000
        /*0070*/ 	.short	0x0002
        /*0072*/ 	.short	0x0010
        /*0074*/ 	.byte	0x00, 0xf5, 0x21, 0x00


	//----- nvinfo : EIATTR_KPARAM_INFO
	.align		4
.L_2385:
        /*0078*/ 	.byte	0x04, 0x17
        /*007a*/ 	.short	(.L_2387 - .L_2386)
.L_2386:
        /*007c*/ 	.word	0x00000000
        /*0080*/ 	.short	0x0001
        /*0082*/ 	.short	0x0008
        /*0084*/ 	.byte	0x00, 0xf5, 0x21, 0x00


	//----- nvinfo : EIATTR_KPARAM_INFO
	.align		4
.L_2387:
        /*0088*/ 	.byte	0x04, 0x17
        /*008a*/ 	.short	(.L_2389 - .L_2388)
.L_2388:
        /*008c*/ 	.word	0x00000000
        /*0090*/ 	.short	0x0000
        /*0092*/ 	.short	0x0000
        /*0094*/ 	.byte	0x00, 0xf5, 0x21, 0x00


	//----- nvinfo : EIATTR_SPARSE_MMA_MASK
	.align		4
.L_2389:
        /*0098*/ 	.byte	0x03, 0x50
        /*009a*/ 	.short	0x0000


	//----- nvinfo : EIATTR_MAXREG_COUNT
	.align		4
        /*009c*/ 	.byte	0x03, 0x1b
        /*009e*/ 	.short	0x00ff


	//----- nvinfo : EIATTR_MERCURY_ISA_VERSION
	.align		4
        /*00a0*/ 	.byte	0x03, 0x5f
        /*00a2*/ 	.short	0x0101


	//----- nvinfo : EIATTR_VRC_CTA_INIT_COUNT
	.align		4
        /*00a4*/ 	.byte	0x02, 0x4a
	.zero		1
	.zero		1


	//----- nvinfo : EIATTR_EXIT_INSTR_OFFSETS
	.align		4
        /*00a8*/ 	.byte	0x04, 0x1c
        /*00aa*/ 	.short	(.L_2391 - .L_2390)


	//   ....[0]....
.L_2390:
        /*00ac*/ 	.word	0x000000d0


	//   ....[1]....
        /*00b0*/ 	.word	0x00000150


	//   ....[2]....
        /*00b4*/ 	.word	0x000001f0


	//   ....[3]....
        /*00b8*/ 	.word	0x000004c0


	//----- nvinfo : EIATTR_CBANK_PARAM_SIZE
	.align		4
.L_2391:
        /*00bc*/ 	.byte	0x03, 0x19
        /*00be*/ 	.short	0x0048


	//----- nvinfo : EIATTR_PARAM_CBANK
	.align		4
        /*00c0*/ 	.byte	0x04, 0x0a
        /*00c2*/ 	.short	(.L_2393 - .L_2392)
	.align		4
.L_2392:
        /*00c4*/ 	.word	index@(.nv.constant0._Z26MutualIntensExtract_KernelILin2ELb0ELb1ELi0ELi1EEvPKfS1_Pfllllll)
        /*00c8*/ 	.short	0x0380
        /*00ca*/ 	.short	0x0048


	//----- nvinfo : EIATTR_SW_WAR
	.align		4
.L_2393:
        /*00cc*/ 	.byte	0x04, 0x36
        /*00ce*/ 	.short	(.L_2395 - .L_2394)
.L_2394:
        /*00d0*/ 	.word	0x00000008
.L_2395:


//--------------------- .nv.info._Z26MutualIntensExtract_KernelILin2ELb1ELb0ELi0ELi1EEvPKfS1_Pfllllll --------------------------
	.section	.nv.info._Z26MutualIntensExtract_KernelILin2ELb1ELb0ELi0ELi1EEvPKfS1_Pfllllll,"",@"SHT_CUDA_INFO"
	.sectionflags	@""
	.align	4


	//----- nvinfo : EIATTR_CUDA_API_VERSION
	.align		4
        /*0000*/ 	.byte	0x04, 0x37
        /*0002*/ 	.short	(.L_2397 - .L_2396)
.L_2396:
        /*0004*/ 	.word	0x00000082


	//----- nvinfo : EIATTR_KPARAM_INFO
	.align		4
.L_2397:
        /*0008*/ 	.byte	0x04, 0x17
        /*000a*/ 	.short	(.L_2399 - .L_2398)
.L_2398:
        /*000c*/ 	.word	0x00000000
        /*0010*/ 	.short	0x0008
        /*0012*/ 	.short	0x0040
        /*0014*/ 	.byte	0x00, 0xf0, 0x21, 0x00


	//----- nvinfo : EIATTR_KPARAM_INFO
	.align		4
.L_2399:
        /*0018*/ 	.byte	0x04, 0x17
        /*001a*/ 	.short	(.L_2401 - .L_2400)
.L_2400:
        /*001c*/ 	.word	0x00000000
        /*0020*/ 	.short	0x0007
        /*0022*/ 	.short	0x0038
        /*0024*/ 	.byte	0x00, 0xf0, 0x21, 0x00


	//----- nvinfo : EIATTR_KPARAM_INFO
	.align		4
.L_2401:
        /*0028*/ 	.byte	0x04, 0x17
        /*002a*/ 	.short	(.L_2403 - .L_2402)
.L_2402:
        /*002c*/ 	.word	0x00000000
        /*0030*/ 	.short	0x0006
        /*0032*/ 	.short	0x0030
        /*0034*/ 	.byte	0x00, 0xf0, 0x21, 0x00


	//----- nvinfo : EIATTR_KPARAM_INFO
	.align		4
.L_2403:
        /*0038*/ 	.byte	0x04, 0x17
        /*003a*/ 	.short	(.L_2405 - .L_2404)
.L_2404:
        /*003c*/ 	.word	0x00000000
        /*0040*/ 	.short	0x0005
        /*0042*/ 	.short	0x0028
        /*0044*/ 	.byte	0x00, 0xf0, 0x21, 0x00


	//----- nvinfo : EIATTR_KPARAM_INFO
	.align		4
.L_2405:
        /*0048*/ 	.byte	0x04, 0x17
        /*004a*/ 	.short	(.L_2407 - .L_2406)
.L_2406:
        /*004c*/ 	.word	0x00000000
        /*0050*/ 	.short	0x0004
        /*0052*/ 	.short	0x0020
        /*0054*/ 	.byte	0x00, 0xf0, 0x21, 0x00


	//----- nvinfo : EIATTR_KPARAM_INFO
	.align		4
.L_2407:
        /*0058*/ 	.byte	0x04, 0x17
        /*005a*/ 	.short	(.L_2409 - .L_2408)
.L_2408:
        /*005c*/ 	.word	0x00000000
        /*0060*/ 	.short	0x0003
        /*0062*/ 	.short	0x0018
        /*0064*/ 	.byte	0x00, 0xf0, 0x21, 0x00


	//----- nvinfo : EIATTR_KPARAM_INFO
	.align		4
.L_2409:
        /*0068*/ 	.byte	0x04, 0x17
        /*006a*/ 	.short	(.L_2411 - .L_2410)
.L_2410:
        /*006c*/ 	.word	0x00000000
        /*0070*/ 	.short	0x0002
        /*0072*/ 	.short	0x0010
        /*0074*/ 	.byte	0x00, 0xf5, 0x21, 0x00


	//----- nvinfo : EIATTR_KPARAM_INFO
	.align		4
.L_2411:
        /*0078*/ 	.byte	0x04, 0x17
        /*007a*/ 	.short	(.L_2413 - .L_2412)
.L_2412:
        /*007c*/ 	.word	0x00000000
        /*0080*/ 	.short	0x0001
        /*0082*/ 	.short	0x0008
        /*0084*/ 	.byte	0x00, 0xf5, 0x21, 0x00


	//----- nvinfo : EIATTR_KPARAM_INFO
	.align		4
.L_2413:
        /*0088*/ 	.byte	0x04, 0x17
        /*008a*/ 	.short	(.L_2415 - .L_2414)
.L_2414:
        /*008c*/ 	.word	0x00000000
        /*0090*/ 	.short	0x0000
        /*0092*/ 	.short	0x0000
        /*0094*/ 	.byte	0x00, 0xf5, 0x21, 0x00


	//----- nvinfo : EIATTR_SPARSE_MMA_MASK
	.align		4
.L_2415:
        /*0098*/ 	.byte	0x03, 0x50
        /*009a*/ 	.short	0x0000


	//----- nvinfo : EIATTR_MAXREG_COUNT
	.align		4
        /*009c*/ 	.byte	0x03, 0x1b
        /*009e*/ 	.short	0x00ff


	//----- nvinfo : EIATTR_MERCURY_ISA_VERSION
	.align		4
        /*00a0*/ 	.byte	0x03, 0x5f
        /*00a2*/ 	.short	0x0101


	//----- nvinfo : EIATTR_VRC_CTA_INIT_COUNT
	.align		4
        /*00a4*/ 	.byte	0x02, 0x4a
	.zero		1
	.zero		1


	//----- nvinfo : EIATTR_EXIT_INSTR_OFFSETS
	.align		4
        /*00a8*/ 	.byte	0x04, 0x1c
        /*00aa*/ 	.short	(.L_2417 - .L_2416)


	//   ....[0]....
.L_2416:
        /*00ac*/ 	.word	0x000000d0


	//   ....[1]....
        /*00b0*/ 	.word	0x00000150


	//   ....[2]....
        /*00b4*/ 	.word	0x000001f0


	//   ....[3]....
        /*00b8*/ 	.word	0x000004a0


	//----- nvinfo : EIATTR_CBANK_PARAM_SIZE
	.align		4
.L_2417:
        /*00bc*/ 	.byte	0x03, 0x19
        /*00be*/ 	.short	0x0048


	//----- nvinfo : EIATTR_PARAM_CBANK
	.align		4
        /*00c0*/ 	.byte	0x04, 0x0a
        /*00c2*/ 	.short	(.L_2419 - .L_2418)
	.align		4
.L_2418:
        /*00c4*/ 	.word	index@(.nv.constant0._Z26MutualIntensExtract_KernelILin2ELb1ELb0ELi0ELi1EEvPKfS1_Pfllllll)
        /*00c8*/ 	.short	0x0380
        /*00ca*/ 	.short	0x0048


	//----- nvinfo : EIATTR_SW_WAR
	.align		4
.L_2419:
        /*00cc*/ 	.byte	0x04, 0x36
        /*00ce*/ 	.short	(.L_2421 - .L_2420)
.L_2420:
        /*00d0*/ 	.word	0x00000008
.L_2421:


//--------------------- .nv.info._Z26MutualIntensExtract_KernelILin2ELb1ELb1ELi0ELi1EEvPKfS1_Pfllllll --------------------------
	.section	.nv.info._Z26MutualIntensExtract_KernelILin2ELb1ELb1ELi0ELi1EEvPKfS1_Pfllllll,"",@"SHT_CUDA_INFO"
	.sectionflags	@""
	.align	4


	//----- nvinfo : EIATTR_CUDA_API_VERSION
	.align		4
        /*0000*/ 	.byte	0x04, 0x37
        /*0002*/ 	.short	(.L_2423 - .L_2422)
.L_2422:
        /*0004*/ 	.word	0x00000082


	//----- nvinfo : EIATTR_KPARAM_INFO
	.align		4
.L_2423:
        /*0008*/ 	.byte	0x04, 0x17
        /*000a*/ 	.short	(.L_2425 - .L_2424)
.L_2424:
        /*000c*/ 	.word	0x00000000
        /*0010*/ 	.short	0x0008
        /*0012*/ 	.short	0x0040
        /*0014*/ 	.byte	0x00, 0xf0, 0x21, 0x00


	//----- nvinfo : EIATTR_KPARAM_INFO
	.align		4
.L_2425:
        /*0018*/ 	.byte	0x04, 0x17
        /*001a*/ 	.short	(.L_2427 - .L_2426)
.L_2426:
        /*001c*/ 	.word	0x00000000
        /*0020*/ 	.short	0x0007
        /*0022*/ 	.short	0x0038
        /*0024*/ 	.byte	0x00, 0xf0, 0x21, 0x00


	//----- nvinfo : EIATTR_KPARAM_INFO
	.align		4
.L_2427:
        /*0028*/ 	.byte	0x04, 0x17
        /*002a*/ 	.short	(.L_2429 - .L_2428)
.L_2428:
        /*002c*/ 	.word	0x00000000
        /*0030*/ 	.short	0x0006
        /*0032*/ 	.short	0x0030
        /*0034*/ 	.byte	0x00, 0xf0, 0x21, 0x00


	//----- nvinfo : EIATTR_KPARAM_INFO
	.align		4
.L_2429:
        /*0038*/ 	.byte	0x04, 0x17
        /*003a*/ 	.short	(.L_2431 - .L_2430)
.L_2430:
        /*003c*/ 	.word	0x00000000
        /*0040*/ 	.short	0x0005
        /*0042*/ 	.short	0x0028
        /*0044*/ 	.byte	0x00, 0xf0, 0x21, 0x00


	//----- nvinfo : EIATTR_KPARAM_INFO
	.align		4
.L_2431:
        /*0048*/ 	.byte	0x04, 0x17
        /*004a*/ 	.short	(.L_2433 - .L_2432)
.L_2432:
        /*004c*/ 	.word	0x00000000
        /*0050*/ 	.short	0x0004
        /*0052*/ 	.short	0x0020
        /*0054*/ 	.byte	0x00, 0xf0, 0x21, 0x00


	//----- nvinfo : EIATTR_KPARAM_INFO
	.align		4
.L_2433:
        /*0058*/ 	.byte	0x04, 0x17
        /*005a*/ 	.short	(.L_2435 - .L_2434)
.L_2434:
        /*005c*/ 	.word	0x00000000
        /*0060*/ 	.short	0x0003
        /*0062*/ 	.short	0x0018
        /*0064*/ 	.byte	0x00, 0xf0, 0x21, 0x00


	//----- nvinfo : EIATTR_KPARAM_INFO
	.align		4
.L_2435:
        /*0068*/ 	.byte	0x04, 0x17
        /*006a*/ 	.short	(.L_2437 - .L_2436)
.L_2436:
        /*006c*/ 	.word	0x00000000
        /*0070*/ 	.short	0x0002
        /*0072*/ 	.short	0x0010
        /*0074*/ 	.byte	0x00, 0xf5, 0x21, 0x00


	//----- nvinfo : EIATTR_KPARAM_INFO
	.align		4
.L_2437:
        /*0078*/ 	.byte	0x04, 0x17
        /*007a*/ 	.short	(.L_2439 - .L_2438)
.L_2438:
        /*007c*/ 	.word	0x00000000
        /*0080*/ 	.short	0x0001
        /*0082*/ 	.short	0x0008
        /*0084*/ 	.byte	0x00, 0xf5, 0x21, 0x00


	//----- nvinfo : EIATTR_KPARAM_INFO
	.align		4
.L_2439:
        /*0088*/ 	.byte	0x04, 0x17
        /*008a*/ 	.short	(.L_2441 - .L_2440)
.L_2440:
        /*008c*/ 	.word	0x00000000
        /*0090*/ 	.short	0x0000
        /*0092*/ 	.short	0x0000
        /*0094*/ 	.byte	0x00, 0xf5, 0x21, 0x00


	//----- nvinfo : EIATTR_SPARSE_MMA_MASK
	.align		4
.L_2441:
        /*0098*/ 	.byte	0x03, 0x50
        /*009a*/ 	.short	0x0000


	//----- nvinfo : EIATTR_MAXREG_COUNT
	.align		4
        /*009c*/ 	.byte	0x03, 0x1b
        /*009e*/ 	.short	0x00ff


	//----- nvinfo : EIATTR_MERCURY_ISA_VERSION
	.align		4
        /*00a0*/ 	.byte	0x03, 0x5f
        /*00a2*/ 	.short	0x0101


	//----- nvinfo : EIATTR_VRC_CTA_INIT_COUNT
	.align		4
        /*00a4*/ 	.byte	0x02, 0x4a
	.zero		1
	.zero		1


	//----- nvinfo : EIATTR_EXIT_INSTR_OFFSETS
	.align		4
        /*00a8*/ 	.byte	0x04, 0x1c
        /*00aa*/ 	.short	(.L_2443 - .L_2442)


	//   ....[0]....
.L_2442:
        /*00ac*/ 	.word	0x000000d0


	//   ....[1]....
        /*00b0*/ 	.word	0x00000150


	//   ....[2]....
        /*00b4*/ 	.word	0x000001f0


	//   ....[3]....
        /*00b8*/ 	.word	0x000005e0


	//----- nvinfo : EIATTR_CBANK_PARAM_SIZE
	.align		4
.L_2443:
        /*00bc*/ 	.byte	0x03, 0x19
        /*00be*/ 	.short	0x0048


	//----- nvinfo : EIATTR_PARAM_CBANK
	.align		4
        /*00c0*/ 	.byte	0x04, 0x0a
        /*00c2*/ 	.short	(.L_2445 - .L_2444)
	.align		4
.L_2444:
        /*00c4*/ 	.word	index@(.nv.constant0._Z26MutualIntensExtract_KernelILin2ELb1ELb1ELi0ELi1EEvPKfS1_Pfllllll)
        /*00c8*/ 	.short	0x0380
        /*00ca*/ 	.short	0x0048


	//----- nvinfo : EIATTR_SW_WAR
	.align		4
.L_2445:
        /*00cc*/ 	.byte	0x04, 0x36
        /*00ce*/ 	.short	(.L_2447 - .L_2446)
.L_2446:
        /*00d0*/ 	.word	0x00000008
.L_2447:


//--------------------- .nv.info._Z26MutualIntensExtract_KernelILin1ELb0ELb0ELi0ELi1EEvPKfS1_Pfllllll --------------------------
	.section	.nv.info._Z26MutualIntensExtract_KernelILin1ELb0ELb0ELi0ELi1EEvPKfS1_Pfllllll,"",@"SHT_CUDA_INFO"
	.sectionflags	@""
	.align	4


	//----- nvinfo : EIATTR_CUDA_API_VERSION
	.align		4
        /*0000*/ 	.byte	0x04, 0x37
        /*0002*/ 	.short	(.L_2449 - .L_2448)
.L_2448:
        /*0004*/ 	.word	0x00000082


	//----- nvinfo : EIATTR_KPARAM_INFO
	.align		4
.L_2449:
        /*0008*/ 	.byte	0x04, 0x17
        /*000a*/ 	.short	(.L_2451 - .L_2450)
.L_2450:
        /*000c*/ 	.word	0x00000000
        /*0010*/ 	.short	0x0008
        /*0012*/ 	.short	0x0040
        /*0014*/ 	.byte	0x00, 0xf0, 0x21, 0x00


	//----- nvinfo : EIATTR_KPARAM_INFO
	.align		4
.L_2451:
        /*0018*/ 	.byte	0x04, 0x17
        /*001a*/ 	.short	(.L_2453 - .L_2452)
.L_2452:
        /*001c*/ 	.word	0x00000000
        /*0020*/ 	.short	0x0007
        /*0022*/ 	.short	0x0038
        /*0024*/ 	.byte	0x00, 0xf0, 0x21, 0x00


	//----- nvinfo : EIATTR_KPARAM_INFO
	.align		4
.L_2453:
        /*0028*/ 	.byte	0x04, 0x17
        /*002a*/ 	.short	(.L_2455 - .L_2454)
.L_2454:
        /*002c*/ 	.word	0x00000000
        /*0030*/ 	.short	0x0006
        /*0032*/ 	.short	0x0030
        /*0034*/ 	.byte	0x00, 0xf0, 0x21, 0x00


	//----- nvinfo : EIATTR_KPARAM_INFO
	.align		4
.L_2455:
        /*0038*/ 	.byte	0x04, 0x17
        /*003a*/ 	.short	(.L_2457 - .L_2456)
.L_2456:
        /*003c*/ 	.word	0x00000000
        /*0040*/ 	.short	0x0005
        /*0042*/ 	.short	0x0028
        /*0044*/ 	.byte	0x00, 0xf0, 0x21, 0x00


	//----- nvinfo : EIATTR_KPARAM_INFO
	.align		4
.L_2457:
        /*0048*/ 	.byte	0x04, 0x17
        /*004a*/ 	.short	(.L_2459 - .L_2458)
.L_2458:
        /*004c*/ 	.word	0x00000000
        /*0050*/ 	.short	0x0004
        /*0052*/ 	.short	0x0020
        /*0054*/ 	.byte	0x00, 0xf0, 0x21, 0x00


	//----- nvinfo : EIATTR_KPARAM_INFO
	.align		4
.L_2459:
        /*0058*/ 	.byte	0x04, 0x17
        /*005a*/ 	.short	(.L_2461 - .L_2460)
.L_2460:
        /*005c*/ 	.word	0x00000000
        /*0060*/ 	.short	0x0003
        /*0062*/ 	.short	0x0018
        /*0064*/ 	.byte	0x00, 0xf0, 0x21, 0x00


	//----- nvinfo : EIATTR_KPARAM_INFO
	.align		4
.L_2461:
        /*0068*/ 	.byte	0x04, 0x17
        /*006a*/ 	.short	(.L_2463 - .L_2462)
.L_2462:
        /*006c*/ 	.word	0x00000000
        /*0070*/ 	.short	0x0002
        /*0072*/ 	.short	0x0010
        /*0074*/ 	.byte	0x00, 0xf5, 0x21, 0x00


	//----- nvinfo : EIATTR_KPARAM_INFO
	.align		4
.L_2463:
        /*0078*/ 	.byte	0x04, 0x17
        /*007a*/ 	.short	(.L_2465 - .L_2464)
.L_2464:
        /*007c*/ 	.word	0x00000000
        /*0080*/ 	.short	0x0001
        /*0082*/ 	.short	0x0008
        /*0084*/ 	.byte	0x00, 0xf5, 0x21, 0x00


	//----- nvinfo : EIATTR_KPARAM_INFO
	.align		4
.L_2465:
        /*0088*/ 	.byte	0x04, 0x17
        /*008a*/ 	.short	(.L_2467 - .L_2466)
.L_2466:
        /*008c*/ 	.word	0x00000000
        /*0090*/ 	.short	0x0000
        /*0092*/ 	.short	0x0000
        /*0094*/ 	.byte	0x00, 0xf5, 0x21, 0x00


	//----- nvinfo : EIATTR_SPARSE_MMA_MASK
	.align		4
.L_2467:
        /*0098*/ 	.byte	0x03, 0x50
        /*009a*/ 	.short	0x0000


	//----- nvinfo : EIATTR_MAXREG_COUNT
	.align		4
        /*009c*/ 	.byte	0x03, 0x1b
        /*009e*/ 	.short	0x00ff


	//----- nvinfo : EIATTR_MERCURY_ISA_VERSION
	.align		4
        /*00a0*/ 	.byte	0x03, 0x5f
        /*00a2*/ 	.short	0x0101


	//----- nvinfo : EIATTR_VRC_CTA_INIT_COUNT
	.align		4
        /*00a4*/ 	.byte	0x02, 0x4a
	.zero		1
	.zero		1


	//----- nvinfo : EIATTR_EXIT_INSTR_OFFSETS
	.align		4
        /*00a8*/ 	.byte	0x04, 0x1c
        /*00aa*/ 	.short	(.L_2469 - .L_2468)


	//   ....[0]....
.L_2468:
        /*00ac*/ 	.word	0x000000d0


	//   ....[1]....
        /*00b0*/ 	.word	0x00000150


	//   ....[2]....
        /*00b4*/ 	.word	0x000001e0


	//   ....[3]....
        /*00b8*/ 	.word	0x000002e0


	//----- nvinfo : EIATTR_CBANK_PARAM_SIZE
	.align		4
.L_2469:
        /*00bc*/ 	.byte	0x03, 0x19
        /*00be*/ 	.short	0x0048


	//----- nvinfo : EIATTR_PARAM_CBANK
	.align		4
        /*00c0*/ 	.byte	0x04, 0x0a
        /*00c2*/ 	.short	(.L_2471 - .L_2470)
	.align		4
.L_2470:
        /*00c4*/ 	.word	index@(.nv.constant0._Z26MutualIntensExtract_KernelILin1ELb0ELb0ELi0ELi1EEvPKfS1_Pfllllll)
        /*00c8*/ 	.short	0x0380
        /*00ca*/ 	.short	0x0048


	//----- nvinfo : EIATTR_SW_WAR
	.align		4
.L_2471:
        /*00cc*/ 	.byte	0x04, 0x36
        /*00ce*/ 	.short	(.L_2473 - .L_2472)
.L_2472:
        /*00d0*/ 	.word	0x00000008
.L_2473:


//--------------------- .nv.info._Z26MutualIntensExtract_KernelILin1ELb0ELb1ELi0ELi1EEvPKfS1_Pfllllll --------------------------
	.section	.nv.info._Z26MutualIntensExtract_KernelILin1ELb0ELb1ELi0ELi1EEvPKfS1_Pfllllll,"",@"SHT_CUDA_INFO"
	.sectionflags	@""
	.align	4


	//----- nvinfo : EIATTR_CUDA_API_VERSION
	.align		4
        /*0000*/ 	.byte	0x04, 0x37
        /*0002*/ 	.short	(.L_2475 - .L_2474)
.L_2474:
        /*0004*/ 	.word	0x00000082


	//----- nvinfo : EIATTR_KPARAM_INFO
	.align		4
.L_2475:
        /*0008*/ 	.byte	0x04, 0x17
        /*000a*/ 	.short	(.L_2477 - .L_2476)
.L_2476:
        /*000c*/ 	.word	0x00000000
        /*0010*/ 	.short	0x0008
        /*0012*/ 	.short	0x0040
        /*0014*/ 	.byte	0x00, 0xf0, 0x21, 0x00


	//----- nvinfo : EIATTR_KPARAM_INFO
	.align		4
.L_2477:
        /*0018*/ 	.byte	0x04, 0x17
        /*001a*/ 	.short	(.L_2479 - .L_2478)
.L_2478:
        /*001c*/ 	.word	0x00000000
        /*0020*/ 	.short	0x0007
        /*0022*/ 	.short	0x0038
        /*0024*/ 	.byte	0x00, 0xf0, 0x21, 0x00


	//----- nvinfo : EIATTR_KPARAM_INFO
	.align		4
.L_2479:
        /*0028*/ 	.byte	0x04, 0x17
        /*002a*/ 	.short	(.L_2481 - .L_2480)
.L_2480:
        /*002c*/ 	.word	0x00000000
        /*0030*/ 	.short	0x0006
        /*0032*/ 	.short	0x0030
        /*0034*/ 	.byte	0x00, 0xf0, 0x21, 0x00


	//----- nvinfo : EIATTR_KPARAM_INFO
	.align		4
.L_2481:
        /*0038*/ 	.byte	0x04, 0x17
        /*003a*/ 	.short	(.L_2483 - .L_2482)
.L_2482:
        /*003c*/ 	.word	0x00000000
        /*0040*/ 	.short	0x0005
        /*0042*/ 	.short	0x0028
        /*0044*/ 	.byte	0x00, 0xf0, 0x21, 0x00


	//----- nvinfo : EIATTR_KPARAM_INFO
	.align		4
.L_2483:
        /*0048*/ 	.byte	0x04, 0x17
        /*004a*/ 	.short	(.L_2485 - .L_2484)
.L_2484:
        /*004c*/ 	.word	0x00000000
        /*0050*/ 	.short	0x0004
        /*0052*/ 	.short	0x0020
        /*0054*/ 	.byte	0x00, 0xf0, 0x21, 0x00


	//----- nvinfo : EIATTR_KPARAM_INFO
	.align		4
.L_2485:
        /*0058*/ 	.byte	0x04, 0x17
        /*005a*/ 	.short	(.L_2487 - .L_2486)
.L_2486:
        /*005c*/ 	.word	0x00000000
        /*0060*/ 	.short	0x0003
        /*0062*/ 	.short	0x0018
        /*0064*/ 	.byte	0x00, 0xf0, 0x21, 0x00


	//----- nvinfo : EIATTR_KPARAM_INFO
	.align		4
.L_2487:
        /*0068*/ 	.byte	0x04, 0x17
        /*006a*/ 	.short	(.L_2489 - .L_2488)
.L_2488:
        /*006c*/ 	.word	0x00000000
        /*0070*/ 	.short	0x0002
        /*0072*/ 	.short	0x0010
        /*0074*/ 	.byte	0x00, 0xf5, 0x21, 0x00


	//----- nvinfo : EIATTR_KPARAM_INFO
	.align		4
.L_2489:
        /*0078*/ 	.byte	0x04, 0x17
        /*007a*/ 	.short	(.L_2491 - .L_2490)
.L_2490:
        /*007c*/ 	.word	0x00000000
        /*0080*/ 	.short	0x0001
        /*0082*/ 	.short	0x0008
        /*0084*/ 	.byte	0x00, 0xf5, 0x21, 0x00


	//----- nvinfo : EIATTR_KPARAM_INFO
	.align		4
.L_2491:
        /*0088*/ 	.byte	0x04, 0x17
        /*008a*/ 	.short	(.L_2493 - .L_2492)
.L_2492:
        /*008c*/ 	.word	0x00000000
        /*0090*/ 	.short	0x0000
        /*0092*/ 	.short	0x0000
        /*0094*/ 	.byte	0x00, 0xf5, 0x21, 0x00


	//----- nvinfo : EIATTR_SPARSE_MMA_MASK
	.align		4
.L_2493:
        /*0098*/ 	.byte	0x03, 0x50
        /*009a*/ 	.short	0x0000


	//----- nvinfo : EIATTR_MAXREG_COUNT
	.align		4
        /*009c*/ 	.byte	0x03, 0x1b
        /*009e*/ 	.short	0x00ff


	//----- nvinfo : EIATTR_MERCURY_ISA_VERSION
	.align		4
        /*00a0*/ 	.byte	0x03, 0x5f
        /*00a2*/ 	.short	0x0101


	//----- nvinfo : EIATTR_VRC_CTA_INIT_COUNT
	.align		4
        /*00a4*/ 	.byte	0x02, 0x4a
	.zero		1
	.zero		1


	//----- nvinfo : EIATTR_EXIT_INSTR_OFFSETS
	.align		4
        /*00a8*/ 	.byte	0x04, 0x1c
        /*00aa*/ 	.short	(.L_2495 - .L_2494)


	//   ....[0]....
.L_2494:
        /*00ac*/ 	.word	0x000000d0


	//   ....[1]....
        /*00b0*/ 	.word	0x00000150


	//   ....[2]....
        /*00b4*/ 	.word	0x000001f0


	//   ....[3]....
        /*00b8*/ 	.word	0x000004a0


	//----- nvinfo : EIATTR_CBANK_PARAM_SIZE
	.align		4
.L_2495:
        /*00bc*/ 	.byte	0x03, 0x19
        /*00be*/ 	.short	0x0048


	//----- nvinfo : EIATTR_PARAM_CBANK
	.align		4
        /*00c0*/ 	.byte	0x04, 0x0a
        /*00c2*/ 	.short	(.L_2497 - .L_2496)
	.align		4
.L_2496:
        /*00c4*/ 	.word	index@(.nv.constant0._Z26MutualIntensExtract_KernelILin1ELb0ELb1ELi0ELi1EEvPKfS1_Pfllllll)
        /*00c8*/ 	.short	0x0380
        /*00ca*/ 	.short	0x0048


	//----- nvinfo : EIATTR_SW_WAR
	.align		4
.L_2497:
        /*00cc*/ 	.byte	0x04, 0x36
        /*00ce*/ 	.short	(.L_2499 - .L_2498)
.L_2498:
        /*00d0*/ 	.word	0x00000008
.L_2499:


//--------------------- .nv.info._Z26MutualIntensExtract_KernelILin1ELb1ELb0ELi0ELi1EEvPKfS1_Pfllllll --------------------------
	.section	.nv.info._Z26MutualIntensExtract_KernelILin1ELb1ELb0ELi0ELi1EEvPKfS1_Pfllllll,"",@"SHT_CUDA_INFO"
	.sectionflags	@""
	.align	4


	//----- nvinfo : EIATTR_CUDA_API_VERSION
	.align		4
        /*0000*/ 	.byte	0x04, 0x37
        /*0002*/ 	.short	(.L_2501 - .L_2500)
.L_2500:
        /*0004*/ 	.word	0x00000082


	//----- nvinfo : EIATTR_KPARAM_INFO
	.align		4
.L_2501:
        /*0008*/ 	.byte	0x04, 0x17
        /*000a*/ 	.short	(.L_2503 - .L_2502)
.L_2502:
        /*000c*/ 	.word	0x00000000
        /*0010*/ 	.short	0x0008
        /*0012*/ 	.short	0x0040
        /*0014*/ 	.byte	0x00, 0xf0, 0x21, 0x00


	//----- nvinfo : EIATTR_KPARAM_INFO
	.align		4
.L_2503:
        /*0018*/ 	.byte	0x04, 0x17
        /*001a*/ 	.short	(.L_2505 - .L_2504)
.L_2504:
        /*001c*/ 	.word	0x00000000
        /*0020*/ 	.short	0x0007
        /*0022*/ 	.short	0x0038
        /*0024*/ 	.byte	0x00, 0xf0, 0x21, 0x00


	//----- nvinfo : EIATTR_KPARAM_INFO
	.align		4
.L_2505:
        /*0028*/ 	.byte	0x04, 0x17
        /*002a*/ 	.short	(.L_2507 - .L_2506)
.L_2506:
        /*002c*/ 	.word	0x00000000
        /*0030*/ 	.short	0x0006
        /*0032*/ 	.short	0x0030
        /*0034*/ 	.byte	0x00, 0xf0, 0x21, 0x00


	//----- nvinfo : EIATTR_KPARAM_INFO
	.align		4
.L_2507:
        /*0038*/ 	.byte	0x04, 0x17
        /*003a*/ 	.short	(.L_2509 - .L_2508)
.L_2508:
        /*003c*/ 	.word	0x00000000
        /*0040*/ 	.short	0x0005
        /*0042*/ 	.short	0x0028
        /*0044*/ 	.byte	0x00, 0xf0, 0x21, 0x00


	//----- nvinfo : EIATTR_KPARAM_INFO
	.align		4
.L_2509:
        /*0048*/ 	.byte	0x04, 0x17
        /*004a*/ 	.short	(.L_2511 - .L_2510)
.L_2510:
        /*004c*/ 	.word	0x00000000
        /*0050*/ 	.short	0x0004
        /*0052*/ 	.short	0x0020
        /*0054*/ 	.byte	0x00, 0xf0, 0x21, 0x00


	//----- nvinfo : EIATTR_KPARAM_INFO
	.align		4
.L_2511:
        /*0058*/ 	.byte	0x04, 0x17
        /*005a*/ 	.short	(.L_2513 - .L_2512)
.L_2512:
        /*005c*/ 	.word	0x00000000
        /*0060*/ 	.short	0x0003
        /*0062*/ 	.short	0x0018
        /*0064*/ 	.byte	0x00, 0xf0, 0x21, 0x00


	//----- nvinfo : EIATTR_KPARAM_INFO
	.align		4
.L_2513:
        /*0068*/ 	.byte	0x04, 0x17
        /*006a*/ 	.short	(.L_2515 - .L_2514)
.L_2514:
        /*006c*/ 	.word	0x00000000
        /*0070*/ 	.short	0x0002
        /*0072*/ 	.short	0x0010
        /*0074*/ 	.byte	0x00, 0xf5, 0x21, 0x00


	//----- nvinfo : EIATTR_KPARAM_INFO
	.align		4
.L_2515:
        /*0078*/ 	.byte	0x04, 0x17
        /*007a*/ 	.short	(.L_2517 - .L_2516)
.L_2516:
        /*007c*/ 	.word	0x00000000
        /*0080*/ 	.short	0x0001
        /*0082*/ 	.short	0x0008
        /*0084*/ 	.byte	0x00, 0xf5, 0x21, 0x00


	//----- nvinfo : EIATTR_KPARAM_INFO
	.align		4
.L_2517:
        /*0088*/ 	.byte	0x04, 0x17
        /*008a*/ 	.short	(.L_2519 - .L_2518)
.L_2518:
        /*008c*/ 	.word	0x00000000
        /*0090*/ 	.short	0x0000
        /*0092*/ 	.short	0x0000
        /*0094*/ 	.byte	0x00, 0xf5, 0x21, 0x00


	//----- nvinfo : EIATTR_SPARSE_MMA_MASK
	.align		4
.L_2519:
        /*0098*/ 	.byte	0x03, 0x50
        /*009a*/ 	.short	0x0000


	//----- nvinfo : EIATTR_MAXREG_COUNT
	.align		4
        /*009c*/ 	.byte	0x03, 0x1b
        /*009e*/ 	.short	0x00ff


	//----- nvinfo : EIATTR_MERCURY_ISA_VERSION
	.align		4
        /*00a0*/ 	.byte	0x03, 0x5f
        /*00a2*/ 	.short	0x0101


	//----- nvinfo : EIATTR_VRC_CTA_INIT_COUNT
	.align		4
        /*00a4*/ 	.byte	0x02, 0x4a
	.zero		1
	.zero		1


	//----- nvinfo : EIATTR_EXIT_INSTR_OFFSETS
	.align		4
        /*00a8*/ 	.byte	0x04, 0x1c
        /*00aa*/ 	.short	(.L_2521 - .L_2520)


	//   ....[0]....
.L_2520:
        /*00ac*/ 	.word	0x000000d0


	//   ....[1]....
        /*00b0*/ 	.word	0x00000150


	//   ....[2]....
        /*00b4*/ 	.word	0x000001f0


	//   ....[3]....
        /*00b8*/ 	.word	0x000004d0


	//----- nvinfo : EIATTR_CBANK_PARAM_SIZE
	.align		4
.L_2521:
        /*00bc*/ 	.byte	0x03, 0x19
        /*00be*/ 	.short	0x0048


	//----- nvinfo : EIATTR_PARAM_CBANK
	.align		4
        /*00c0*/ 	.byte	0x04, 0x0a
        /*00c2*/ 	.short	(.L_2523 - .L_2522)
	.align		4
.L_2522:
        /*00c4*/ 	.word	index@(.nv.constant0._Z26MutualIntensExtract_KernelILin1ELb1ELb0ELi0ELi1EEvPKfS1_Pfllllll)
        /*00c8*/ 	.short	0x0380
        /*00ca*/ 	.short	0x0048


	//----- nvinfo : EIATTR_SW_WAR
	.align		4
.L_2523:
        /*00cc*/ 	.byte	0x04, 0x36
        /*00ce*/ 	.short	(.L_2525 - .L_2524)
.L_2524:
        /*00d0*/ 	.word	0x00000008
.L_2525:


//--------------------- .nv.info._Z26MutualIntensExtract_KernelILin1ELb1ELb1ELi0ELi1EEvPKfS1_Pfllllll --------------------------
	.section	.nv.info._Z26MutualIntensExtract_KernelILin1ELb1ELb1ELi0ELi1EEvPKfS1_Pfllllll,"",@"SHT_CUDA_INFO"
	.sectionflags	@""
	.align	4


	//----- nvinfo : EIATTR_CUDA_API_VERSION
	.align		4
        /*0000*/ 	.byte	0x04, 0x37
        /*0002*/ 	.short	(.L_2527 - .L_2526)
.L_2526:
        /*0004*/ 	.word	0x00000082


	//----- nvinfo : EIATTR_KPARAM_INFO
	.align		4
.L_2527:
        /*0008*/ 	.byte	0x04, 0x17
        /*000a*/ 	.short	(.L_2529 - .L_2528)
.L_2528:
        /*000c*/ 	.word	0x00000000
        /*0010*/ 	.short	0x0008
        /*0012*/ 	.short	0x0040
        /*0014*/ 	.byte	0x00, 0xf0, 0x21, 0x00


	//----- nvinfo : EIATTR_KPARAM_INFO
	.align		4
.L_2529:
        /*0018*/ 	.byte	0x04, 0x17
        /*001a*/ 	.short	(.L_2531 - .L_2530)
.L_2530:
        /*001c*/ 	.word	0x00000000
        /*0020*/ 	.short	0x0007
        /*0022*/ 	.short	0x0038
        /*0024*/ 	.byte	0x00, 0xf0, 0x21, 0x00


	//----- nvinfo : EIATTR_KPARAM_INFO
	.align		4
.L_2531:
        /*0028*/ 	.byte	0x04, 0x17
        /*002a*/ 	.short	(.L_2533 - .L_2532)
.L_2532:
        /*002c*/ 	.word	0x00000000
        /*0030*/ 	.short	0x0006
        /*0032*/ 	.short	0x0030
        /*0034*/ 	.byte	0x00, 0xf0, 0x21, 0x00


	//----- nvinfo : EIATTR_KPARAM_INFO
	.align		4
.L_2533:
        /*0038*/ 	.byte	0x04, 0x17
        /*003a*/ 	.short	(.L_2535 - .L_2534)
.L_2534:
        /*003c*/ 	.word	0x00000000
        /*0040*/ 	.short	0x0005
        /*0042*/ 	.short	0x0028
        /*0044*/ 	.byte	0x00, 0xf0, 0x21, 0x00


	//----- nvinfo : EIATTR_KPARAM_INFO
	.align		4
.L_2535:
        /*0048*/ 	.byte	0x04, 0x17
        /*004a*/ 	.short	(.L_2537 - .L_2536)
.L_2536:
        /*004c*/ 	.word	0x00000000
        /*0050*/ 	.short	0x0004
        /*0052*/ 	.short	0x0020
        /*0054*/ 	.byte	0x00, 0xf0, 0x21, 0x00


	//----- nvinfo : EIATTR_KPARAM_INFO
	.align		4
.L_2537:
        /*0058*/ 	.byte	0x04, 0x17
        /*005a*/ 	.short	(.L_2539 - .L_2538)
.L_2538:
        /*005c*/ 	.word	0x00000000
        /*0060*/ 	.short	0x0003
        /*0062*/ 	.short	0x0018
        /*0064*/ 	.byte	0x00, 0xf0, 0x21, 0x00


	//----- nvinfo : EIATTR_KPARAM_INFO
	.align		4
.L_2539:
        /*0068*/ 	.byte	0x04, 0x17
        /*006a*/ 	.short	(.L_2541 - .L_2540)
.L_2540:
        /*006c*/ 	.word	0x00000000
        /*0070*/ 	.short	0x0002
        /*0072*/ 	.short	0x0010
        /*0074*/ 	.byte	0x00, 0xf5, 0x21, 0x00


	//----- nvinfo : EIATTR_KPARAM_INFO
	.align		4
.L_2541:
        /*0078*/ 	.byte	0x04, 0x17
        /*007a*/ 	.short	(.L_2543 - .L_2542)
.L_2542:
        /*007c*/ 	.word	0x00000000
        /*0080*/ 	.short	0x0001
        /*0082*/ 	.short	0x0008
        /*0084*/ 	.byte	0x00, 0xf5, 0x21, 0x00


	//----- nvinfo : EIATTR_KPARAM_INFO
	.align		4
.L_2543:
        /*0088*/ 	.byte	0x04, 0x17
        /*008a*/ 	.short	(.L_2545 - .L_2544)
.L_2544:
        /*008c*/ 	.word	0x00000000
        /*0090*/ 	.short	0x0000
        /*0092*/ 	.short	0x0000
        /*0094*/ 	.byte	0x00, 0xf5, 0x21, 0x00


	//----- nvinfo : EIATTR_SPARSE_MMA_MASK
	.align		4
.L_2545:
        /*0098*/ 	.byte	0x03, 0x50
        /*009a*/ 	.short	0x0000


	//----- nvinfo : EIATTR_MAXREG_COUNT
	.align		4
        /*009c*/ 	.byte	0x03, 0x1b
        /*009e*/ 	.short	0x00ff


	//----- nvinfo : EIATTR_MERCURY_ISA_VERSION
	.align		4
        /*00a0*/ 	.byte	0x03, 0x5f
        /*00a2*/ 	.short	0x0101


	//----- nvinfo : EIATTR_VRC_CTA_INIT_COUNT
	.align		4
        /*00a4*/ 	.byte	0x02, 0x4a
	.zero		1
	.zero		1


	//----- nvinfo : EIATTR_EXIT_INSTR_OFFSETS
	.align		4
        /*00a8*/ 	.byte	0x04, 0x1c
        /*00aa*/ 	.short	(.L_2547 - .L_2546)


	//   ....[0]....
.L_2546:
        /*00ac*/ 	.word	0x000000d0


	//   ....[1]....
        /*00b0*/ 	.word	0x00000150


	//   ....[2]....
        /*00b4*/ 	.word	0x000001f0


	//   ....[3]....
        /*00b8*/ 	.word	0x000005c0


	//----- nvinfo : EIATTR_CBANK_PARAM_SIZE
	.align		4
.L_2547:
        /*00bc*/ 	.byte	0x03, 0x19
        /*00be*/ 	.short	0x0048


	//----- nvinfo : EIATTR_PARAM_CBANK
	.align		4
        /*00c0*/ 	.byte	0x04, 0x0a
        /*00c2*/ 	.short	(.L_2549 - .L_2548)
	.align		4
.L_2548:
        /*00c4*/ 	.word	index@(.nv.constant0._Z26MutualIntensExtract_KernelILin1ELb1ELb1ELi0ELi1EEvPKfS1_Pfllllll)
        /*00c8*/ 	.short	0x0380
        /*00ca*/ 	.short	0x0048


	//----- nvinfo : EIATTR_SW_WAR
	.align		4
.L_2549:
        /*00cc*/ 	.byte	0x04, 0x36
        /*00ce*/ 	.short	(.L_2551 - .L_2550)
.L_2550:
        /*00d0*/ 	.word	0x00000008
.L_2551:


//--------------------- .nv.info._Z26MutualIntensExtract_KernelILi5ELb0ELb0ELi0ELi1EEvPKfS1_Pfllllll --------------------------
	.section	.nv.info._Z26MutualIntensExtract_KernelILi5ELb0ELb0ELi0ELi1EEvPKfS1_Pfllllll,"",@"SHT_CUDA_INFO"
	.sectionflags	@""
	.align	4


	//----- nvinfo : EIATTR_CUDA_API_VERSION
	.align		4
        /*0000*/ 	.byte	0x04, 0x37
        /*0002*/ 	.short	(.L_2553 - .L_2552)
.L_2552:
        /*0004*/ 	.word	0x00000082


	//----- nvinfo : EIATTR_KPARAM_INFO
	.align		4
.L_2553:
        /*0008*/ 	.byte	0x04, 0x17
        /*000a*/ 	.short	(.L_2555 - .L_2554)
.L_2554:
        /*000c*/ 	.word	0x00000000
        /*0010*/ 	.short	0x0008
        /*0012*/ 	.short	0x0040
        /*0014*/ 	.byte	0x00, 0xf0, 0x21, 0x00


	//----- nvinfo : EIATTR_KPARAM_INFO
	.align		4
.L_2555:
        /*0018*/ 	.byte	0x04, 0x17
        /*001a*/ 	.short	(.L_2557 - .L_2556)
.L_2556:
        /*001c*/ 	.word	0x00000000
        /*0020*/ 	.short	0x0007
        /*0022*/ 	.short	0x0038
        /*0024*/ 	.byte	0x00, 0xf0, 0x21, 0x00


	//----- nvinfo : EIATTR_KPARAM_INFO
	.align		4
.L_2557:
        /*0028*/ 	.byte	0x04, 0x17
        /*002a*/ 	.short	(.L_2559 - .L_2558)
.L_2558:
        /*002c*/ 	.word	0x00000000
        /*0030*/ 	.short	0x0006
        /*0032*/ 	.short	0x0030
        /*0034*/ 	.byte	0x00, 0xf0, 0x21, 0x00


	//----- nvinfo : EIATTR_KPARAM_INFO
	.align		4
.L_2559:
        /*0038*/ 	.byte	0x04, 0x17
        /*003a*/ 	.short	(.L_2561 - .L_2560)
.L_2560:
        /*003c*/ 	.word	0x00000000
        /*0040*/ 	.short	0x0005
        /*0042*/ 	.short	0x0028
        /*0044*/ 	.byte	0x00, 0xf0, 0x21, 0x00


	//----- nvinfo : EIATTR_KPARAM_INFO
	.align		4
.L_2561:
        /*0048*/ 	.byte	0x04, 0x17
        /*004a*/ 	.short	(.L_2563 - .L_2562)
.L_2562:
        /*004c*/ 	.word	0x00000000
        /*0050*/ 	.short	0x0004
        /*0052*/ 	.short	0x0020
        /*0054*/ 	.byte	0x00, 0xf0, 0x21, 0x00


	//----- nvinfo : EIATTR_KPARAM_INFO
	.align		4
.L_2563:
        /*0058*/ 	.byte	0x04, 0x17
        /*005a*/ 	.short	(.L_2565 - .L_2564)
.L_2564:
        /*005c*/ 	.word	0x00000000
        /*0060*/ 	.short	0x0003
        /*0062*/ 	.short	0x0018
        /*0064*/ 	.byte	0x00, 0xf0, 0x21, 0x00


	//----- nvinfo : EIATTR_KPARAM_INFO
	.align		4
.L_2565:
        /*0068*/ 	.byte	0x04, 0x17
        /*006a*/ 	.short	(.L_2567 - .L_2566)
.L_2566:
        /*006c*/ 	.word	0x00000000
        /*0070*/ 	.short	0x0002
        /*0072*/ 	.short	0x0010
        /*0074*/ 	.byte	0x00, 0xf5, 0x21, 0x00


	//----- nvinfo : EIATTR_KPARAM_INFO
	.align		4
.L_2567:
        /*0078*/ 	.byte	0x04, 0x17
        /*007a*/ 	.short	(.L_2569 - .L_2568)
.L_2568:
        /*007c*/ 	.word	0x00000000
        /*0080*/ 	.short	0x0001
        /*0082*/ 	.short	0x0008
        /*0084*/ 	.byte	0x00, 0xf5, 0x21, 0x00


	//----- nvinfo : EIATTR_KPARAM_INFO
	.align		4
.L_2569:
        /*0088*/ 	.byte	0x04, 0x17
        /*008a*/ 	.short	(.L_2571 - .L_2570)
.L_2570:
        /*008c*/ 	.word	0x00000000
        /*0090*/ 	.short	0x0000
        /*0092*/ 	.short	0x0000
        /*0094*/ 	.byte	0x00, 0xf5, 0x21, 0x00


	//----- nvinfo : EIATTR_SPARSE_MMA_MASK
	.align		4
.L_2571:
        /*0098*/ 	.byte	0x03, 0x50
        /*009a*/ 	.short	0x0000


	//----- nvinfo : EIATTR_MAXREG_COUNT
	.align		4
        /*009c*/ 	.byte	0x03, 0x1b
        /*009e*/ 	.short	0x00ff


	//----- nvinfo : EIATTR_MERCURY_ISA_VERSION
	.align		4
        /*00a0*/ 	.byte	0x03, 0x5f
        /*00a2*/ 	.short	0x0101


	//----- nvinfo : EIATTR_VRC_CTA_INIT_COUNT
	.align		4
        /*00a4*/ 	.byte	0x02, 0x4a
	.zero		1
	.zero		1


	//----- nvinfo : EIATTR_EXIT_INSTR_OFFSETS
	.align		4
        /*00a8*/ 	.byte	0x04, 0x1c
        /*00aa*/ 	.short	(.L_2573 - .L_2572)


	//   ....[0]....
.L_2572:
        /*00ac*/ 	.word	0x000000d0


	//   ....[1]....
        /*00b0*/ 	.word	0x00000150


	//   ....[2]....
        /*00b4*/ 	.word	0x000001e0


	//   ....[3]....
        /*00b8*/ 	.word	0x000002e0


	//----- nvinfo : EIATTR_CBANK_PARAM_SIZE
	.align		4
.L_2573:
        /*00bc*/ 	.byte	0x03, 0x19
        /*00be*/ 	.short	0x0048


	//----- nvinfo : EIATTR_PARAM_CBANK
	.align		4
        /*00c0*/ 	.byte	0x04, 0x0a
        /*00c2*/ 	.short	(.L_2575 - .L_2574)
	.align		4
.L_2574:
        /*00c4*/ 	.word	index@(.nv.constant0._Z26MutualIntensExtract_KernelILi5ELb0ELb0ELi0ELi1EEvPKfS1_Pfllllll)
        /*00c8*/ 	.short	0x0380
        /*00ca*/ 	.short	0x0048


	//----- nvinfo : EIATTR_SW_WAR
	.align		4
.L_2575:
        /*00cc*/ 	.byte	0x04, 0x36
        /*00ce*/ 	.short	(.L_2577 - .L_2576)
.L_2576:
        /*00d0*/ 	.word	0x00000008
.L_2577:


//--------------------- .nv.info._Z26MutualIntensExtract_KernelILi5ELb0ELb1ELi0ELi1EEvPKfS1_Pfllllll --------------------------
	.section	.nv.info._Z26MutualIntensExtract_KernelILi5ELb0ELb1ELi0ELi1EEvPKfS1_Pfllllll,"",@"SHT_CUDA_INFO"
	.sectionflags	@""
	.align	4


	//----- nvinfo : EIATTR_CUDA_API_VERSION
	.align		4
        /*0000*/ 	.byte	0x04, 0x37
        /*0002*/ 	.short	(.L_2579 - .L_2578)
.L_2578:
        /*0004*/ 	.word	0x00000082


	//----- nvinfo : EIATTR_KPARAM_INFO
	.align		4
.L_2579:
        /*0008*/ 	.byte	0x04, 0x17
        /*000a*/ 	.short	(.L_2581 - .L_2580)
.L_2580:
        /*000c*/ 	.word	0x00000000
        /*0010*/ 	.short	0x0008
        /*0012*/ 	.short	0x0040
        /*0014*/ 	.byte	0x00, 0xf0, 0x21, 0x00


	//----- nvinfo : EIATTR_KPARAM_INFO
	.align		4
.L_2581:
        /*0018*/ 	.byte	0x04, 0x17
        /*001a*/ 	.short	(.L_2583 - .L_2582)
.L_2582:
        /*001c*/ 	.word	0x00000000
        /*0020*/ 	.short	0x0007
        /*0022*/ 	.short	0x0038
        /*0024*/ 	.byte	0x00, 0xf0, 0x21, 0x00


	//----- nvinfo : EIATTR_KPARAM_INFO
	.align		4
.L_2583:
        /*0028*/ 	.byte	0x04, 0x17
        /*002a*/ 	.short	(.L_2585 - .L_2584)
.L_2584:
        /*002c*/ 	.word	0x00000000
        /*0030*/ 	.short	0x0006
        /*0032*/ 	.short	0x0030
        /*0034*/ 	.byte	0x00, 0xf0, 0x21, 0x00


	//----- nvinfo : EIATTR_KPARAM_INFO
	.align		4
.L_2585:
        /*0038*/ 	.byte	0x04, 0x17
        /*003a*/ 	.short	(.L_2587 - .L_2586)
.L_2586:
        /*003c*/ 	.word	0x00000000
        /*0040*/ 	.short	0x0005
        /*0042*/ 	.short	0x0028
        /*0044*/ 	.byte	0x00, 0xf0, 0x21, 0x00


	//----- nvinfo : EIATTR_KPARAM_INFO
	.align		4
.L_2587:
        /*0048*/ 	.byte	0x04, 0x17
        /*004a*/ 	.short	(.L_2589 - .L_2588)
.L_2588:
        /*004c*/ 	.word	0x00000000
        /*0050*/ 	.short	0x0004
        /*0052*/ 	.short	0x0020
        /*0054*/ 	.byte	0x00, 0xf0, 0x21, 0x00


	//----- nvinfo : EIATTR_KPARAM_INFO
	.align		4
.L_2589:
        /*0058*/ 	.byte	0x04, 0x17
        /*005a*/ 	.short	(.L_2591 - .L_2590)
.L_2590:
        /*005c*/ 	.word	0x00000000
        /*0060*/ 	.short	0x0003
        /*0062*/ 	.short	0x0018
        /*0064*/ 	.byte	0x00, 0xf0, 0x21, 0x00


	//----- nvinfo : EIATTR_KPARAM_INFO
	.align		4
.L_2591:
        /*0068*/ 	.byte	0x04, 0x17
        /*006a*/ 	.short	(.L_2593 - .L_2592)
.L_2592:
        /*006c*/ 	.word	0x00000000
        /*0070*/ 	.short	0x0002
        /*0072*/ 	.short	0x0010
        /*0074*/ 	.byte	0x00, 0xf5, 0x21, 0x00


	//----- nvinfo : EIATTR_KPARAM_INFO
	.align		4
.L_2593:
        /*0078*/ 	.byte	0x04, 0x17
        /*007a*/ 	.short	(.L_2595 - .L_2594)
.L_2594:
        /*007c*/ 	.word	0x00000000
        /*0080*/ 	.short	0x0001
        /*0082*/ 	.short	0x0008
        /*0084*/ 	.byte	0x00, 0xf5, 0x21, 0x00


	//----- nvinfo : EIATTR_KPARAM_INFO
	.align		4
.L_2595:
        /*0088*/ 	.byte	0x04, 0x17
        /*008a*/ 	.short	(.L_2597 - .L_2596)
.L_2596:
        /*008c*/ 	.word	0x00000000
        /*0090*/ 	.short	0x0000
        /*0092*/ 	.short	0x0000
        /*0094*/ 	.byte	0x00, 0xf5, 0x21, 0x00


	//----- nvinfo : EIATTR_SPARSE_MMA_MASK
	.align		4
.L_2597:
        /*0098*/ 	.byte	0x03, 0x50
        /*009a*/ 	.short	0x0000


	//----- nvinfo : EIATTR_MAXREG_COUNT
	.align		4
        /*009c*/ 	.byte	0x03, 0x1b
        /*009e*/ 	.short	0x00ff


	//----- nvinfo : EIATTR_MERCURY_ISA_VERSION
	.align		4
        /*00a0*/ 	.byte	0x03, 0x5f
        /*00a2*/ 	.short	0x0101


	//----- nvinfo : EIATTR_VRC_CTA_INIT_COUNT
	.align		4
        /*00a4*/ 	.byte	0x02, 0x4a
	.zero		1
	.zero		1


	//----- nvinfo : EIATTR_EXIT_INSTR_OFFSETS
	.align		4
        /*00a8*/ 	.byte	0x04, 0x1c
        /*00aa*/ 	.short	(.L_2599 - .L_2598)


	//   ....[0]....
.L_2598:
        /*00ac*/ 	.word	0x000000d0


	//   ....[1]....
        /*00b0*/ 	.word	0x00000150


	//   ....[2]....
        /*00b4*/ 	.word	0x000001f0


	//   ....[3]....
        /*00b8*/ 	.word	0x00000500


	//----- nvinfo : EIATTR_CBANK_PARAM_SIZE
	.align		4
.L_2599:
        /*00bc*/ 	.byte	0x03, 0x19
        /*00be*/ 	.short	0x0048


	//----- nvinfo : EIATTR_PARAM_CBANK
	.align		4
        /*00c0*/ 	.byte	0x04, 0x0a
        /*00c2*/ 	.short	(.L_2601 - .L_2600)
	.align		4
.L_2600:
        /*00c4*/ 	.word	index@(.nv.constant0._Z26MutualIntensExtract_KernelILi5ELb0ELb1ELi0ELi1EEvPKfS1_Pfllllll)
        /*00c8*/ 	.short	0x0380
        /*00ca*/ 	.short	0x0048


	//----- nvinfo : EIATTR_SW_WAR
	.align		4
.L_2601:
        /*00cc*/ 	.byte	0x04, 0x36
        /*00ce*/ 	.short	(.L_2603 - .L_2602)
.L_2602:
        /*00d0*/ 	.word	0x00000008
.L_2603:


//--------------------- .nv.info._Z26MutualIntensExtract_KernelILi5ELb1ELb0ELi0ELi1EEvPKfS1_Pfllllll --------------------------
	.section	.nv.info._Z26MutualIntensExtract_KernelILi5ELb1ELb0ELi0ELi1EEvPKfS1_Pfllllll,"",@"SHT_CUDA_INFO"
	.sectionflags	@""
	.align	4


	//----- nvinfo : EIATTR_CUDA_API_VERSION
	.align		4
        /*0000*/ 	.byte	0x04, 0x37
        /*0002*/ 	.short	(.L_2605 - .L_2604)
.L_2604:
        /*0004*/ 	.word	0x00000082


	//----- nvinfo : EIATTR_KPARAM_INFO
	.align		4
.L_2605:
        /*0008*/ 	.byte	0x04, 0x17
        /*000a*/ 	.short	(.L_2607 - .L_2606)
.L_2606:
        /*000c*/ 	.word	0x00000000
        /*0010*/ 	.short	0x0008
        /*0012*/ 	.short	0x0040
        /*0014*/ 	.byte	0x00, 0xf0, 0x21, 0x00


	//----- nvinfo : EIATTR_KPARAM_INFO
	.align		4
.L_2607:
        /*0018*/ 	.byte	0x04, 0x17
        /*001a*/ 	.short	(.L_2609 - .L_2608)
.L_2608:
        /*001c*/ 	.word	0x00000000
        /*0020*/ 	.short	0x0007
        /*0022*/ 	.short	0x0038
        /*0024*/ 	.byte	0x00, 0xf0, 0x21, 0x00


	//----- nvinfo : EIATTR_KPARAM_INFO
	.align		4
.L_2609:
        /*0028*/ 	.byte	0x04, 0x17
        /*002a*/ 	.short	(.L_2611 - .L_2610)
.L_2610:
        /*002c*/ 	.word	0x00000000
        /*0030*/ 	.short	0x0006
        /*0032*/ 	.short	0x0030
        /*0034*/ 	.byte	0x00, 0xf0, 0x21, 0x00


	//----- nvinfo : EIATTR_KPARAM_INFO
	.align		4
.L_2611:
        /*0038*/ 	.byte	0x04, 0x17
        /*003a*/ 	.short	(.L_2613 - .L_2612)
.L_2612:
        /*003c*/ 	.word	0x00000000
        /*0040*/ 	.short	0x0005
        /*0042*/ 	.short	0x0028
        /*0044*/ 	.byte	0x00, 0xf0, 0x21, 0x00


	//----- nvinfo : EIATTR_KPARAM_INFO
	.align		4
.L_2613:
        /*0048*/ 	.byte	0x04, 0x17
        /*004a*/ 	.short	(.L_2615 - .L_2614)
.L_2614:
        /*004c*/ 	.word	0x00000000
        /*0050*/ 	.short	0x0004
        /*0052*/ 	.short	0x0020
        /*0054*/ 	.byte	0x00, 0xf0, 0x21, 0x00


	//----- nvinfo : EIATTR_KPARAM_INFO
	.align		4
.L_2615:
        /*0058*/ 	.byte	0x04, 0x17
        /*005a*/ 	.short	(.L_2617 - .L_2616)
.L_2616:
        /*005c*/ 	.word	0x00000000
        /*0060*/ 	.short	0x0003
        /*0062*/ 	.short	0x0018
        /*0064*/ 	.byte	0x00, 0xf0, 0x21, 0x00


	//----- nvinfo : EIATTR_KPARAM_INFO
	.align		4
.L_2617:
        /*0068*/ 	.byte	0x04, 0x17
        /*006a*/ 	.short	(.L_2619 - .L_2618)
.L_2618:
        /*006c*/ 	.word	0x00000000
        /*0070*/ 	.short	0x0002
        /*0072*/ 	.short	0x0010
        /*0074*/ 	.byte	0x00, 0xf5, 0x21, 0x00


	//----- nvinfo : EIATTR_KPARAM_INFO
	.align		4
.L_2619:
        /*0078*/ 	.byte	0x04, 0x17
        /*007a*/ 	.short	(.L_2621 - .L_2620)
.L_2620:
        /*007c*/ 	.word	0x00000000
        /*0080*/ 	.short	0x0001
        /*0082*/ 	.short	0x0008
        /*0084*/ 	.byte	0x00, 0xf5, 0x21, 0x00


	//----- nvinfo : EIATTR_KPARAM_INFO
	.align		4
.L_2621:
        /*0088*/ 	.byte	0x04, 0x17
        /*008a*/ 	.short	(.L_2623 - .L_2622)
.L_2622:
        /*008c*/ 	.word	0x00000000
        /*0090*/ 	.short	0x0000
        /*0092*/ 	.short	0x0000
        /*0094*/ 	.byte	0x00, 0xf5, 0x21, 0x00


	//----- nvinfo : EIATTR_SPARSE_MMA_MASK
	.align		4
.L_2623:
        /*0098*/ 	.byte	0x03, 0x50
        /*009a*/ 	.short	0x0000


	//----- nvinfo : EIATTR_MAXREG_COUNT
	.align		4
        /*009c*/ 	.byte	0x03, 0x1b
        /*009e*/ 	.short	0x00ff


	//----- nvinfo : EIATTR_MERCURY_ISA_VERSION
	.align		4
        /*00a0*/ 	.byte	0x03, 0x5f
        /*00a2*/ 	.short	0x0101


	//----- nvinfo : EIATTR_VRC_CTA_INIT_COUNT
	.align		4
        /*00a4*/ 	.byte	0x02, 0x4a
	.zero		1
	.zero		1


	//----- nvinfo : EIATTR_EXIT_INSTR_OFFSETS
	.align		4
        /*00a8*/ 	.byte	0x04, 0x1c
        /*00aa*/ 	.short	(.L_2625 - .L_2624)


	//   ....[0]....
.L_2624:
        /*00ac*/ 	.word	0x000000d0


	//   ....[1]....
        /*00b0*/ 	.word	0x00000150


	//   ....[2]....
        /*00b4*/ 	.word	0x000001f0


	//   ....[3]....
        /*00b8*/ 	.word	0x000004e0


	//----- nvinfo : EIATTR_CBANK_PARAM_SIZE
	.align		4
.L_2625:
        /*00bc*/ 	.byte	0x03, 0x19
        /*00be*/ 	.short	0x0048


	//----- nvinfo : EIATTR_PARAM_CBANK
	.align		4
        /*00c0*/ 	.byte	0x04, 0x0a
        /*00c2*/ 	.short	(.L_2627 - .L_2626)
	.align		4
.L_2626:
        /*00c4*/ 	.word	index@(.nv.constant0._Z26MutualIntensExtract_KernelILi5ELb1ELb0ELi0ELi1EEvPKfS1_Pfllllll)
        /*00c8*/ 	.short	0x0380
        /*00ca*/ 	.short	0x0048


	//----- nvinfo : EIATTR_SW_WAR
	.align		4
.L_2627:
        /*00cc*/ 	.byte	0x04, 0x36
        /*00ce*/ 	.short	(.L_2629 - .L_2628)
.L_2628:
        /*00d0*/ 	.word	0x00000008
.L_2629:


//--------------------- .nv.info._Z26MutualIntensExtract_KernelILi5ELb1ELb1ELi0ELi1EEvPKfS1_Pfllllll --------------------------
	.section	.nv.info._Z26MutualIntensExtract_KernelILi5ELb1ELb1ELi0ELi1EEvPKfS1_Pfllllll,"",@"SHT_CUDA_INFO"
	.sectionflags	@""
	.align	4


	//----- nvinfo : EIATTR_CUDA_API_VERSION
	.align		4
        /*0000*/ 	.byte	0x04, 0x37
        /*0002*/ 	.short	(.L_2631 - .L_2630)
.L_2630:
        /*0004*/ 	.word	0x00000082


	//----- nvinfo : EIATTR_KPARAM_INFO
	.align		4
.L_2631:
        /*0008*/ 	.byte	0x04, 0x17
        /*000a*/ 	.short	(.L_2633 - .L_2632)
.L_2632:
        /*000c*/ 	.word	0x00000000
        /*0010*/ 	.short	0x0008
        /*0012*/ 	.short	0x0040
        /*0014*/ 	.byte	0x00, 0xf0, 0x21, 0x00


	//----- nvinfo : EIATTR_KPARAM_INFO
	.align		4
.L_2633:
        /*0018*/ 	.byte	0x04, 0x17
        /*001a*/ 	.short	(.L_2635 - .L_2634)
.L_2634:
        /*001c*/ 	.word	0x00000000
        /*0020*/ 	.short	0x0007
        /*0022*/ 	.short	0x0038
        /*0024*/ 	.byte	0x00, 0xf0, 0x21, 0x00


	//----- nvinfo : EIATTR_KPARAM_INFO
	.align		4
.L_2635:
        /*0028*/ 	.byte	0x04, 0x17
        /*002a*/ 	.short	(.L_2637 - .L_2636)
.L_2636:
        /*002c*/ 	.word	0x00000000
        /*0030*/ 	.short	0x0006
        /*0032*/ 	.short	0x0030
        /*0034*/ 	.byte	0x00, 0xf0, 0x21, 0x00


	//----- nvinfo : EIATTR_KPARAM_INFO
	.align		4
.L_2637:
        /*0038*/ 	.byte	0x04, 0x17
        /*003a*/ 	.short	(.L_2639 - .L_2638)
.L_2638:
        /*003c*/ 	.word	0x00000000
        /*0040*/ 	.short	0x0005
        /*0042*/ 	.short	0x0028
        /*0044*/ 	.byte	0x00, 0xf0, 0x21, 0x00


	//----- nvinfo : EIATTR_KPARAM_INFO
	.align		4
.L_2639:
        /*0048*/ 	.byte	0x04, 0x17
        /*004a*/ 	.short	(.L_2641 - .L_2640)
.L_2640:
        /*004c*/ 	.word	0x00000000
        /*0050*/ 	.short	0x0004
        /*0052*/ 	.short	0x0020
        /*0054*/ 	.byte	0x00, 0xf0, 0x21, 0x00


	//----- nvinfo : EIATTR_KPARAM_INFO
	.align		4
.L_2641:
        /*0058*/ 	.byte	0x04, 0x17
        /*005a*/ 	.short	(.L_2643 - .L_2642)
.L_2642:
        /*005c*/ 	.word	0x00000000
        /*0060*/ 	.short	0x0003
        /*0062*/ 	.short	0x0018
        /*0064*/ 	.byte	0x00, 0xf0, 0x21, 0x00


	//----- nvinfo : EIATTR_KPARAM_INFO
	.align		4
.L_2643:
        /*0068*/ 	.byte	0x04, 0x17
        /*006a*/ 	.short	(.L_2645 - .L_2644)
.L_2644:
        /*006c*/ 	.word	0x00000000
        /*0070*/ 	.short	0x0002
        /*0072*/ 	.short	0x0010
        /*0074*/ 	.byte	0x00, 0xf5, 0x21, 0x00


	//----- nvinfo : EIATTR_KPARAM_INFO
	.align		4
.L_2645:
        /*0078*/ 	.byte	0x04, 0x17
        /*007a*/ 	.short	(.L_2647 - .L_2646)
.L_2646:
        /*007c*/ 	.word	0x00000000
        /*0080*/ 	.short	0x0001
        /*0082*/ 	.short	0x0008
        /*0084*/ 	.byte	0x00, 0xf5, 0x21, 0x00


	//----- nvinfo : EIATTR_KPARAM_INFO
	.align		4
.L_2647:
        /*0088*/ 	.byte	0x04, 0x17
        /*008a*/ 	.short	(.L_2649 - .L_2648)
.L_2648:
        /*008c*/ 	.word	0x00000000
        /*0090*/ 	.short	0x0000
        /*0092*/ 	.short	0x0000
        /*0094*/ 	.byte	0x00, 0xf5, 0x21, 0x00


	//----- nvinfo : EIATTR_SPARSE_MMA_MASK
	.align		4
.L_2649:
        /*0098*/ 	.byte	0x03, 0x50
        /*009a*/ 	.short	0x0000


	//----- nvinfo : EIATTR_MAXREG_COUNT
	.align		4
        /*009c*/ 	.byte	0x03, 0x1b
        /*009e*/ 	.short	0x00ff


	//----- nvinfo : EIATTR_MERCURY_ISA_VERSION
	.align		4
        /*00a0*/ 	.byte	0x03, 0x5f
        /*00a2*/ 	.short	0x0101


	//----- nvinfo : EIATTR_VRC_CTA_INIT_COUNT
	.align		4
        /*00a4*/ 	.byte	0x02, 0x4a
	.zero		1
	.zero		1


	//----- nvinfo : EIATTR_EXIT_INSTR_OFFSETS
	.align		4
        /*00a8*/ 	.byte	0x04, 0x1c
        /*00aa*/ 	.short	(.L_2651 - .L_2650)


	//   ....[0]....
.L_2650:
        /*00ac*/ 	.word	0x000000d0


	//   ....[1]....
        /*00b0*/ 	.word	0x00000150


	//   ....[2]....
        /*00b4*/ 	.word	0x000001f0


	//   ....[3]....
        /*00b8*/ 	.word	0x000005e0


	//----- nvinfo : EIATTR_CBANK_PARAM_SIZE
	.align		4
.L_2651:
        /*00bc*/ 	.byte	0x03, 0x19
        /*00be*/ 	.short	0x0048


	//----- nvinfo : EIATTR_PARAM_CBANK
	.align		4
        /*00c0*/ 	.byte	0x04, 0x0a
        /*00c2*/ 	.short	(.L_2653 - .L_2652)
	.align		4
.L_2652:
        /*00c4*/ 	.word	index@(.nv.constant0._Z26MutualIntensExtract_KernelILi5ELb1ELb1ELi0ELi1EEvPKfS1_Pfllllll)
        /*00c8*/ 	.short	0x0380
        /*00ca*/ 	.short	0x0048


	//----- nvinfo : EIATTR_SW_WAR
	.align		4
.L_2653:
        /*00cc*/ 	.byte	0x04, 0x36
        /*00ce*/ 	.short	(.L_2655 - .L_2654)
.L_2654:
        /*00d0*/ 	.word	0x00000008
.L_2655:


//--------------------- .nv.info._Z26MutualIntensExtract_KernelILi4ELb0ELb0ELi0ELi1EEvPKfS1_Pfllllll --------------------------
	.section	.nv.info._Z26MutualIntensExtract_KernelILi4ELb0ELb0ELi0ELi1EEvPKfS1_Pfllllll,"",@"SHT_CUDA_INFO"
	.sectionflags	@""
	.align	4


	//----- nvinfo : EIATTR_CUDA_API_VERSION
	.align		4
        /*0000*/ 	.byte	0x04, 0x37
        /*0002*/ 	.short	(.L_2657 - .L_2656)
.L_2656:
        /*0004*/ 	.word	0x00000082


	//----- nvinfo : EIATTR_KPARAM_INFO
	.align		4
.L_2657:
        /*0008*/ 	.byte	0x04, 0x17
        /*000a*/ 	.short	(.L_2659 - .L_2658)
.L_2658:
        /*000c*/ 	.word	0x00000000
        /*0010*/ 	.short	0x0008
        /*0012*/ 	.short	0x0040
        /*0014*/ 	.byte	0x00, 0xf0, 0x21, 0x00


	//----- nvinfo : EIATTR_KPARAM_INFO
	.align		4
.L_2659:
        /*0018*/ 	.byte	0x04, 0x17
        /*001a*/ 	.short	(.L_2661 - .L_2660)
.L_2660:
        /*001c*/ 	.word	0x00000000
        /*0020*/ 	.short	0x0007
        /*0022*/ 	.short	0x0038
        /*0024*/ 	.byte	0x00, 0xf0, 0x21, 0x00


	//----- nvinfo : EIATTR_KPARAM_INFO
	.align		4
.L_2661:
        /*0028*/ 	.byte	0x04, 0x17
        /*002a*/ 	.short	(.L_2663 - .L_2662)
.L_2662:
        /*002c*/ 	.word	0x00000000
        /*0030*/ 	.short	0x0006
        /*0032*/ 	.short	0x0030
        /*0034*/ 	.byte	0x00, 0xf0, 0x21, 0x00


	//----- nvinfo : EIATTR_KPARAM_INFO
	.align		4
.L_2663:
        /*0038*/ 	.byte	0x04, 0x17
        /*003a*/ 	.short	(.L_2665 - .L_2664)
.L_2664:
        /*003c*/ 	.word	0x00000000
        /*0040*/ 	.short	0x0005
        /*0042*/ 	.short	0x0028
        /*0044*/ 	.byte	0x00, 0xf0, 0x21, 0x00


	//----- nvinfo : EIATTR_KPARAM_INFO
	.align		4
.L_2665:
        /*0048*/ 	.byte	0x04, 0x17
        /*004a*/ 	.short	(.L_2667 - .L_2666)
.L_2666:
        /*004c*/ 	.word	0x00000000
        /*0050*/ 	.short	0x0004
        /*0052*/ 	.short	0x0020
        /*0054*/ 	.byte	0x00, 0xf0, 0x21, 0x00


	//----- nvinfo : EIATTR_KPARAM_INFO
	.align		4
.L_2667:
        /*0058*/ 	.byte	0x04, 0x17
        /*005a*/ 	.short	(.L_2669 - .L_2668)
.L_2668:
        /*005c*/ 	.word	0x00000000
        /*0060*/ 	.short	0x0003
        /*0062*/ 	.short	0x0018
        /*0064*/ 	.byte	0x00, 0xf0, 0x21, 0x00


	//----- nvinfo : EIATTR_KPARAM_INFO
	.align		4
.L_2669:
        /*0068*/ 	.byte	0x04, 0x17
        /*006a*/ 	.short	(.L_2671 - .L_2670)
.L_2670:
        /*006c*/ 	.word	0x00000000
        /*0070*/ 	.short	0x0002
        /*0072*/ 	.short	0x0010
        /*0074*/ 	.byte	0x00, 0xf5, 0x21, 0x00


	//----- nvinfo : EIATTR_KPARAM_INFO
	.align		4
.L_2671:
        /*0078*/ 	.byte	0x04, 0x17
        /*007a*/ 	.short	(.L_2673 - .L_2672)
.L_2672:
        /*007c*/ 	.word	0x00000000
        /*0080*/ 	.short	0x0001
        /*0082*/ 	.short	0x0008
        /*0084*/ 	.byte	0x00, 0xf5, 0x21, 0x00


	//----- nvinfo : EIATTR_KPARAM_INFO
	.align		4
.L_2673:
        /*0088*/ 	.byte	0x04, 0x17
        /*008a*/ 	.short	(.L_2675 - .L_2674)
.L_2674:
        /*008c*/ 	.word	0x00000000
        /*0090*/ 	.short	0x0000
        /*0092*/ 	.short	0x0000
        /*0094*/ 	.byte	0x00, 0xf5, 0x21, 0x00


	//----- nvinfo : EIATTR_SPARSE_MMA_MASK
	.align		4
.L_2675:
        /*0098*/ 	.byte	0x03, 0x50
        /*009a*/ 	.short	0x0000


	//----- nvinfo : EIATTR_MAXREG_COUNT
	.align		4
        /*009c*/ 	.byte	0x03, 0x1b
        /*009e*/ 	.short	0x00ff


	//----- nvinfo : EIATTR_MERCURY_ISA_VERSION
	.align		4
        /*00a0*/ 	.byte	0x03, 0x5f
        /*00a2*/ 	.short	0x0101


	//----- nvinfo : EIATTR_VRC_CTA_INIT_COUNT
	.align		4
        /*00a4*/ 	.byte	0x02, 0x4a
	.zero		1
	.zero		1


	//----- nvinfo : EIATTR_EXIT_INSTR_OFFSETS
	.align		4
        /*00a8*/ 	.byte	0x04, 0x1c
        /*00aa*/ 	.short	(.L_2677 - .L_2676)


	//   ....[0]....
.L_2676:
        /*00ac*/ 	.word	0x000000d0


	//   ....[1]....
        /*00b0*/ 	.word	0x00000150


	//   ....[2]....
        /*00b4*/ 	.word	0x000001e0


	//   ....[3]....
        /*00b8*/ 	.word	0x000002e0


	//----- nvinfo : EIATTR_CBANK_PARAM_SIZE
	.align		4
.L_2677:
        /*00bc*/ 	.byte	0x03, 0x19
        /*00be*/ 	.short	0x0048


	//----- nvinfo : EIATTR_PARAM_CBANK
	.align		4
        /*00c0*/ 	.byte	0x04, 0x0a
        /*00c2*/ 	.short	(.L_2679 - .L_2678)
	.align		4
.L_2678:
        /*00c4*/ 	.word	index@(.nv.constant0._Z26MutualIntensExtract_KernelILi4ELb0ELb0ELi0ELi1EEvPKfS1_Pfllllll)
        /*00c8*/ 	.short	0x0380
        /*00ca*/ 	.short	0x0048


	//----- nvinfo : EIATTR_SW_WAR
	.align		4
.L_2679:
        /*00cc*/ 	.byte	0x04, 0x36
        /*00ce*/ 	.short	(.L_2681 - .L_2680)
.L_2680:
        /*00d0*/ 	.word	0x00000008
.L_2681:


//--------------------- .nv.info._Z26MutualIntensExtract_KernelILi4ELb0ELb1ELi0ELi1EEvPKfS1_Pfllllll --------------------------
	.section	.nv.info._Z26MutualIntensExtract_KernelILi4ELb0ELb1ELi0ELi1EEvPKfS1_Pfllllll,"",@"SHT_CUDA_INFO"
	.sectionflags	@""
	.align	4


	//----- nvinfo : EIATTR_CUDA_API_VERSION
	.align		4
        /*0000*/ 	.byte	0x04, 0x37
        /*0002*/ 	.short	(.L_2683 - .L_2682)
.L_2682:
        /*0004*/ 	.word	0x00000082


	//----- nvinfo : EIATTR_KPARAM_INFO
	.align		4
.L_2683:
        /*0008*/ 	.byte	0x04, 0x17
        /*000a*/ 	.short	(.L_2685 - .L_2684)
.L_2684:
        /*000c*/ 	.word	0x00000000
        /*0010*/ 	.short	0x0008
        /*0012*/ 	.short	0x0040
        /*0014*/ 	.byte	0x00, 0xf0, 0x21, 0x00


	//----- nvinfo : EIATTR_KPARAM_INFO
	.align		4
.L_2685:
        /*0018*/ 	.byte	0x04, 0x17
        /*001a*/ 	.short	(.L_2687 - .L_2686)
.L_2686:
        /*001c*/ 	.word	0x00000000
        /*0020*/ 	.short	0x0007
        /*0022*/ 	.short	0x0038
        /*0024*/ 	.byte	0x00, 0xf0, 0x21, 0x00


	//----- nvinfo : EIATTR_KPARAM_INFO
	.align		4
.L_2687:
        /*0028*/ 	.byte	0x04, 0x17
        /*002a*/ 	.short	(.L_2689 - .L_2688)
.L_2688:
        /*002c*/ 	.word	0x00000000
        /*0030*/ 	.short	0x0006
        /*0032*/ 	.short	0x0030
        /*0034*/ 	.byte	0x00, 0xf0, 0x21, 0x00


	//----- nvinfo : EIATTR_KPARAM_INFO
	.align		4
.L_2689:
        /*0038*/ 	.byte	0x04, 0x17
        /*003a*/ 	.short	(.L_2691 - .L_2690)
.L_2690:
        /*003c*/ 	.word	0x00000000
        /*0040*/ 	.short	0x0005
        /*0042*/ 	.short	0x0028
        /*0044*/ 	.byte	0x00, 0xf0, 0x21, 0x00


	//----- nvinfo : EIATTR_KPARAM_INFO
	.align		4
.L_2691:
        /*0048*/ 	.byte	0x04, 0x17
        /*004a*/ 	.short	(.L_2693 - .L_2692)
.L_2692:
        /*004c*/ 	.word	0x00000000
        /*0050*/ 	.short	0x0004
        /*0052*/ 	.short	0x0020
        /*0054*/ 	.byte	0x00, 0xf0, 0x21, 0x00


	//----- nvinfo : EIATTR_KPARAM_INFO
	.align		4
.L_2693:
        /*0058*/ 	.byte	0x04, 0x17
        /*005a*/ 	.short	(.L_2695 - .L_2694)
.L_2694:
        /*005c*/ 	.word	0x00000000
        /*0060*/ 	.short	0x0003
        /*0062*/ 	.short	0x0018
        /*0064*/ 	.byte	0x00, 0xf0, 0x21, 0x00


	//----- nvinfo : EIATTR_KPARAM_INFO
	.align		4
.L_2695:
        /*0068*/ 	.byte	0x04, 0x17
        /*006a*/ 	.short	(.L_2697 - .L_2696)
.L_2696:
        /*006c*/ 	.word	0x00000000
        /*0070*/ 	.short	0x0002
        /*0072*/ 	.short	0x0010
        /*0074*/ 	.byte	0x00, 0xf5, 0x21, 0x00


	//----- nvinfo : EIATTR_KPARAM_INFO
	.align		4
.L_2697:
        /*0078*/ 	.byte	0x04, 0x17
        /*007a*/ 	.short	(.L_2699 - .L_2698)
.L_2698:
        /*007c*/ 	.word	0x00000000
        /*0080*/ 	.short	0x0001
        /*0082*/ 	.short	0x0008
        /*0084*/ 	.byte	0x00, 0xf5, 0x21, 0x00


	//----- nvinfo : EIATTR_KPARAM_INFO
	.align		4
.L_2699:
        /*0088*/ 	.byte	0x04, 0x17
        /*008a*/ 	.short	(.L_2701 - .L_2700)
.L_2700:
        /*008c*/ 	.word	0x00000000
        /*0090*/ 	.short	0x0000
        /*0092*/ 	.short	0x0000
        /*0094*/ 	.byte	0x00, 0xf5, 0x21, 0x00


	//----- nvinfo : EIATTR_SPARSE_MMA_MASK
	.align		4
.L_2701:
        /*0098*/ 	.byte	0x03, 0x50
        /*009a*/ 	.short	0x0000


	//----- nvinfo : EIATTR_MAXREG_COUNT
	.align		4
        /*009c*/ 	.byte	0x03, 0x1b
        /*009e*/ 	.short	0x00ff


	//----- nvinfo : EIATTR_MERCURY_ISA_VERSION
	.align		4
        /*00a0*/ 	.byte	0x03, 0x5f
        /*00a2*/ 	.short	0x0101


	//----- nvinfo : EIATTR_VRC_CTA_INIT_COUNT
	.align		4
        /*00a4*/ 	.byte	0x02, 0x4a
	.zero		1
	.zero		1


	//----- nvinfo : EIATTR_EXIT_INSTR_OFFSETS
	.align		4
        /*00a8*/ 	.byte	0x04, 0x1c
        /*00aa*/ 	.short	(.L_2703 - .L_2702)


	//   ....[0]....
.L_2702:
        /*00ac*/ 	.word	0x000000d0


	//   ....[1]....
        /*00b0*/ 	.word	0x00000150


	//   ....[2]....
        /*00b4*/ 	.word	0x000001f0


	//   ....[3]....
        /*00b8*/ 	.word	0x00000500


	//----- nvinfo : EIATTR_CBANK_PARAM_SIZE
	.align		4
.L_2703:
        /*00bc*/ 	.byte	0x03, 0x19
        /*00be*/ 	.short	0x0048


	//----- nvinfo : EIATTR_PARAM_CBANK
	.align		4
        /*00c0*/ 	.byte	0x04, 0x0a
        /*00c2*/ 	.short	(.L_2705 - .L_2704)
	.align		4
.L_2704:
        /*00c4*/ 	.word	index@(.nv.constant0._Z26MutualIntensExtract_KernelILi4ELb0ELb1ELi0ELi1EEvPKfS1_Pfllllll)
        /*00c8*/ 	.short	0x0380
        /*00ca*/ 	.short	0x0048


	//----- nvinfo : EIATTR_SW_WAR
	.align		4
.L_2705:
        /*00cc*/ 	.byte	0x04, 0x36
        /*00ce*/ 	.short	(.L_2707 - .L_2706)
.L_2706:
        /*00d0*/ 	.word	0x00000008
.L_2707:


//--------------------- .nv.info._Z26MutualIntensExtract_KernelILi4ELb1ELb0ELi0ELi1EEvPKfS1_Pfllllll --------------------------
	.section	.nv.info._Z26MutualIntensExtract_KernelILi4ELb1ELb0ELi0ELi1EEvPKfS1_Pfllllll,"",@"SHT_CUDA_INFO"
	.sectionflags	@""
	.align	4


	//----- nvinfo : EIATTR_CUDA_API_VERSION
	.align		4
        /*0000*/ 	.byte	0x04, 0x37
        /*0002*/ 	.short	(.L_2709 - .L_2708)
.L_2708:
        /*0004*/ 	.word	0x00000082


	//----- nvinfo : EIATTR_KPARAM_INFO
	.align		4
.L_2709:
        /*0008*/ 	.byte	0x04, 0x17
        /*000a*/ 	.short	(.L_2711 - .L_2710)
.L_2710:
        /*000c*/ 	.word	0x00000000
        /*0010*/ 	.short	0x0008
        /*0012*/ 	.short	0x0040
        /*0014*/ 	.byte	0x00, 0xf0, 0x21, 0x00


	//----- nvinfo : EIATTR_KPARAM_INFO
	.align		4
.L_2711:
        /*0018*/ 	.byte	0x04, 0x17
        /*001a*/ 	.short	(.L_2713 - .L_2712)
.L_2712:
        /*001c*/ 	.word	0x00000000
        /*0020*/ 	.short	0x0007
        /*0022*/ 	.short	0x0038
        /*0024*/ 	.byte	0x00, 0xf0, 0x21, 0x00


	//----- nvinfo : EIATTR_KPARAM_INFO
	.align		4
.L_2713:
        /*0028*/ 	.byte	0x04, 0x17
        /*002a*/ 	.short	(.L_2715 - .L_2714)
.L_2714:
        /*002c*/ 	.word	0x00000000
        /*0030*/ 	.short	0x0006
        /*0032*/ 	.short	0x0030
        /*0034*/ 	.byte	0x00, 0xf0, 0x21, 0x00


	//----- nvinfo : EIATTR_KPARAM_INFO
	.align		4
.L_2715:
        /*0038*/ 	.byte	0x04, 0x17
        /*003a*/ 	.short	(.L_2717 - .L_2716)
.L_2716:
        /*003c*/ 	.word	0x00000000
        /*0040*/ 	.short	0x0005
        /*0042*/ 	.short	0x0028
        /*0044*/ 	.byte	0x00, 0xf0, 0x21, 0x00


	//----- nvinfo : EIATTR_KPARAM_INFO
	.align		4
.L_2717:
        /*0048*/ 	.byte	0x04, 0x17
        /*004a*/ 	.short	(.L_2719 - .L_2718)
.L_2718:
        /*004c*/ 	.word	0x00000000
        /*0050*/ 	.short	0x0004
        /*0052*/ 	.short	0x0020
        /*0054*/ 	.byte	0x00, 0xf0, 0x21, 0x00


	//----- nvinfo : EIATTR_KPARAM_INFO
	.align		4
.L_2719:
        /*0058*/ 	.byte	0x04, 0x17
        /*005a*/ 	.short	(.L_2721 - .L_2720)
.L_2720:
        /*005c*/ 	.word	0x00000000
        /*0060*/ 	.short	0x0003
        /*0062*/ 	.short	0x0018
        /*0064*/ 	.byte	0x00, 0xf0, 0x21, 0x00


	//----- nvinfo : EIATTR_KPARAM_INFO
	.align		4
.L_2721:
        /*0068*/ 	.byte	0x04, 0x17
        /*006a*/ 	.short	(.L_2723 - .L_2722)
.L_2722:
        /*006c*/ 	.word	0x00000000
        /*0070*/ 	.short	0x0002
        /*0072*/ 	.short	0x0010
        /*0074*/ 	.byte	0x00, 0xf5, 0x21, 0x00


	//----- nvinfo : EIATTR_KPARAM_INFO
	.align		4
.L_2723:
        /*0078*/ 	.byte	0x04, 0x17
        /*007a*/ 	.short	(.L_2725 - .L_2724)
.L_2724:
        /*007c*/ 	.word	0x00000000
        /*0080*/ 	.short	0x0001
        /*0082*/ 	.short	0x0008
        /*0084*/ 	.byte	0x00, 0xf5, 0x21, 0x00


	//----- nvinfo : EIATTR_KPARAM_INFO
	.align		4
.L_2725:
        /*0088*/ 	.byte	0x04, 0x17
        /*008a*/ 	.short	(.L_2727 - .L_2726)
.L_2726:
        /*008c*/ 	.word	0x00000000
        /*0090*/ 	.short	0x0000
        /*0092*/ 	.short	0x0000
        /*0094*/ 	.byte	0x00, 0xf5, 0x21, 0x00


	//----- nvinfo : EIATTR_SPARSE_MMA_MASK
	.align		4
.L_2727:
        /*0098*/ 	.byte	0x03, 0x50
        /*009a*/ 	.short	0x0000


	//----- nvinfo : EIATTR_MAXREG_COUNT
	.align		4
        /*009c*/ 	.byte	0x03, 0x1b
        /*009e*/ 	.short	0x00ff


	//----- nvinfo : EIATTR_MERCURY_ISA_VERSION
	.align		4
        /*00a0*/ 	.byte	0x03, 0x5f
        /*00a2*/ 	.short	0x0101


	//----- nvinfo : EIATTR_VRC_CTA_INIT_COUNT
	.align		4
        /*00a4*/ 	.byte	0x02, 0x4a
	.zero		1
	.zero		1


	//----- nvinfo : EIATTR_EXIT_INSTR_OFFSETS
	.align		4
        /*00a8*/ 	.byte	0x04, 0x1c
        /*00aa*/ 	.short	(.L_2729 - .L_2728)


	//   ....[0]....
.L_2728:
        /*00ac*/ 	.word	0x000000d0


	//   ....[1]....
        /*00b0*/ 	.word	0x00000150


	//   ....[2]....
        /*00b4*/ 	.word	0x000001f0


	//   ....[3]....
        /*00b8*/ 	.word	0x000004e0


	//----- nvinfo : EIATTR_CBANK_PARAM_SIZE
	.align		4
.L_2729:
        /*00bc*/ 	.byte	0x03, 0x19
        /*00be*/ 	.short	0x0048


	//----- nvinfo : EIATTR_PARAM_CBANK
	.align		4
        /*00c0*/ 	.byte	0x04, 0x0a
        /*00c2*/ 	.short	(.L_2731 - .L_2730)
	.align		4
.L_2730:
        /*00c4*/ 	.word	index@(.nv.constant0._Z26MutualIntensExtract_KernelILi4ELb1ELb0ELi0ELi1EEvPKfS1_Pfllllll)
        /*00c8*/ 	.short	0x0380
        /*00ca*/ 	.short	0x0048


	//----- nvinfo : EIATTR_SW_WAR
	.align		4
.L_2731:
        /*00cc*/ 	.byte	0x04, 0x36
        /*00ce*/ 	.short	(.L_2733 - .L_2732)
.L_2732:
        /*00d0*/ 	.word	0x00000008
.L_2733:


//--------------------- .nv.info._Z26MutualIntensExtract_KernelILi4ELb1ELb1ELi0ELi1EEvPKfS1_Pfllllll --------------------------
	.section	.nv.info._Z26MutualIntensExtract_KernelILi4ELb1ELb1ELi0ELi1EEvPKfS1_Pfllllll,"",@"SHT_CUDA_INFO"
	.sectionflags	@""
	.align	4


	//----- nvinfo : EIATTR_CUDA_API_VERSION
	.align		4
        /*0000*/ 	.byte	0x04, 0x37
        /*0002*/ 	.short	(.L_2735 - .L_2734)
.L_2734:
        /*0004*/ 	.word	0x00000082


	//----- nvinfo : EIATTR_KPARAM_INFO
	.align		4
.L_2735:
        /*0008*/ 	.byte	0x04, 0x17
        /*000a*/ 	.short	(.L_2737 - .L_2736)
.L_2736:
        /*000c*/ 	.word	0x00000000
        /*0010*/ 	.short	0x0008
        /*0012*/ 	.short	0x0040
        /*0014*/ 	.byte	0x00, 0xf0, 0x21, 0x00


	//----- nvinfo : EIATTR_KPARAM_INFO
	.align		4
.L_2737:
        /*0018*/ 	.byte	0x04, 0x17
        /*001a*/ 	.short	(.L_2739 - .L_2738)
.L_2738:
        /*001c*/ 	.word	0x00000000
        /*0020*/ 	.short	0x0007
        /*0022*/ 	.short	0x0038
        /*0024*/ 	.byte	0x00, 0xf0, 0x21, 0x00


	//----- nvinfo : EIATTR_KPARAM_INFO
	.align		4
.L_2739:
        /*0028*/ 	.byte	0x04, 0x17
        /*002a*/ 	.short	(.L_2741 - .L_2740)
.L_2740:
        /*002c*/ 	.word	0x00000000
        /*0030*/ 	.short	0x0006
        /*0032*/ 	.short	0x0030
        /*0034*/ 	.byte	0x00, 0xf0, 0x21, 0x00


	//----- nvinfo : EIATTR_KPARAM_INFO
	.align		4
.L_2741:
        /*0038*/ 	.byte	0x04, 0x17
        /*003a*/ 	.short	(.L_2743 - .L_2742)
.L_2742:
        /*003c*/ 	.word	0x00000000
        /*0040*/ 	.short	0x0005
        /*0042*/ 	.short	0x0028
        /*0044*/ 	.byte	0x00, 0xf0, 0x21, 0x00


	//----- nvinfo : EIATTR_KPARAM_INFO
	.align		4
.L_2743:
        /*0048*/ 	.byte	0x04, 0x17
        /*004a*/ 	.short	(.L_2745 - .L_2744)
.L_2744:
        /*004c*/ 	.word	0x00000000
        /*0050*/ 	.short	0x0004
        /*0052*/ 	.short	0x0020
        /*0054*/ 	.byte	0x00, 0xf0, 0x21, 0x00


	//----- nvinfo : EIATTR_KPARAM_INFO
	.align		4
.L_2745:
        /*0058*/ 	.byte	0x04, 0x17
        /*005a*/ 	.short	(.L_2747 - .L_2746)
.L_2746:
        /*005c*/ 	.word	0x00000000
        /*0060*/ 	.short	0x0003
        /*0062*/ 	.short	0x0018
        /*0064*/ 	.byte	0x00, 0xf0, 0x21, 0x00


	//----- nvinfo : EIATTR_KPARAM_INFO
	.align		4
.L_2747:
        /*0068*/ 	.byte	0x04, 0x17
        /*006a*/ 	.short	(.L_2749 - .L_2748)
.L_2748:
        /*006c*/ 	.word	0x00000000
        /*0070*/ 	.short	0x0002
        /*0072*/ 	.short	0x0010
        /*0074*/ 	.byte	0x00, 0xf5, 0x21, 0x00


	//----- nvinfo : EIATTR_KPARAM_INFO
	.align		4
.L_2749:
        /*0078*/ 	.byte	0x04, 0x17
        /*007a*/ 	.short	(.L_2751 - .L_2750)
.L_2750:
        /*007c*/ 	.word	0x00000000
        /*0080*/ 	.short	0x0001
        /*0082*/ 	.short	0x0008
        /*0084*/ 	.byte	0x00, 0xf5, 0x21, 0x00


	//----- nvinfo : EIATTR_KPARAM_INFO
	.align		4
.L_2751:
        /*0088*/ 	.byte	0x04, 0x17
        /*008a*/ 	.short	(.L_2753 - .L_2752)
.L_2752:
        /*008c*/ 	.word	0x00000000
        /*0090*/ 	.short	0x0000
        /*0092*/ 	.short	0x0000
        /*0094*/ 	.byte	0x00, 0xf5, 0x21, 0x00


	//----- nvinfo : EIATTR_SPARSE_MMA_MASK
	.align		4
.L_2753:
        /*0098*/ 	.byte	0x03, 0x50
        /*009a*/ 	.short	0x0000


	//----- nvinfo : EIATTR_MAXREG_COUNT
	.align		4
        /*009c*/ 	.byte	0x03, 0x1b
        /*009e*/ 	.short	0x00ff


	//----- nvinfo : EIATTR_MERCURY_ISA_VERSION
	.align		4
        /*00a0*/ 	.byte	0x03, 0x5f
        /*00a2*/ 	.short	0x0101


	//----- nvinfo : EIATTR_VRC_CTA_INIT_COUNT
	.align		4
        /*00a4*/ 	.byte	0x02, 0x4a
	.zero		1
	.zero		1


	//----- nvinfo : EIATTR_EXIT_INSTR_OFFSETS
	.align		4
        /*00a8*/ 	.byte	0x04, 0x1c
        /*00aa*/ 	.short	(.L_2755 - .L_2754)


	//   ....[0]....
.L_2754:
        /*00ac*/ 	.word	0x000000d0


	//   ....[1]....
        /*00b0*/ 	.word	0x00000150


	//   ....[2]....
        /*00b4*/ 	.word	0x000001f0


	//   ....[3]....
        /*00b8*/ 	.word	0x000005e0


	//----- nvinfo : EIATTR_CBANK_PARAM_SIZE
	.align		4
.L_2755:
        /*00bc*/ 	.byte	0x03, 0x19
        /*00be*/ 	.short	0x0048


	//----- nvinfo : EIATTR_PARAM_CBANK
	.align		4
        /*00c0*/ 	.byte	0x04, 0x0a
        /*00c2*/ 	.short	(.L_2757 - .L_2756)
	.align		4
.L_2756:
        /*00c4*/ 	.word	index@(.nv.constant0._Z26MutualIntensExtract_KernelILi4ELb1ELb1ELi0ELi1EEvPKfS1_Pfllllll)
        /*00c8*/ 	.short	0x0380
        /*00ca*/ 	.short	0x0048


	//----- nvinfo : EIATTR_SW_WAR
	.align		4
.L_2757:
        /*00cc*/ 	.byte	0x04, 0x36
        /*00ce*/ 	.short	(.L_2759 - .L_2758)
.L_2758:
        /*00d0*/ 	.word	0x00000008
.L_2759:


//--------------------- .nv.info._Z26MutualIntensExtract_KernelILi3ELb0ELb0ELi0ELi1EEvPKfS1_Pfllllll --------------------------
	.section	.nv.info._Z26MutualIntensExtract_KernelILi3ELb0ELb0ELi0ELi1EEvPKfS1_Pfllllll,"",@"SHT_CUDA_INFO"
	.sectionflags	@""
	.align	4


	//----- nvinfo : EIATTR_CUDA_API_VERSION
	.align		4
        /*0000*/ 	.byte	0x04, 0x37
        /*0002*/ 	.short	(.L_2761 - .L_2760)
.L_2760:
        /*0004*/ 	.word	0x00000082


	//----- nvinfo : EIATTR_KPARAM_INFO
	.align		4
.L_2761:
        /*0008*/ 	.byte	0x04, 0x17
        /*000a*/ 	.short	(.L_2763 - .L_2762)
.L_2762:
        /*000c*/ 	.word	0x00000000
        /*0010*/ 	.short	0x0008
        /*0012*/ 	.short	0x0040
        /*0014*/ 	.byte	0x00, 0xf0, 0x21, 0x00


	//----- nvinfo : EIATTR_KPARAM_INFO
	.align		4
.L_2763:
        /*0018*/ 	.byte	0x04, 0x17
        /*001a*/ 	.short	(.L_2765 - .L_2764)
.L_2764:
        /*001c*/ 	.word	0x00000000
        /*0020*/ 	.short	0x0007
        /*0022*/ 	.short	0x0038
        /*0024*/ 	.byte	0x00, 0xf0, 0x21, 0x00


	//----- nvinfo : EIATTR_KPARAM_INFO
	.align		4
.L_2765:
        /*0028*/ 	.byte	0x04, 0x17
        /*002a*/ 	.short	(.L_2767 - .L_2766)
.L_2766:
        /*002c*/ 	.word	0x00000000
        /*0030*/ 	.short	0x0006
        /*0032*/ 	.short	0x0030
        /*0034*/ 	.byte	0x00, 0xf0, 0x21, 0x00


	//----- nvinfo : EIATTR_KPARAM_INFO
	.align		4
.L_2767:
        /*0038*/ 	.byte	0x04, 0x17
        /*003a*/ 	.short	(.L_2769 - .L_2768)
.L_2768:
        /*003c*/ 	.word	0x00000000
        /*0040*/ 	.short	0x0005
        /*0042*/ 	.short	0x0028
        /*0044*/ 	.byte	0x00, 0xf0, 0x21, 0x00


	//----- nvinfo : EIATTR_KPARAM_INFO
	.align		4
.L_2769:
        /*0048*/ 	.byte	0x04, 0x17
        /*004a*/ 	.short	(.L_2771 - .L_2770)
.L_2770:
        /*004c*/ 	.word	0x00000000
        /*0050*/ 	.short	0x0004
        /*0052*/ 	.short	0x0020
        /*0054*/ 	.byte	0x00, 0xf0, 0x21, 0x00


	//----- nvinfo : EIATTR_KPARAM_INFO
	.align		4
.L_2771:
        /*0058*/ 	.byte	0x04, 0x17
        /*005a*/ 	.short	(.L_2773 - .L_2772)
.L_2772:
        /*005c*/ 	.word	0x00000000
        /*0060*/ 	.short	0x0003
        /*0062*/ 	.short	0x0018
        /*0064*/ 	.byte	0x00, 0xf0, 0x21, 0x00


	//----- nvinfo : EIATTR_KPARAM_INFO
	.align		4
.L_2773:
        /*0068*/ 	.byte	0x04, 0x17
        /*006a*/ 	.short	(.L_2775 - .L_2774)
.L_2774:
        /*006c*/ 	.word	0x00000000
        /*0070*/ 	.short	0x0002
        /*0072*/ 	.short	0x0010
        /*0074*/ 	.byte	0x00, 0xf5, 0x21, 0x00


	//----- nvinfo : EIATTR_KPARAM_INFO
	.align		4
.L_2775:
        /*0078*/ 	.byte	0x04, 0x17
        /*007a*/ 	.short	(.L_2777 - .L_2776)
.L_2776:
        /*007c*/ 	.word	0x00000000
        /*0080*/ 	.short	0x0001
        /*0082*/ 	.short	0x0008
        /*0084*/ 	.byte	0x00, 0xf5, 0x21, 0x00


	//----- nvinfo : EIATTR_KPARAM_INFO
	.align		4
.L_2777:
        /*0088*/ 	.byte	0x04, 0x17
        /*008a*/ 	.short	(.L_2779 - .L_2778)
.L_2778:
        /*008c*/ 	.word	0x00000000
        /*0090*/ 	.short	0x0000
        /*0092*/ 	.short	0x0000
        /*0094*/ 	.byte	0x00, 0xf5, 0x21, 0x00


	//----- nvinfo : EIATTR_SPARSE_MMA_MASK
	.align		4
.L_2779:
        /*0098*/ 	.byte	0x03, 0x50
        /*009a*/ 	.short	0x0000


	//----- nvinfo : EIATTR_MAXREG_COUNT
	.align		4
        /*009c*/ 	.byte	0x03, 0x1b
        /*009e*/ 	.short	0x00ff


	//----- nvinfo : EIATTR_MERCURY_ISA_VERSION
	.align		4
        /*00a0*/ 	.byte	0x03, 0x5f
        /*00a2*/ 	.short	0x0101


	//----- nvinfo : EIATTR_VRC_CTA_INIT_COUNT
	.align		4
        /*00a4*/ 	.byte	0x02, 0x4a
	.zero		1
	.zero		1


	//----- nvinfo : EIATTR_EXIT_INSTR_OFFSETS
	.align		4
        /*00a8*/ 	.byte	0x04, 0x1c
        /*00aa*/ 	.short	(.L_2781 - .L_2780)


	//   ....[0]....
.L_2780:
        /*00ac*/ 	.word	0x000000d0


	//   ....[1]....
        /*00b0*/ 	.word	0x00000150


	//   ....[2]....
        /*00b4*/ 	.word	0x000001e0


	//   ....[3]....
        /*00b8*/ 	.word	0x000002e0


	//----- nvinfo : EIATTR_CBANK_PARAM_SIZE
	.align		4
.L_2781:
        /*00bc*/ 	.byte	0x03, 0x19
        /*00be*/ 	.short	0x0048


	//----- nvinfo : EIATTR_PARAM_CBANK
	.align		4
        /*00c0*/ 	.byte	0x04, 0x0a
        /*00c2*/ 	.short	(.L_2783 - .L_2782)
	.align		4
.L_2782:
        /*00c4*/ 	.word	index@(.nv.constant0._Z26MutualIntensExtract_KernelILi3ELb0ELb0ELi0ELi1EEvPKfS1_Pfllllll)
        /*00c8*/ 	.short	0x0380
        /*00ca*/ 	.short	0x0048


	//----- nvinfo : EIATTR_SW_WAR
	.align		4
.L_2783:
        /*00cc*/ 	.byte	0x04, 0x36
        /*00ce*/ 	.short	(.L_2785 - .L_2784)
.L_2784:
        /*00d0*/ 	.word	0x00000008
.L_2785:


//--------------------- .nv.info._Z26MutualIntensExtract_KernelILi3ELb0ELb1ELi0ELi1EEvPKfS1_Pfllllll --------------------------
	.section	.nv.info._Z26MutualIntensExtract_KernelILi3ELb0ELb1ELi0ELi1EEvPKfS1_Pfllllll,"",@"SHT_CUDA_INFO"
	.sectionflags	@""
	.align	4


	//----- nvinfo : EIATTR_CUDA_API_VERSION
	.align		4
        /*0000*/ 	.byte	0x04, 0x37
        /*0002*/ 	.short	(.L_2787 - .L_2786)
.L_2786:
        /*0004*/ 	.word	0x00000082


	//----- nvinfo : EIATTR_KPARAM_INFO
	.align		4
.L_2787:
        /*0008*/ 	.byte	0x04, 0x17
        /*000a*/ 	.short	(.L_2789 - .L_2788)
.L_2788:
        /*000c*/ 	.word	0x00000000
        /*0010*/ 	.short	0x0008
        /*0012*/ 	.short	0x0040
        /*0014*/ 	.byte	0x00, 0xf0, 0x21, 0x00


	//----- nvinfo : EIATTR_KPARAM_INFO
	.align		4
.L_2789:
        /*0018*/ 	.byte	0x04, 0x17
        /*001a*/ 	.short	(.L_2791 - .L_2790)
.L_2790:
        /*001c*/ 	.word	0x00000000
        /*0020*/ 	.short	0x0007
        /*0022*/ 	.short	0x0038
        /*0024*/ 	.byte	0x00, 0xf0, 0x21, 0x00


	//----- nvinfo : EIATTR_KPARAM_INFO
	.align		4
.L_2791:
        /*0028*/ 	.byte	0x04, 0x17
        /*002a*/ 	.short	(.L_2793 - .L_2792)
.L_2792:
        /*002c*/ 	.word	0x00000000
        /*0030*/ 	.short	0x0006
        /*0032*/ 	.short	0x0030
        /*0034*/ 	.byte	0x00, 0xf0, 0x21, 0x00


	//----- nvinfo : EIATTR_KPARAM_INFO
	.align		4
.L_2793:
        /*0038*/ 	.byte	0x04, 0x17
        /*003a*/ 	.short	(.L_2795 - .L_2794)
.L_2794:
        /*003c*/ 	.word	0x00000000
        /*0040*/ 	.short	0x0005
        /*0042*/ 	.short	0x0028
        /*0044*/ 	.byte	0x00, 0xf0, 0x21, 0x00


	//----- nvinfo : EIATTR_KPARAM_INFO
	.align		4
.L_2795:
        /*0048*/ 	.byte	0x04, 0x17
        /*004a*/ 	.short	(.L_2797 - .L_2796)
.L_2796:
        /*004c*/ 	.word	0x00000000
        /*0050*/ 	.short	0x0004
        /*0052*/ 	.short	0x0020
        /*0054*/ 	.byte	0x00, 0xf0, 0x21, 0x00


	//----- nvinfo : EIATTR_KPARAM_INFO
	.align		4
.L_2797:
        /*0058*/ 	.byte	0x04, 0x17
        /*005a*/ 	.short	(.L_2799 - .L_2798)
.L_2798:
        /*005c*/ 	.word	0x00000000
        /*0060*/ 	.short	0x0003
        /*0062*/ 	.short	0x0018
        /*0064*/ 	.byte	0x00, 0xf0, 0x21, 0x00


	//----- nvinfo : EIATTR_KPARAM_INFO
	.align		4
.L_2799:
        /*0068*/ 	.byte	0x04, 0x17
        /*006a*/ 	.short	(.L_2801 - .L_2800)
.L_2800:
        /*006c*/ 	.word	0x00000000
        /*0070*/ 	.short	0x0002
        /*0072*/ 	.short	0x0010
        /*0074*/ 	.byte	0x00, 0xf5, 0x21, 0x00


	//----- nvinfo : EIATTR_KPARAM_INFO
	.align		4
.L_2801:
        /*0078*/ 	.byte	0x04, 0x17
        /*007a*/ 	.short	(.L_2803 - .L_2802)
.L_2802:
        /*007c*/ 	.word	0x00000000
        /*0080*/ 	.short	0x0001
        /*0082*/ 	.short	0x0008
        /*0084*/ 	.byte	0x00, 0xf5, 0x21, 0x00


	//----- nvinfo : EIATTR_KPARAM_INFO
	.align		4
.L_2803:
        /*0088*/ 	.byte	0x04, 0x17
        /*008a*/ 	.short	(.L_2805 - .L_2804)
.L_2804:
        /*008c*/ 	.word	0x00000000
        /*0090*/ 	.short	0x0000
        /*0092*/ 	.short	0x0000
        /*0094*/ 	.byte	0x00, 0xf5, 0x21, 0x00


	//----- nvinfo : EIATTR_SPARSE_MMA_MASK
	.align		4
.L_2805:
        /*0098*/ 	.byte	0x03, 0x50
        /*009a*/ 	.short	0x0000


	//----- nvinfo : EIATTR_MAXREG_COUNT
	.align		4
        /*009c*/ 	.byte	0x03, 0x1b
        /*009e*/ 	.short	0x00ff


	//----- nvinfo : EIATTR_MERCURY_ISA_VERSION
	.align		4
        /*00a0*/ 	.byte	0x03, 0x5f
        /*00a2*/ 	.short	0x0101


	//----- nvinfo : EIATTR_VRC_CTA_INIT_COUNT
	.align		4
        /*00a4*/ 	.byte	0x02, 0x4a
	.zero		1
	.zero		1


	//----- nvinfo : EIATTR_EXIT_INSTR_OFFSETS
	.align		4
        /*00a8*/ 	.byte	0x04, 0x1c
        /*00aa*/ 	.short	(.L_2807 - .L_2806)


	//   ....[0]....
.L_2806:
        /*00ac*/ 	.word	0x000000d0


	//   ....[1]....
        /*00b0*/ 	.word	0x00000150


	//   ....[2]....
        /*00b4*/ 	.word	0x000001f0


	//   ....[3]....
        /*00b8*/ 	.word	0x00000500


	//----- nvinfo : EIATTR_CBANK_PARAM_SIZE
	.align		4
.L_2807:
        /*00bc*/ 	.byte	0x03, 0x19
        /*00be*/ 	.short	0x0048


	//----- nvinfo : EIATTR_PARAM_CBANK
	.align		4
        /*00c0*/ 	.byte	0x04, 0x0a
        /*00c2*/ 	.short	(.L_2809 - .L_2808)
	.align		4
.L_2808:
        /*00c4*/ 	.word	index@(.nv.constant0._Z26MutualIntensExtract_KernelILi3ELb0ELb1ELi0ELi1EEvPKfS1_Pfllllll)
        /*00c8*/ 	.short	0x0380
        /*00ca*/ 	.short	0x0048


	//----- nvinfo : EIATTR_SW_WAR
	.align		4
.L_2809:
        /*00cc*/ 	.byte	0x04, 0x36
        /*00ce*/ 	.short	(.L_2811 - .L_2810)
.L_2810:
        /*00d0*/ 	.word	0x00000008
.L_2811:


//--------------------- .nv.info._Z26MutualIntensExtract_KernelILi3ELb1ELb0ELi0ELi1EEvPKfS1_Pfllllll --------------------------
	.section	.nv.info._Z26MutualIntensExtract_KernelILi3ELb1ELb0ELi0ELi1EEvPKfS1_Pfllllll,"",@"SHT_CUDA_INFO"
	.sectionflags	@""
	.align	4


	//----- nvinfo : EIATTR_CUDA_API_VERSION
	.align		4
        /*0000*/ 	.byte	0x04, 0x37
        /*0002*/ 	.short	(.L_2813 - .L_2812)
.L_2812:
        /*0004*/ 	.word	0x00000082


	//----- nvinfo : EIATTR_KPARAM_INFO
	.align		4
.L_2813:
        /*0008*/ 	.byte	0x04, 0x17
        /*000a*/ 	.short	(.L_2815 - .L_2814)
.L_2814:
        /*000c*/ 	.word	0x00000000
        /*0010*/ 	.short	0x0008
        /*0012*/ 	.short	0x0040
        /*0014*/ 	.byte	0x00, 0xf0, 0x21, 0x00


	//----- nvinfo : EIATTR_KPARAM_INFO
	.align		4
.L_2815:
        /*0018*/ 	.byte	0x04, 0x17
        /*001a*/ 	.short	(.L_2817 - .L_2816)
.L_2816:
        /*001c*/ 	.word	0x00000000
        /*0020*/ 	.short	0x0007
        /*0022*/ 	.short	0x0038
        /*0024*/ 	.byte	0x00, 0xf0, 0x21, 0x00


	//----- nvinfo : EIATTR_KPARAM_INFO
	.align		4
.L_2817:
        /*0028*/ 	.byte	0x04, 0x17
        /*002a*/ 	.short	(.L_2819 - .L_2818)
.L_2818:
        /*002c*/ 	.word	0x00000000
        /*0030*/ 	.short	0x0006
        /*0032*/ 	.short	0x0030
        /*0034*/ 	.byte	0x00, 0xf0, 0x21, 0x00


	//----- nvinfo : EIATTR_KPARAM_INFO
	.align		4
.L_2819:
        /*0038*/ 	.byte	0x04, 0x17
        /*003a*/ 	.short	(.L_2821 - .L_2820)
.L_2820:
        /*003c*/ 	.word	0x00000000
        /*0040*/ 	.short	0x0005
        /*0042*/ 	.short	0x0028
        /*0044*/ 	.byte	0x00, 0xf0, 0x21, 0x00


	//----- nvinfo : EIATTR_KPARAM_INFO
	.align		4
.L_2821:
        /*0048*/ 	.byte	0x04, 0x17
        /*004a*/ 	.short	(.L_2823 - .L_2822)
.L_2822:
        /*004c*/ 	.word	0x00000000
        /*0050*/ 	.short	0x0004
        /*0052*/ 	.short	0x0020
        /*0054*/ 	.byte	0x00, 0xf0, 0x21, 0x00


	//----- nvinfo : EIATTR_KPARAM_INFO
	.align		4
.L_2823:
        /*0058*/ 	.byte	0x04, 0x17
        /*005a*/ 	.short	(.L_2825 - .L_2824)
.L_2824:
        /*005c*/ 	.word	0x00000000
        /*0060*/ 	.short	0x0003
        /*0062*/ 	.short	0x0018
        /*0064*/ 	.byte	0x00, 0xf0, 0x21, 0x00


	//----- nvinfo : EIATTR_KPARAM_INFO
	.align		4
.L_2825:
        /*0068*/ 	.byte	0x04, 0x17
        /*006a*/ 	.short	(.L_2827 - .L_2826)
.L_2826:
        /*006c*/ 	.word	0x00000000
        /*0070*/ 	.short	0x0002
        /*0072*/ 	.short	0x0010
        /*0074*/ 	.byte	0x00, 0xf5, 0x21, 0x00


	//----- nvinfo : EIATTR_KPARAM_INFO
	.align		4
.L_2827:
        /*0078*/ 	.byte	0x04, 0x17
        /*007a*/ 	.short	(.L_2829 - .L_2828)
.L_2828:
        /*007c*/ 	.word	0x00000000
        /*0080*/ 	.short	0x0001
        /*0082*/ 	.short	0x0008
        /*0084*/ 	.byte	0x00, 0xf5, 0x21, 0x00


	//----- nvinfo : EIATTR_KPARAM_INFO
	.align		4
.L_2829:
        /*0088*/ 	.byte	0x04, 0x17
        /*008a*/ 	.short	(.L_2831 - .L_2830)
.L_2830:
        /*008c*/ 	.word	0x00000000
        /*0090*/ 	.short	0x0000
        /*0092*/ 	.short	0x0000
        /*0094*/ 	.byte	0x00, 0xf5, 0x21, 0x00


	//----- nvinfo : EIATTR_SPARSE_MMA_MASK
	.align		4
.L_2831:
        /*0098*/ 	.byte	0x03, 0x50
        /*009a*/ 	.short	0x0000


	//----- nvinfo : EIATTR_MAXREG_COUNT
	.align		4
        /*009c*/ 	.byte	0x03, 0x1b
        /*009e*/ 	.short	0x00ff


	//----- nvinfo : EIATTR_MERCURY_ISA_VERSION
	.align		4
        /*00a0*/ 	.byte	0x03, 0x5f
        /*00a2*/ 	.short	0x0101


	//----- nvinfo : EIATTR_VRC_CTA_INIT_COUNT
	.align		4
        /*00a4*/ 	.byte	0x02, 0x4a
	.zero		1
	.zero		1


	//----- nvinfo : EIATTR_EXIT_INSTR_OFFSETS
	.align		4
        /*00a8*/ 	.byte	0x04, 0x1c
        /*00aa*/ 	.short	(.L_2833 - .L_2832)


	//   ....[0]....
.L_2832:
        /*00ac*/ 	.word	0x000000d0


	//   ....[1]....
        /*00b0*/ 	.word	0x00000150


	//   ....[2]....
        /*00b4*/ 	.word	0x000001f0


	//   ....[3]....
        /*00b8*/ 	.word	0x000004c0


	//----- nvinfo : EIATTR_CBANK_PARAM_SIZE
	.align		4
.L_2833:
        /*00bc*/ 	.byte	0x03, 0x19
        /*00be*/ 	.short	0x0048


	//----- nvinfo : EIATTR_PARAM_CBANK
	.align		4
        /*00c0*/ 	.byte	0x04, 0x0a
        /*00c2*/ 	.short	(.L_2835 - .L_2834)
	.align		4
.L_2834:
        /*00c4*/ 	.word	index@(.nv.constant0._Z26MutualIntensExtract_KernelILi3ELb1ELb0ELi0ELi1EEvPKfS1_Pfllllll)
        /*00c8*/ 	.short	0x0380
        /*00ca*/ 	.short	0x0048


	//----- nvinfo : EIATTR_SW_WAR
	.align		4
.L_2835:
        /*00cc*/ 	.byte	0x04, 0x36
        /*00ce*/ 	.short	(.L_2837 - .L_2836)
.L_2836:
        /*00d0*/ 	.word	0x00000008
.L_2837:


//--------------------- .nv.info._Z26MutualIntensExtract_KernelILi3ELb1ELb1ELi0ELi1EEvPKfS1_Pfllllll --------------------------
	.section	.nv.info._Z26MutualIntensExtract_KernelILi3ELb1ELb1ELi0ELi1EEvPKfS1_Pfllllll,"",@"SHT_CUDA_INFO"
	.sectionflags	@""
	.align	4


	//----- nvinfo : EIATTR_CUDA_API_VERSION
	.align		4
        /*0000*/ 	.byte	0x04, 0x37
        /*0002*/ 	.short	(.L_2839 - .L_2838)
.L_2838:
        /*0004*/ 	.word	0x00000082


	//----- nvinfo : EIATTR_KPARAM_INFO
	.align		4
.L_2839:
        /*0008*/ 	.byte	0x04, 0x17
        /*000a*/ 	.short	(.L_2841 - .L_2840)
.L_2840:
        /*000c*/ 	.word	0x00000000
        /*0010*/ 	.short	0x0008
        /*0012*/ 	.short	0x0040
        /*0014*/ 	.byte	0x00, 0xf0, 0x21, 0x00


	//----- nvinfo : EIATTR_KPARAM_INFO
	.align		4
.L_2841:
        /*0018*/ 	.byte	0x04, 0x17
        /*001a*/ 	.short	(.L_2843 - .L_2842)
.L_2842:
        /*001c*/ 	.word	0x00000000
        /*0020*/ 	.short	0x0007
        /*0022*/ 	.short	0x0038
        /*0024*/ 	.byte	0x00, 0xf0, 0x21, 0x00


	//----- nvinfo : EIATTR_KPARAM_INFO
	.align		4
.L_2843:
        /*0028*/ 	.byte	0x04, 0x17
        /*002a*/ 	.short	(.L_2845 - .L_2844)
.L_2844:
        /*002c*/ 	.word	0x00000000
        /*0030*/ 	.short	0x0006
        /*0032*/ 	.short	0x0030
        /*0034*/ 	.byte	0x00, 0xf0, 0x21, 0x00


	//----- nvinfo : EIATTR_KPARAM_INFO
	.align		4
.L_2845:
        /*0038*/ 	.byte	0x04, 0x17
        /*003a*/ 	.short	(.L_2847 - .L_2846)
.L_2846:
        /*003c*/ 	.word	0x00000000
        /*0040*/ 	.short	0x0005
        /*0042*/ 	.short	0x0028
        /*0044*/ 	.byte	0x00, 0xf0, 0x21, 0x00


	//----- nvinfo : EIATTR_KPARAM_INFO
	.align		4
.L_2847:
        /*0048*/ 	.byte	0x04, 0x17
        /*004a*/ 	.short	(.L_2849 - .L_2848)
.L_2848:
        /*004c*/ 	.word	0x00000000
        /*0050*/ 	.short	0x0004
        /*0052*/ 	.short	0x0020
        /*0054*/ 	.byte	0x00, 0xf0, 0x21, 0x00


	//----- nvinfo : EIATTR_KPARAM_INFO
	.align		4
.L_2849:
        /*0058*/ 	.byte	0x04, 0x17
        /*005a*/ 	.short	(.L_2851 - .L_2850)
.L_2850:
        /*005c*/ 	.word	0x00000000
        /*0060*/ 	.short	0x0003
        /*0062*/ 	.short	0x0018
        /*0064*/ 	.byte	0x00, 0xf0, 0x21, 0x00


	//----- nvinfo : EIATTR_KPARAM_INFO
	.align		4
.L_2851:
        /*0068*/ 	.byte	0x04, 0x17
        /*006a*/ 	.short	(.L_2853 - .L_2852)
.L_2852:
        /*006c*/ 	.word	0x00000000
        /*0070*/ 	.short	0x0002
        /*0072*/ 	.short	0x0010
        /*0074*/ 	.byte	0x00, 0xf5, 0x21, 0x00


	//----- nvinfo : EIATTR_KPARAM_INFO
	.align		4
.L_2853:
        /*0078*/ 	.byte	0x04, 0x17
        /*007a*/ 	.short	(.L_2855 - .L_2854)
.L_2854:
        /*007c*/ 	.word	0x00000000
        /*0080*/ 	.short	0x0001
        /*0082*/ 	.short	0x0008
        /*0084*/ 	.byte	0x00, 0xf5, 0x21, 0x00


	//----- nvinfo : EIATTR_KPARAM_INFO
	.align		4
.L_2855:
        /*0088*/ 	.byte	0x04, 0x17
        /*008a*/ 	.short	(.L_2857 - .L_2856)
.L_2856:
        /*008c*/ 	.word	0x00000000
        /*0090*/ 	.short	0x0000
        /*0092*/ 	.short	0x0000
        /*0094*/ 	.byte	0x00, 0xf5, 0x21, 0x00


	//----- nvinfo : EIATTR_SPARSE_MMA_MASK
	.align		4
.L_2857:
        /*0098*/ 	.byte	0x03, 0x50
        /*009a*/ 	.short	0x0000


	//----- nvinfo : EIATTR_MAXREG_COUNT
	.align		4
        /*009c*/ 	.byte	0x03, 0x1b
        /*009e*/ 	.short	0x00ff


	//----- nvinfo : EIATTR_MERCURY_ISA_VERSION
	.align		4
        /*00a0*/ 	.byte	0x03, 0x5f
        /*00a2*/ 	.short	0x0101


	//----- nvinfo : EIATTR_VRC_CTA_INIT_COUNT
	.align		4
        /*00a4*/ 	.byte	0x02, 0x4a
	.zero		1
	.zero		1


	//----- nvinfo : EIATTR_EXIT_INSTR_OFFSETS
	.align		4
        /*00a8*/ 	.byte	0x04, 0x1c
        /*00aa*/ 	.short	(.L_2859 - .L_2858)


	//   ....[0]....
.L_2858:
        /*00ac*/ 	.word	0x000000d0


	//   ....[1]....
        /*00b0*/ 	.word	0x00000150


	//   ....[2]....
        /*00b4*/ 	.word	0x000001f0


	//   ....[3]....
        /*00b8*/ 	.word	0x000005e0


	//----- nvinfo : EIATTR_CBANK_PARAM_SIZE
	.align		4
.L_2859:
        /*00bc*/ 	.byte	0x03, 0x19
        /*00be*/ 	.short	0x0048


	//----- nvinfo : EIATTR_PARAM_CBANK
	.align		4
        /*00c0*/ 	.byte	0x04, 0x0a
        /*00c2*/ 	.short	(.L_2861 - .L_2860)
	.align		4
.L_2860:
        /*00c4*/ 	.word	index@(.nv.constant0._Z26MutualIntensExtract_KernelILi3ELb1ELb1ELi0ELi1EEvPKfS1_Pfllllll)
        /*00c8*/ 	.short	0x0380
        /*00ca*/ 	.short	0x0048


	//----- nvinfo : EIATTR_SW_WAR
	.align		4
.L_2861:
        /*00cc*/ 	.byte	0x04, 0x36
        /*00ce*/ 	.short	(.L_2863 - .L_2862)
.L_2862:
        /*00d0*/ 	.word	0x00000008
.L_2863:


//--------------------- .nv.info._Z26MutualIntensExtract_KernelILi2ELb0ELb0ELi0ELi1EEvPKfS1_Pfllllll --------------------------
	.section	.nv.info._Z26MutualIntensExtract_KernelILi2ELb0ELb0ELi0ELi1EEvPKfS1_Pfllllll,"",@"SHT_CUDA_INFO"
	.sectionflags	@""
	.align	4


	//----- nvinfo : EIATTR_CUDA_API_VERSION
	.align		4
        /*0000*/ 	.byte	0x04, 0x37
        /*0002*/ 	.short	(.L_2865 - .L_2864)
.L_2864:
        /*0004*/ 	.word	0x00000082


	//----- nvinfo : EIATTR_KPARAM_INFO
	.align		4
.L_2865:
        /*0008*/ 	.byte	0x04, 0x17
        /*000a*/ 	.short	(.L_2867 - .L_2866)
.L_2866:
        /*000c*/ 	.word	0x00000000
        /*0010*/ 	.short	0x0008
        /*0012*/ 	.short	0x0040
        /*0014*/ 	.byte	0x00, 0xf0, 0x21, 0x00


	//----- nvinfo : EIATTR_KPARAM_INFO
	.align		4
.L_2867:
        /*0018*/ 	.byte	0x04, 0x17
        /*001a*/ 	.short	(.L_2869 - .L_2868)
.L_2868:
        /*001c*/ 	.word	0x00000000
        /*0020*/ 	.short	0x0007
        /*0022*/ 	.short	0x0038
        /*0024*/ 	.byte	0x00, 0xf0, 0x21, 0x00


	//----- nvinfo : EIATTR_KPARAM_INFO
	.align		4
.L_2869:
        /*0028*/ 	.byte	0x04, 0x17
        /*002a*/ 	.short	(.L_2871 - .L_2870)
.L_2870:
        /*002c*/ 	.word	0x00000000
        /*0030*/ 	.short	0x0006
        /*0032*/ 	.short	0x0030
        /*0034*/ 	.byte	0x00, 0xf0, 0x21, 0x00


	//----- nvinfo : EIATTR_KPARAM_INFO
	.align		4
.L_2871:
        /*0038*/ 	.byte	0x04, 0x17
        /*003a*/ 	.short	(.L_2873 - .L_2872)
.L_2872:
        /*003c*/ 	.word	0x00000000
        /*0040*/ 	.short	0x0005
        /*0042*/ 	.short	0x0028
        /*0044*/ 	.byte	0x00, 0xf0, 0x21, 0x00


	//----- nvinfo : EIATTR_KPARAM_INFO
	.align		4
.L_2873:
        /*0048*/ 	.byte	0x04, 0x17
        /*004a*/ 	.short	(.L_2875 - .L_2874)
.L_2874:
        /*004c*/ 	.word	0x00000000
        /*0050*/ 	.short	0x0004
        /*0052*/ 	.short	0x0020
        /*0054*/ 	.byte	0x00, 0xf0, 0x21, 0x00


	//----- nvinfo : EIATTR_KPARAM_INFO
	.align		4
.L_2875:
        /*0058*/ 	.byte	0x04, 0x17
        /*005a*/ 	.short	(.L_2877 - .L_2876)
.L_2876:
        /*005c*/ 	.word	0x00000000
        /*0060*/ 	.short	0x0003
        /*0062*/ 	.short	0x0018
        /*0064*/ 	.byte	0x00, 0xf0, 0x21, 0x00


	//----- nvinfo : EIATTR_KPARAM_INFO
	.align		4
.L_2877:
        /*0068*/ 	.byte	0x04, 0x17
        /*006a*/ 	.short	(.L_2879 - .L_2878)
.L_2878:
        /*006c*/ 	.word	0x00000000
        /*0070*/ 	.short	0x0002
        /*0072*/ 	.short	0x0010
        /*0074*/ 	.byte	0x00, 0xf5, 0x21, 0x00


	//----- nvinfo : EIATTR_KPARAM_INFO
	.align		4
.L_2879:
        /*0078*/ 	.byte	0x04, 0x17
        /*007a*/ 	.short	(.L_2881 - .L_2880)
.L_2880:
        /*007c*/ 	.word	0x00000000
        /*0080*/ 	.short	0x0001
        /*0082*/ 	.short	0x0008
        /*0084*/ 	.byte	0x00, 0xf5, 0x21, 0x00


	//----- nvinfo : EIATTR_KPARAM_INFO
	.align		4
.L_2881:
        /*0088*/ 	.byte	0x04, 0x17
        /*008a*/ 	.short	(.L_2883 - .L_2882)
.L_2882:
        /*008c*/ 	.word	0x00000000
        /*0090*/ 	.short	0x0000
        /*0092*/ 	.short	0x0000
        /*0094*/ 	.byte	0x00, 0xf5, 0x21, 0x00


	//----- nvinfo : EIATTR_SPARSE_MMA_MASK
	.align		4
.L_2883:
        /*0098*/ 	.byte	0x03, 0x50
        /*009a*/ 	.short	0x0000


	//----- nvinfo : EIATTR_MAXREG_COUNT
	.align		4
        /*009c*/ 	.byte	0x03, 0x1b
        /*009e*/ 	.short	0x00ff


	//----- nvinfo : EIATTR_MERCURY_ISA_VERSION
	.align		4
        /*00a0*/ 	.byte	0x03, 0x5f
        /*00a2*/ 	.short	0x0101


	//----- nvinfo : EIATTR_VRC_CTA_INIT_COUNT
	.align		4
        /*00a4*/ 	.byte	0x02, 0x4a
	.zero		1
	.zero		1


	//----- nvinfo : EIATTR_EXIT_INSTR_OFFSETS
	.align		4
        /*00a8*/ 	.byte	0x04, 0x1c
        /*00aa*/ 	.short	(.L_2885 - .L_2884)


	//   ....[0]....
.L_2884:
        /*00ac*/ 	.word	0x000000d0


	//   ....[1]....
        /*00b0*/ 	.word	0x00000150


	//   ....[2]....
        /*00b4*/ 	.word	0x000001e0


	//   ....[3]....
        /*00b8*/ 	.word	0x000002e0


	//----- nvinfo : EIATTR_CBANK_PARAM_SIZE
	.align		4
.L_2885:
        /*00bc*/ 	.byte	0x03, 0x19
        /*00be*/ 	.short	0x0048


	//----- nvinfo : EIATTR_PARAM_CBANK
	.align		4
        /*00c0*/ 	.byte	0x04, 0x0a
        /*00c2*/ 	.short	(.L_2887 - .L_2886)
	.align		4
.L_2886:
        /*00c4*/ 	.word	index@(.nv.constant0._Z26MutualIntensExtract_KernelILi2ELb0ELb0ELi0ELi1EEvPKfS1_Pfllllll)
        /*00c8*/ 	.short	0x0380
        /*00ca*/ 	.short	0x0048


	//----- nvinfo : EIATTR_SW_WAR
	.align		4
.L_2887:
        /*00cc*/ 	.byte	0x04, 0x36
        /*00ce*/ 	.short	(.L_2889 - .L_2888)
.L_2888:
        /*00d0*/ 	.word	0x00000008
.L_2889:


//--------------------- .nv.info._Z26MutualIntensExtract_KernelILi2ELb0ELb1ELi0ELi1EEvPKfS1_Pfllllll --------------------------
	.section	.nv.info._Z26MutualIntensExtract_KernelILi2ELb0ELb1ELi0ELi1EEvPKfS1_Pfllllll,"",@"SHT_CUDA_INFO"
	.sectionflags	@""
	.align	4


	//----- nvinfo : EIATTR_CUDA_API_VERSION
	.align		4
        /*0000*/ 	.byte	0x04, 0x37
        /*0002*/ 	.short	(.L_2891 - .L_2890)
.L_2890:
        /*0004*/ 	.word	0x00000082


	//----- nvinfo : EIATTR_KPARAM_INFO
	.align		4
.L_2891:
        /*0008*/ 	.byte	0x04, 0x17
        /*000a*/ 	.short	(.L_2893 - .L_2892)
.L_2892:
        /*000c*/ 	.word	0x00000000
        /*0010*/ 	.short	0x0008
        /*0012*/ 	.short	0x0040
        /*0014*/ 	.byte	0x00, 0xf0, 0x21, 0x00


	//----- nvinfo : EIATTR_KPARAM_INFO
	.align		4
.L_2893:
        /*0018*/ 	.byte	0x04, 0x17
        /*001a*/ 	.short	(.L_2895 - .L_2894)
.L_2894:
        /*001c*/ 	.word	0x00000000
        /*0020*/ 	.short	0x0007
        /*0022*/ 	.short	0x0038
        /*0024*/ 	.byte	0x00, 0xf0, 0x21, 0x00


	//----- nvinfo : EIATTR_KPARAM_INFO
	.align		4
.L_2895:
        /*0028*/ 	.byte	0x04, 0x17
        /*002a*/ 	.short	(.L_2897 - .L_2896)
.L_2896:
        /*002c*/ 	.word	0x00000000
        /*0030*/ 	.short	0x0006
        /*0032*/ 	.short	0x0030
        /*0034*/ 	.byte	0x00, 0xf0, 0x21, 0x00


	//----- nvinfo : EIATTR_KPARAM_INFO
	.align		4
.L_2897:
        /*0038*/ 	.byte	0x04, 0x17
        /*003a*/ 	.short	(.L_2899 - .L_2898)
.L_2898:
        /*003c*/ 	.word	0x00000000
        /*0040*/ 	.short	0x0005
        /*0042*/ 	.short	0x0028
        /*0044*/ 	.byte	0x00, 0xf0, 0x21, 0x00


	//----- nvinfo : EIATTR_KPARAM_INFO
	.align		4
.L_2899:
        /*0048*/ 	.byte	0x04, 0x17
        /*004a*/ 	.short	(.L_2901 - .L_2900)
.L_2900:
        /*004c*/ 	.word	0x00000000
        /*0050*/ 	.short	0x0004
        /*0052*/ 	.short	0x0020
        /*0054*/ 	.byte	0x00, 0xf0, 0x21, 0x00


	//----- nvinfo : EIATTR_KPARAM_INFO
	.align		4
.L_2901:
        /*0058*/ 	.byte	0x04, 0x17
        /*005a*/ 	.short	(.L_2903 - .L_2902)
.L_2902:
        /*005c*/ 	.word	0x00000000
        /*0060*/ 	.short	0x0003
        /*0062*/ 	.short	0x0018
        /*0064*/ 	.byte	0x00, 0xf0, 0x21, 0x00


	//----- nvinfo : EIATTR_KPARAM_INFO
	.align		4
.L_2903:
        /*0068*/ 	.byte	0x04, 0x17
        /*006a*/ 	.short	(.L_2905 - .L_2904)
.L_2904:
        /*006c*/ 	.word	0x00000000
        /*0070*/ 	.short	0x0002
        /*0072*/ 	.short	0x0010
        /*0074*/ 	.byte	0x00, 0xf5, 0x21, 0x00


	//----- nvinfo : EIATTR_KPARAM_INFO
	.align		4
.L_2905:
        /*0078*/ 	.byte	0x04, 0x17
        /*007a*/ 	.short	(.L_2907 - .L_2906)
.L_2906:
        /*007c*/ 	.word	0x00000000
        /*0080*/ 	.short	0x0001
        /*0082*/ 	.short	0x0008
        /*0084*/ 	.byte	0x00, 0xf5, 0x21, 0x00


	//----- nvinfo : EIATTR_KPARAM_INFO
	.align		4
.L_2907:
        /*0088*/ 	.byte	0x04, 0x17
        /*008a*/ 	.short	(.L_2909 - .L_2908)
.L_2908:
        /*008c*/ 	.word	0x00000000
        /*0090*/ 	.short	0x0000
        /*0092*/ 	.short	0x0000
        /*0094*/ 	.byte	0x00, 0xf5, 0x21, 0x00


	//----- nvinfo : EIATTR_SPARSE_MMA_MASK
	.align		4
.L_2909:
        /*0098*/ 	.byte	0x03, 0x50
        /*009a*/ 	.short	0x0000


	//----- nvinfo : EIATTR_MAXREG_COUNT
	.align		4
        /*009c*/ 	.byte	0x03, 0x1b
        /*009e*/ 	.short	0x00ff


	//----- nvinfo : EIATTR_MERCURY_ISA_VERSION
	.align		4
        /*00a0*/ 	.byte	0x03, 0x5f
        /*00a2*/ 	.short	0x0101


	//----- nvinfo : EIATTR_VRC_CTA_INIT_COUNT
	.align		4
        /*00a4*/ 	.byte	0x02, 0x4a
	.zero		1
	.zero		1


	//----- nvinfo : EIATTR_EXIT_INSTR_OFFSETS
	.align		4
        /*00a8*/ 	.byte	0x04, 0x1c
        /*00aa*/ 	.short	(.L_2911 - .L_2910)


	//   ....[0]....
.L_2910:
        /*00ac*/ 	.word	0x000000d0


	//   ....[1]....
        /*00b0*/ 	.word	0x00000150


	//   ....[2]....
        /*00b4*/ 	.word	0x000001f0


	//   ....[3]....
        /*00b8*/ 	.word	0x00000500


	//----- nvinfo : EIATTR_CBANK_PARAM_SIZE
	.align		4
.L_2911:
        /*00bc*/ 	.byte	0x03, 0x19
        /*00be*/ 	.short	0x0048


	//----- nvinfo : EIATTR_PARAM_CBANK
	.align		4
        /*00c0*/ 	.byte	0x04, 0x0a
        /*00c2*/ 	.short	(.L_2913 - .L_2912)
	.align		4
.L_2912:
        /*00c4*/ 	.word	index@(.nv.constant0._Z26MutualIntensExtract_KernelILi2ELb0ELb1ELi0ELi1EEvPKfS1_Pfllllll)
        /*00c8*/ 	.short	0x0380
        /*00ca*/ 	.short	0x0048


	//----- nvinfo : EIATTR_SW_WAR
	.align		4
.L_2913:
        /*00cc*/ 	.byte	0x04, 0x36
        /*00ce*/ 	.short	(.L_2915 - .L_2914)
.L_2914:
        /*00d0*/ 	.word	0x00000008
.L_2915:


//--------------------- .nv.info._Z26MutualIntensExtract_KernelILi2ELb1ELb0ELi0ELi1EEvPKfS1_Pfllllll --------------------------
	.section	.nv.info._Z26MutualIntensExtract_KernelILi2ELb1ELb0ELi0ELi1EEvPKfS1_Pfllllll,"",@"SHT_CUDA_INFO"
	.sectionflags	@""
	.align	4


	//----- nvinfo : EIATTR_CUDA_API_VERSION
	.align		4
        /*0000*/ 	.byte	0x04, 0x37
        /*0002*/ 	.short	(.L_2917 - .L_2916)
.L_2916:
        /*0004*/ 	.word	0x00000082


	//----- nvinfo : EIATTR_KPARAM_INFO
	.align		4
.L_2917:
        /*0008*/ 	.byte	0x04, 0x17
        /*000a*/ 	.short	(.L_2919 - .L_2918)
.L_2918:
        /*000c*/ 	.word	0x00000000
        /*0010*/ 	.short	0x0008
        /*0012*/ 	.short	0x0040
        /*0014*/ 	.byte	0x00, 0xf0, 0x21, 0x00


	//----- nvinfo : EIATTR_KPARAM_INFO
	.align		4
.L_2919:
        /*0018*/ 	.byte	0x04, 0x17
        /*001a*/ 	.short	(.L_2921 - .L_2920)
.L_2920:
        /*001c*/ 	.word	0x00000000
        /*0020*/ 	.short	0x0007
        /*0022*/ 	.short	0x0038
        /*0024*/ 	.byte	0x00, 0xf0, 0x21, 0x00


	//----- nvinfo : EIATTR_KPARAM_INFO
	.align		4
.L_2921:
        /*0028*/ 	.byte	0x04, 0x17
        /*002a*/ 	.short	(.L_2923 - .L_2922)
.L_2922:
        /*002c*/ 	.word	0x00000000
        /*0030*/ 	.short	0x0006
        /*0032*/ 	.short	0x0030
        /*0034*/ 	.byte	0x00, 0xf0, 0x21, 0x00


	//----- nvinfo : EIATTR_KPARAM_INFO
	.align		4
.L_2923:
        /*0038*/ 	.byte	0x04, 0x17
        /*003a*/ 	.short	(.L_2925 - .L_2924)
.L_2924:
        /*003c*/ 	.word	0x00000000
        /*0040*/ 	.short	0x0005
        /*0042*/ 	.short	0x0028
        /*0044*/ 	.byte	0x00, 0xf0, 0x21, 0x00


	//----- nvinfo : EIATTR_KPARAM_INFO
	.align		4
.L_2925:
        /*0048*/ 	.byte	0x04, 0x17
        /*004a*/ 	.short	(.L_2927 - .L_2926)
.L_2926:
        /*004c*/ 	.word	0x00000000
        /*0050*/ 	.short	0x0004
        /*0052*/ 	.short	0x0020
        /*0054*/ 	.byte	0x00, 0xf0, 0x21, 0x00


	//----- nvinfo : EIATTR_KPARAM_INFO
	.align		4
.L_2927:
        /*0058*/ 	.byte	0x04, 0x17
        /*005a*/ 	.short	(.L_2929 - .L_2928)
.L_2928:
        /*005c*/ 	.word	0x00000000
        /*0060*/ 	.short	0x0003
        /*0062*/ 	.short	0x0018
        /*0064*/ 	.byte	0x00, 0xf0, 0x21, 0x00


	//----- nvinfo : EIATTR_KPARAM_INFO
	.align		4
.L_2929:
        /*0068*/ 	.byte	0x04, 0x17
        /*006a*/ 	.short	(.L_2931 - .L_2930)
.L_2930:
        /*006c*/ 	.word	0x00000000
        /*0070*/ 	.short	0x0002
        /*0072*/ 	.short	0x0010
        /*0074*/ 	.byte	0x00, 0xf5, 0x21, 0x00


	//----- nvinfo : EIATTR_KPARAM_INFO
	.align		4
.L_2931:
        /*0078*/ 	.byte	0x04, 0x17
        /*007a*/ 	.short	(.L_2933 - .L_2932)
.L_2932:
        /*007c*/ 	.word	0x00000000
        /*0080*/ 	.short	0x0001
        /*0082*/ 	.short	0x0008
        /*0084*/ 	.byte	0x00, 0xf5, 0x21, 0x00


	//----- nvinfo : EIATTR_KPARAM_INFO
	.align		4
.L_2933:
        /*0088*/ 	.byte	0x04, 0x17
        /*008a*/ 	.short	(.L_2935 - .L_2934)
.L_2934:
        /*008c*/ 	.word	0x00000000
        /*0090*/ 	.short	0x0000
        /*0092*/ 	.short	0x0000
        /*0094*/ 	.byte	0x00, 0xf5, 0x21, 0x00


	//----- nvinfo : EIATTR_SPARSE_MMA_MASK
	.align		4
.L_2935:
        /*0098*/ 	.byte	0x03, 0x50
        /*009a*/ 	.short	0x0000


	//----- nvinfo : EIATTR_MAXREG_COUNT
	.align		4
        /*009c*/ 	.byte	0x03, 0x1b
        /*009e*/ 	.short	0x00ff


	//----- nvinfo : EIATTR_MERCURY_ISA_VERSION
	.align		4
        /*00a0*/ 	.byte	0x03, 0x5f
        /*00a2*/ 	.short	0x0101


	//----- nvinfo : EIATTR_VRC_CTA_INIT_COUNT
	.align		4
        /*00a4*/ 	.byte	0x02, 0x4a
	.zero		1
	.zero		1


	//----- nvinfo : EIATTR_EXIT_INSTR_OFFSETS
	.align		4
        /*00a8*/ 	.byte	0x04, 0x1c
        /*00aa*/ 	.short	(.L_2937 - .L_2936)


	//   ....[0]....
.L_2936:
        /*00ac*/ 	.word	0x000000d0


	//   ....[1]....
        /*00b0*/ 	.word	0x00000150


	//   ....[2]....
        /*00b4*/ 	.word	0x000001f0


	//   ....[3]....
        /*00b8*/ 	.word	0x00000500


	//----- nvinfo : EIATTR_CBANK_PARAM_SIZE
	.align		4
.L_2937:
        /*00bc*/ 	.byte	0x03, 0x19
        /*00be*/ 	.short	0x0048


	//----- nvinfo : EIATTR_PARAM_CBANK
	.align		4
        /*00c0*/ 	.byte	0x04, 0x0a
        /*00c2*/ 	.short	(.L_2939 - .L_2938)
	.align		4
.L_2938:
        /*00c4*/ 	.word	index@(.nv.constant0._Z26MutualIntensExtract_KernelILi2ELb1ELb0ELi0ELi1EEvPKfS1_Pfllllll)
        /*00c8*/ 	.short	0x0380
        /*00ca*/ 	.short	0x0048


	//----- nvinfo : EIATTR_SW_WAR
	.align		4
.L_2939:
        /*00cc*/ 	.byte	0x04, 0x36
        /*00ce*/ 	.short	(.L_2941 - .L_2940)
.L_2940:
        /*00d0*/ 	.word	0x00000008
.L_2941:


//--------------------- .nv.info._Z26MutualIntensExtract_KernelILi2ELb1ELb1ELi0ELi1EEvPKfS1_Pfllllll --------------------------
	.section	.nv.info._Z26MutualIntensExtract_KernelILi2ELb1ELb1ELi0ELi1EEvPKfS1_Pfllllll,"",@"SHT_CUDA_INFO"
	.sectionflags	@""
	.align	4


	//----- nvinfo : EIATTR_CUDA_API_VERSION
	.align		4
        /*0000*/ 	.byte	0x04, 0x37
        /*0002*/ 	.short	(.L_2943 - .L_2942)
.L_2942:
        /*0004*/ 	.word	0x00000082


	//----- nvinfo : EIATTR_KPARAM_INFO
	.align		4
.L_2943:
        /*0008*/ 	.byte	0x04, 0x17
        /*000a*/ 	.short	(.L_2945 - .L_2944)
.L_2944:
        /*000c*/ 	.word	0x00000000
        /*0010*/ 	.short	0x0008
        /*0012*/ 	.short	0x0040
        /*0014*/ 	.byte	0x00, 0xf0, 0x21, 0x00


	//----- nvinfo : EIATTR_KPARAM_INFO
	.align		4
.L_2945:
        /*0018*/ 	.byte	0x04, 0x17
        /*001a*/ 	.short	(.L_2947 - .L_2946)
.L_2946:
        /*001c*/ 	.word	0x00000000
        /*0020*/ 	.short	0x0007
        /*0022*/ 	.short	0x0038
        /*0024*/ 	.byte	0x00, 0xf0, 0x21, 0x00


	//----- nvinfo : EIATTR_KPARAM_INFO
	.align		4
.L_2947:
        /*0028*/ 	.byte	0x04, 0x17
        /*002a*/ 	.short	(.L_2949 - .L_2948)
.L_2948:
        /*002c*/ 	.word	0x00000000
        /*0030*/ 	.short	0x0006
        /*0032*/ 	.short	0x0030
        /*0034*/ 	.byte	0x00, 0xf0, 0x21, 0x00


	//----- nvinfo : EIATTR_KPARAM_INFO
	.align		4
.L_2949:
        /*0038*/ 	.byte	0x04, 0x17
        /*003a*/ 	.short	(.L_2951 - .L_2950)
.L_2950:
        /*003c*/ 	.word	0x00000000
        /*0040*/ 	.short	0x0005
        /*0042*/ 	.short	0x0028
        /*0044*/ 	.byte	0x00, 0xf0, 0x21, 0x00


	//----- nvinfo : EIATTR_KPARAM_INFO
	.align		4
.L_2951:
        /*0048*/ 	.byte	0x04, 0x17
        /*004a*/ 	.short	(.L_2953 - .L_2952)
.L_2952:
        /*004c*/ 	.word	0x00000000
        /*0050*/ 	.short	0x0004
        /*0052*/ 	.short	0x0020
        /*0054*/ 	.byte	0x00, 0xf0, 0x21, 0x00


	//----- nvinfo : EIATTR_KPARAM_INFO
	.align		4
.L_2953:
        /*0058*/ 	.byte	0x04, 0x17
        /*005a*/ 	.short	(.L_2955 - .L_2954)
.L_2954:
        /*005c*/ 	.word	0x00000000
        /*0060*/ 	.short	0x0003
        /*0062*/ 	.short	0x0018
        /*0064*/ 	.byte	0x00, 0xf0, 0x21, 0x00


	//----- nvinfo : EIATTR_KPARAM_INFO
	.align		4
.L_2955:
        /*0068*/ 	.byte	0x04, 0x17
        /*006a*/ 	.short	(.L_2957 - .L_2956)
.L_2956:
        /*006c*/ 	.word	0x00000000
        /*0070*/ 	.short	0x0002
        /*0072*/ 	.short	0x0010
        /*0074*/ 	.byte	0x00, 0xf5, 0x21, 0x00


	//----- nvinfo : EIATTR_KPARAM_INFO
	.align		4
.L_2957:
        /*0078*/ 	.byte	0x04, 0x17
        /*007a*/ 	.short	(.L_2959 - .L_2958)
.L_2958:
        /*007c*/ 	.word	0x00000000
        /*0080*/ 	.short	0x0001
        /*0082*/ 	.short	0x0008
        /*0084*/ 	.byte	0x00, 0xf5, 0x21, 0x00


	//----- nvinfo : EIATTR_KPARAM_INFO
	.align		4
.L_2959:
        /*0088*/ 	.byte	0x04, 0x17
        /*008a*/ 	.short	(.L_2961 - .L_2960)
.L_2960:
        /*008c*/ 	.word	0x00000000
        /*0090*/ 	.short	0x0000
        /*0092*/ 	.short	0x0000
        /*0094*/ 	.byte	0x00, 0xf5, 0x21, 0x00


	//----- nvinfo : EIATTR_SPARSE_MMA_MASK
	.align		4
.L_2961:
        /*0098*/ 	.byte	0x03, 0x50
        /*009a*/ 	.short	0x0000


	//----- nvinfo : EIATTR_MAXREG_COUNT
	.align		4
        /*009c*/ 	.byte	0x03, 0x1b
        /*009e*/ 	.short	0x00ff


	//----- nvinfo : EIATTR_MERCURY_ISA_VERSION
	.align		4
        /*00a0*/ 	.byte	0x03, 0x5f
        /*00a2*/ 	.short	0x0101


	//----- nvinfo : EIATTR_VRC_CTA_INIT_COUNT
	.align		4
        /*00a4*/ 	.byte	0x02, 0x4a
	.zero		1
	.zero		1


	//----- nvinfo : EIATTR_EXIT_INSTR_OFFSETS
	.align		4
        /*00a8*/ 	.byte	0x04, 0x1c
        /*00aa*/ 	.short	(.L_2963 - .L_2962)


	//   ....[0]....
.L_2962:
        /*00ac*/ 	.word	0x000000d0


	//   ....[1]....
        /*00b0*/ 	.word	0x00000150


	//   ....[2]....
        /*00b4*/ 	.word	0x000001f0


	//   ....[3]....
        /*00b8*/ 	.word	0x000005e0


	//----- nvinfo : EIATTR_CBANK_PARAM_SIZE
	.align		4
.L_2963:
        /*00bc*/ 	.byte	0x03, 0x19
        /*00be*/ 	.short	0x0048


	//----- nvinfo : EIATTR_PARAM_CBANK
	.align		4
        /*00c0*/ 	.byte	0x04, 0x0a
        /*00c2*/ 	.short	(.L_2965 - .L_2964)
	.align		4
.L_2964:
        /*00c4*/ 	.word	index@(.nv.constant0._Z26MutualIntensExtract_KernelILi2ELb1ELb1ELi0ELi1EEvPKfS1_Pfllllll)
        /*00c8*/ 	.short	0x0380
        /*00ca*/ 	.short	0x0048


	//----- nvinfo : EIATTR_SW_WAR
	.align		4
.L_2965:
        /*00cc*/ 	.byte	0x04, 0x36
        /*00ce*/ 	.short	(.L_2967 - .L_2966)
.L_2966:
        /*00d0*/ 	.word	0x00000008
.L_2967:


//--------------------- .nv.info._Z26MutualIntensExtract_KernelILi1ELb0ELb0ELi0ELi1EEvPKfS1_Pfllllll --------------------------
	.section	.nv.info._Z26MutualIntensExtract_KernelILi1ELb0ELb0ELi0ELi1EEvPKfS1_Pfllllll,"",@"SHT_CUDA_INFO"
	.sectionflags	@""
	.align	4


	//----- nvinfo : EIATTR_CUDA_API_VERSION
	.align		4
        /*0000*/ 	.byte	0x04, 0x37
        /*0002*/ 	.short	(.L_2969 - .L_2968)
.L_2968:
        /*0004*/ 	.word	0x00000082


	//----- nvinfo : EIATTR_KPARAM_INFO
	.align		4
.L_2969:
        /*0008*/ 	.byte	0x04, 0x17
        /*000a*/ 	.short	(.L_2971 - .L_2970)
.L_2970:
        /*000c*/ 	.word	0x00000000
        /*0010*/ 	.short	0x0008
        /*0012*/ 	.short	0x0040
        /*0014*/ 	.byte	0x00, 0xf0, 0x21, 0x00


	//----- nvinfo : EIATTR_KPARAM_INFO
	.align		4
.L_2971:
        /*0018*/ 	.byte	0x04, 0x17
        /*001a*/ 	.short	(.L_2973 - .L_2972)
.L_2972:
        /*001c*/ 	.word	0x00000000
        /*0020*/ 	.short	0x0007
        /*0022*/ 	.short	0x0038
        /*0024*/ 	.byte	0x00, 0xf0, 0x21, 0x00


	//----- nvinfo : EIATTR_KPARAM_INFO
	.align		4
.L_2973:
        /*0028*/ 	.byte	0x04, 0x17
        /*002a*/ 	.short	(.L_2975 - .L_2974)
.L_2974:
        /*002c*/ 	.word	0x00000000
        /*0030*/ 	.short	0x0006
        /*0032*/ 	.short	0x0030
        /*0034*/ 	.byte	0x00, 0xf0, 0x21, 0x00


	//----- nvinfo : EIATTR_KPARAM_INFO
	.align		4
.L_2975:
        /*0038*/ 	.byte	0x04, 0x17
        /*003a*/ 	.short	(.L_2977 - .L_2976)
.L_2976:
        /*003c*/ 	.word	0x00000000
        /*0040*/ 	.short	0x0005
        /*0042*/ 	.short	0x0028
        /*0044*/ 	.byte	0x00, 0xf0, 0x21, 0x00


	//----- nvinfo : EIATTR_KPARAM_INFO
	.align		4
.L_2977:
        /*0048*/ 	.byte	0x04, 0x17
        /*004a*/ 	.short	(.L_2979 - .L_2978)
.L_2978:
        /*004c*/ 	.word	0x00000000
        /*0050*/ 	.short	0x0004
        /*0052*/ 	.short	0x0020
        /*0054*/ 	.byte	0x00, 0xf0, 0x21, 0x00


	//----- nvinfo : EIATTR_KPARAM_INFO
	.align		4
.L_2979:
        /*0058*/ 	.byte	0x04, 0x17
        /*005a*/ 	.short	(.L_2981 - .L_2980)
.L_2980:
        /*005c*/ 	.word	0x00000000
        /*0060*/ 	.short	0x0003
        /*0062*/ 	.short	0x0018
        /*0064*/ 	.byte	0x00, 0xf0, 0x21, 0x00


	//----- nvinfo : EIATTR_KPARAM_INFO
	.align		4
.L_2981:
        /*0068*/ 	.byte	0x04, 0x17
        /*006a*/ 	.short	(.L_2983 - .L_2982)
.L_2982:
        /*006c*/ 	.word	0x00000000
        /*0070*/ 	.short	0x0002
        /*0072*/ 	.short	0x0010
        /*0074*/ 	.byte	0x00, 0xf5, 0x21, 0x00


	//----- nvinfo : EIATTR_KPARAM_INFO
	.align		4
.L_2983:
        /*0078*/ 	.byte	0x04, 0x17
        /*007a*/ 	.short	(.L_2985 - .L_2984)
.L_2984:
        /*007c*/ 	.word	0x00000000
        /*0080*/ 	.short	0x0001
        /*0082*/ 	.short	0x0008
        /*0084*/ 	.byte	0x00, 0xf5, 0x21, 0x00


	//----- nvinfo : EIATTR_KPARAM_INFO
	.align		4
.L_2985:
        /*0088*/ 	.byte	0x04, 0x17
        /*008a*/ 	.short	(.L_2987 - .L_2986)
.L_2986:
        /*008c*/ 	.word	0x00000000
        /*0090*/ 	.short	0x0000
        /*0092*/ 	.short	0x0000
        /*0094*/ 	.byte	0x00, 0xf5, 0x21, 0x00


	//----- nvinfo : EIATTR_SPARSE_MMA_MASK
	.align		4
.L_2987:
        /*0098*/ 	.byte	0x03, 0x50
        /*009a*/ 	.short	0x0000


	//----- nvinfo : EIATTR_MAXREG_COUNT
	.align		4
        /*009c*/ 	.byte	0x03, 0x1b
        /*009e*/ 	.short	0x00ff


	//----- nvinfo : EIATTR_MERCURY_ISA_VERSION
	.align		4
        /*00a0*/ 	.byte	0x03, 0x5f
        /*00a2*/ 	.short	0x0101


	//----- nvinfo : EIATTR_VRC_CTA_INIT_COUNT
	.align		4
        /*00a4*/ 	.byte	0x02, 0x4a
	.zero		1
	.zero		1


	//----- nvinfo : EIATTR_EXIT_INSTR_OFFSETS
	.align		4
        /*00a8*/ 	.byte	0x04, 0x1c
        /*00aa*/ 	.short	(.L_2989 - .L_2988)


	//   ....[0]....
.L_2988:
        /*00ac*/ 	.word	0x000000d0


	//   ....[1]....
        /*00b0*/ 	.word	0x00000150


	//   ....[2]....
        /*00b4*/ 	.word	0x000001e0


	//   ....[3]....
        /*00b8*/ 	.word	0x000002e0


	//----- nvinfo : EIATTR_CBANK_PARAM_SIZE
	.align		4
.L_2989:
        /*00bc*/ 	.byte	0x03, 0x19
        /*00be*/ 	.short	0x0048


	//----- nvinfo : EIATTR_PARAM_CBANK
	.align		4
        /*00c0*/ 	.byte	0x04, 0x0a
        /*00c2*/ 	.short	(.L_2991 - .L_2990)
	.align		4
.L_2990:
        /*00c4*/ 	.word	index@(.nv.constant0._Z26MutualIntensExtract_KernelILi1ELb0ELb0ELi0ELi1EEvPKfS1_Pfllllll)
        /*00c8*/ 	.short	0x0380
        /*00ca*/ 	.short	0x0048


	//----- nvinfo : EIATTR_SW_WAR
	.align		4
.L_2991:
        /*00cc*/ 	.byte	0x04, 0x36
        /*00ce*/ 	.short	(.L_2993 - .L_2992)
.L_2992:
        /*00d0*/ 	.word	0x00000008
.L_2993:


//--------------------- .nv.info._Z26MutualIntensExtract_KernelILi1ELb0ELb1ELi0ELi1EEvPKfS1_Pfllllll --------------------------
	.section	.nv.info._Z26MutualIntensExtract_KernelILi1ELb0ELb1ELi0ELi1EEvPKfS1_Pfllllll,"",@"SHT_CUDA_INFO"
	.sectionflags	@""
	.align	4


	//----- nvinfo : EIATTR_CUDA_API_VERSION
	.align		4
        /*0000*/ 	.byte	0x04, 0x37
        /*0002*/ 	.short	(.L_2995 - .L_2994)
.L_2994:
        /*0004*/ 	.word	0x00000082


	//----- nvinfo : EIATTR_KPARAM_INFO
	.align		4
.L_2995:
        /*0008*/ 	.byte	0x04, 0x17
        /*000a*/ 	.short	(.L_2997 - .L_2996)
.L_2996:
        /*000c*/ 	.word	0x00000000
        /*0010*/ 	.short	0x0008
        /*0012*/ 	.short	0x0040
        /*0014*/ 	.byte	0x00, 0xf0, 0x21, 0x00


	//----- nvinfo : EIATTR_KPARAM_INFO
	.align		4
.L_2997:
        /*0018*/ 	.byte	0x04, 0x17
        /*001a*/ 	.short	(.L_2999 - .L_2998)
.L_2998:
        /*001c*/ 	.word	0x00000000
        /*0020*/ 	.short	0x0007
        /*0022*/ 	.short	0x0038
        /*0024*/ 	.byte	0x00, 0xf0, 0x21, 0x00


	//----- nvinfo : EIATTR_KPARAM_INFO
	.align		4
.L_2999:
        /*0028*/ 	.byte	0x04, 0x17
        /*002a*/ 	.short	(.L_3001 - .L_3000)
.L_3000:
        /*002c*/ 	.word	0x00000000
        /*0030*/ 	.short	0x0006
        /*0032*/ 	.short	0x0030
        /*0034*/ 	.byte	0x00, 0xf0, 0x21, 0x00


	//----- nvinfo : EIATTR_KPARAM_INFO
	.align		4
.L_3001:
        /*0038*/ 	.byte	0x04, 0x17
        /*003a*/ 	.short	(.L_3003 - .L_3002)
.L_3002:
        /*003c*/ 	.word	0x00000000
        /*0040*/ 	.short	0x0005
        /*0042*/ 	.short	0x0028
        /*0044*/ 	.byte	0x00, 0xf0, 0x21, 0x00


	//----- nvinfo : EIATTR_KPARAM_INFO
	.align		4
.L_3003:
        /*0048*/ 	.byte	0x04, 0x17
        /*004a*/ 	.short	(.L_3005 - .L_3004)
.L_3004:
        /*004c*/ 	.word	0x00000000
        /*0050*/ 	.short	0x0004
        /*0052*/ 	.short	0x0020
        /*0054*/ 	.byte	0x00, 0xf0, 0x21, 0x00


	//----- nvinfo : EIATTR_KPARAM_INFO
	.align		4
.L_3005:
        /*0058*/ 	.byte	0x04, 0x17
        /*005a*/ 	.short	(.L_3007 - .L_3006)
.L_3006:
        /*005c*/ 	.word	0x00000000
        /*0060*/ 	.short	0x0003
        /*0062*/ 	.short	0x0018
        /*0064*/ 	.byte	0x00, 0xf0, 0x21, 0x00


	//----- nvinfo : EIATTR_KPARAM_INFO
	.align		4
.L_3007:
        /*0068*/ 	.byte	0x04, 0x17
        /*006a*/ 	.short	(.L_3009 - .L_3008)
.L_3008:
        /*006c*/ 	.word	0x00000000
        /*0070*/ 	.short	0x0002
        /*0072*/ 	.short	0x0010
        /*0074*/ 	.byte	0x00, 0xf5, 0x21, 0x00


	//----- nvinfo : EIATTR_KPARAM_INFO
	.align		4
.L_3009:
        /*0078*/ 	.byte	0x04, 0x17
        /*007a*/ 	.short	(.L_3011 - .L_3010)
.L_3010:
        /*007c*/ 	.word	0x00000000
        /*0080*/ 	.short	0x0001
        /*0082*/ 	.short	0x0008
        /*0084*/ 	.byte	0x00, 0xf5, 0x21, 0x00


	//----- nvinfo : EIATTR_KPARAM_INFO
	.align		4
.L_3011:
        /*0088*/ 	.byte	0x04, 0x17
        /*008a*/ 	.short	(.L_3013 - .L_3012)
.L_3012:
        /*008c*/ 	.word	0x00000000
        /*0090*/ 	.short	0x0000
        /*0092*/ 	.short	0x0000
        /*0094*/ 	.byte	0x00, 0xf5, 0x21, 0x00


	//----- nvinfo : EIATTR_SPARSE_MMA_MASK
	.align		4
.L_3013:
        /*0098*/ 	.byte	0x03, 0x50
        /*009a*/ 	.short	0x0000


	//----- nvinfo : EIATTR_MAXREG_COUNT
	.align		4
        /*009c*/ 	.byte	0x03, 0x1b
        /*009e*/ 	.short	0x00ff


	//----- nvinfo : EIATTR_MERCURY_ISA_VERSION
	.align		4
        /*00a0*/ 	.byte	0x03, 0x5f
        /*00a2*/ 	.short	0x0101


	//----- nvinfo : EIATTR_VRC_CTA_INIT_COUNT
	.align		4
        /*00a4*/ 	.byte	0x02, 0x4a
	.zero		1
	.zero		1


	//----- nvinfo : EIATTR_EXIT_INSTR_OFFSETS
	.align		4
        /*00a8*/ 	.byte	0x04, 0x1c
        /*00aa*/ 	.short	(.L_3015 - .L_3014)


	//   ....[0]....
.L_3014:
        /*00ac*/ 	.word	0x000000d0


	//   ....[1]....
        /*00b0*/ 	.word	0x00000150


	//   ....[2]....
        /*00b4*/ 	.word	0x000001f0


	//   ....[3]....
        /*00b8*/ 	.word	0x000004a0


	//----- nvinfo : EIATTR_CBANK_PARAM_SIZE
	.align		4
.L_3015:
        /*00bc*/ 	.byte	0x03, 0x19
        /*00be*/ 	.short	0x0048


	//----- nvinfo : EIATTR_PARAM_CBANK
	.align		4
        /*00c0*/ 	.byte	0x04, 0x0a
        /*00c2*/ 	.short	(.L_3017 - .L_3016)
	.align		4
.L_3016:
        /*00c4*/ 	.word	index@(.nv.constant0._Z26MutualIntensExtract_KernelILi1ELb0ELb1ELi0ELi1EEvPKfS1_Pfllllll)
        /*00c8*/ 	.short	0x0380
        /*00ca*/ 	.short	0x0048


	//----- nvinfo : EIATTR_SW_WAR
	.align		4
.L_3017:
        /*00cc*/ 	.byte	0x04, 0x36
        /*00ce*/ 	.short	(.L_3019 - .L_3018)
.L_3018:
        /*00d0*/ 	.word	0x00000008
.L_3019:


//--------------------- .nv.info._Z26MutualIntensExtract_KernelILi1ELb1ELb0ELi0ELi1EEvPKfS1_Pfllllll --------------------------
	.section	.nv.info._Z26MutualIntensExtract_KernelILi1ELb1ELb0ELi0ELi1EEvPKfS1_Pfllllll,"",@"SHT_CUDA_INFO"
	.sectionflags	@""
	.align	4


	//----- nvinfo : EIATTR_CUDA_API_VERSION
	.align		4
        /*0000*/ 	.byte	0x04, 0x37
        /*0002*/ 	.short	(.L_3021 - .L_3020)
.L_3020:
        /*0004*/ 	.word	0x00000082


	//----- nvinfo : EIATTR_KPARAM_INFO
	.align		4
.L_3021:
        /*0008*/ 	.byte	0x04, 0x17
        /*000a*/ 	.short	(.L_3023 - .L_3022)
.L_3022:
        /*000c*/ 	.word	0x00000000
        /*0010*/ 	.short	0x0008
        /*0012*/ 	.short	0x0040
        /*0014*/ 	.byte	0x00, 0xf0, 0x21, 0x00


	//----- nvinfo : EIATTR_KPARAM_INFO
	.align		4
.L_3023:
        /*0018*/ 	.byte	0x04, 0x17
        /*001a*/ 	.short	(.L_3025 - .L_3024)
.L_3024:
        /*001c*/ 	.word	0x00000000
        /*0020*/ 	.short	0x0007
        /*0022*/ 	.short	0x0038
        /*0024*/ 	.byte	0x00, 0xf0, 0x21, 0x00


	//----- nvinfo : EIATTR_KPARAM_INFO
	.align		4
.L_3025:
        /*0028*/ 	.byte	0x04, 0x17
        /*002a*/ 	.short	(.L_3027 - .L_3026)
.L_3026:
        /*002c*/ 	.word	0x00000000
        /*0030*/ 	.short	0x0006
        /*0032*/ 	.short	0x0030
        /*0034*/ 	.byte	0x00, 0xf0, 0x21, 0x00


	//----- nvinfo : EIATTR_KPARAM_INFO
	.align		4
.L_3027:
        /*0038*/ 	.byte	0x04, 0x17
        /*003a*/ 	.short	(.L_3029 - .L_3028)
.L_3028:
        /*003c*/ 	.word	0x00000000
        /*0040*/ 	.short	0x0005
        /*0042*/ 	.short	0x0028
        /*0044*/ 	.byte	0x00, 0xf0, 0x21, 0x00


	//----- nvinfo : EIATTR_KPARAM_INFO
	.align		4
.L_3029:
        /*0048*/ 	.byte	0x04, 0x17
        /*004a*/ 	.short	(.L_3031 - .L_3030)
.L_3030:
        /*004c*/ 	.word	0x00000000
        /*0050*/ 	.short	0x0004
        /*0052*/ 	.short	0x0020
        /*0054*/ 	.byte	0x00, 0xf0, 0x21, 0x00


	//----- nvinfo : EIATTR_KPARAM_INFO
	.align		4
.L_3031:
        /*0058*/ 	.byte	0x04, 0x17
        /*005a*/ 	.short	(.L_3033 - .L_3032)
.L_3032:
        /*005c*/ 	.word	0x00000000
        /*0060*/ 	.short	0x0003
        /*0062*/ 	.short	0x0018
        /*0064*/ 	.byte	0x00, 0xf0, 0x21, 0x00


	//----- nvinfo : EIATTR_KPARAM_INFO
	.align		4
.L_3033:
        /*0068*/ 	.byte	0x04, 0x17
        /*006a*/ 	.short	(.L_3035 - .L_3034)
.L_3034:
        /*006c*/ 	.word	0x00000000
        /*0070*/ 	.short	0x0002
        /*0072*/ 	.short	0x0010
        /*0074*/ 	.byte	0x00, 0xf5, 0x21, 0x00


	//----- nvinfo : EIATTR_KPARAM_INFO
	.align		4
.L_3035:
        /*0078*/ 	.byte	0x04, 0x17
        /*007a*/ 	.short	(.L_3037 - .L_3036)
.L_3036:
        /*007c*/ 	.word	0x00000000
        /*0080*/ 	.short	0x0001
        /*0082*/ 	.short	0x0008
        /*0084*/ 	.byte	0x00, 0xf5, 0x21, 0x00


	//----- nvinfo : EIATTR_KPARAM_INFO
	.align		4
.L_3037:
        /*0088*/ 	.byte	0x04, 0x17
        /*008a*/ 	.short	(.L_3039 - .L_3038)
.L_3038:
        /*008c*/ 	.word	0x00000000
        /*0090*/ 	.short	0x0000
        /*0092*/ 	.short	0x0000
        /*0094*/ 	.byte	0x00, 0xf5, 0x21, 0x00


	//----- nvinfo : EIATTR_SPARSE_MMA_MASK
	.align		4
.L_3039:
        /*0098*/ 	.byte	0x03, 0x50
        /*009a*/ 	.short	0x0000


	//----- nvinfo : EIATTR_MAXREG_COUNT
	.align		4
        /*009c*/ 	.byte	0x03, 0x1b
        /*009e*/ 	.short	0x00ff


	//----- nvinfo : EIATTR_MERCURY_ISA_VERSION
	.align		4
        /*00a0*/ 	.byte	0x03, 0x5f
        /*00a2*/ 	.short	0x0101


	//----- nvinfo : EIATTR_VRC_CTA_INIT_COUNT
	.align		4
        /*00a4*/ 	.byte	0x02, 0x4a
	.zero		1
	.zero		1


	//----- nvinfo : EIATTR_EXIT_INSTR_OFFSETS
	.align		4
        /*00a8*/ 	.byte	0x04, 0x1c
        /*00aa*/ 	.short	(.L_3041 - .L_3040)


	//   ....[0]....
.L_3040:
        /*00ac*/ 	.word	0x000000d0


	//   ....[1]....
        /*00b0*/ 	.word	0x00000150


	//   ....[2]....
        /*00b4*/ 	.word	0x000001e0


	//   ....[3]....
        /*00b8*/ 	.word	0x000002e0


	//----- nvinfo : EIATTR_CBANK_PARAM_SIZE
	.align		4
.L_3041:
        /*00bc*/ 	.byte	0x03, 0x19
        /*00be*/ 	.short	0x0048


	//----- nvinfo : EIATTR_PARAM_CBANK
	.align		4
        /*00c0*/ 	.byte	0x04, 0x0a
        /*00c2*/ 	.short	(.L_3043 - .L_3042)
	.align		4
.L_3042:
        /*00c4*/ 	.word	index@(.nv.constant0._Z26MutualIntensExtract_KernelILi1ELb1ELb0ELi0ELi1EEvPKfS1_Pfllllll)
        /*00c8*/ 	.short	0x0380
        /*00ca*/ 	.short	0x0048


	//----- nvinfo : EIATTR_SW_WAR
	.align		4
.L_3043:
        /*00cc*/ 	.byte	0x04, 0x36
        /*00ce*/ 	.short	(.L_3045 - .L_3044)
.L_3044:
        /*00d0*/ 	.word	0x00000008
.L_3045:


//--------------------- .nv.info._Z26MutualIntensExtract_KernelILi1ELb1ELb1ELi0ELi1EEvPKfS1_Pfllllll --------------------------
	.section	.nv.info._Z26MutualIntensExtract_KernelILi1ELb1ELb1ELi0ELi1EEvPKfS1_Pfllllll,"",@"SHT_CUDA_INFO"
	.sectionflags	@""
	.align	4


	//----- nvinfo : EIATTR_CUDA_API_VERSION
	.align		4
        /*0000*/ 	.byte	0x04, 0x37
        /*0002*/ 	.short	(.L_3047 - .L_3046)
.L_3046:
        /*0004*/ 	.word	0x00000082


	//----- nvinfo : EIATTR_KPARAM_INFO
	.align		4
.L_3047:
        /*0008*/ 	.byte	0x04, 0x17
        /*000a*/ 	.short	(.L_3049 - .L_3048)
.L_3048:
        /*000c*/ 	.word	0x00000000
        /*0010*/ 	.short	0x0008
        /*0012*/ 	.short	0x0040
        /*0014*/ 	.byte	0x00, 0xf0, 0x21, 0x00


	//----- nvinfo : EIATTR_KPARAM_INFO
	.align		4
.L_3049:
        /*0018*/ 	.byte	0x04, 0x17
        /*001a*/ 	.short	(.L_3051 - .L_3050)
.L_3050:
        /*001c*/ 	.word	0x00000000
        /*0020*/ 	.short	0x0007
        /*0022*/ 	.short	0x0038
        /*0024*/ 	.byte	0x00, 0xf0, 0x21, 0x00


	//----- nvinfo : EIATTR_KPARAM_INFO
	.align		4
.L_3051:
        /*0028*/ 	.byte	0x04, 0x17
        /*002a*/ 	.short	(.L_3053 - .L_3052)
.L_3052:
        /*002c*/ 	.word	0x00000000
        /*0030*/ 	.short	0x0006
        /*0032*/ 	.short	0x0030
        /*0034*/ 	.byte	0x00, 0xf0, 0x21, 0x00


	//----- nvinfo : EIATTR_KPARAM_INFO
	.align		4
.L_3053:
        /*0038*/ 	.byte	0x04, 0x17
        /*003a*/ 	.short	(.L_3055 - .L_3054)
.L_3054:
        /*003c*/ 	.word	0x00000000
        /*0040*/ 	.short	0x0005
        /*0042*/ 	.short	0x0028
        /*0044*/ 	.byte	0x00, 0xf0, 0x21, 0x00


	//----- nvinfo : EIATTR_KPARAM_INFO
	.align		4
.L_3055:
        /*0048*/ 	.byte	0x04, 0x17
        /*004a*/ 	.short	(.L_3057 - .L_3056)
.L_3056:
        /*004c*/ 	.word	0x00000000
        /*0050*/ 	.short	0x0004
        /*0052*/ 	.short	0x0020
        /*0054*/ 	.byte	0x00, 0xf0, 0x21, 0x00


	//----- nvinfo : EIATTR_KPARAM_INFO
	.align		4
.L_3057:
        /*0058*/ 	.byte	0x04, 0x17
        /*005a*/ 	.short	(.L_3059 - .L_3058)
.L_3058:
        /*005c*/ 	.word	0x00000000
        /*0060*/ 	.short	0x0003
        /*0062*/ 	.short	0x0018
        /*0064*/ 	.byte	0x00, 0xf0, 0x21, 0x00


	//----- nvinfo : EIATTR_KPARAM_INFO
	.align		4
.L_3059:
        /*0068*/ 	.byte	0x04, 0x17
        /*006a*/ 	.short	(.L_3061 - .L_3060)
.L_3060:
        /*006c*/ 	.word	0x00000000
        /*0070*/ 	.short	0x0002
        /*0072*/ 	.short	0x0010
        /*0074*/ 	.byte	0x00, 0xf5, 0x21, 0x00


	//----- nvinfo : EIATTR_KPARAM_INFO
	.align		4
.L_3061:
        /*0078*/ 	.byte	0x04, 0x17
        /*007a*/ 	.short	(.L_3063 - .L_3062)
.L_3062:
        /*007c*/ 	.word	0x00000000
        /*0080*/ 	.short	0x0001
        /*0082*/ 	.short	0x0008
        /*0084*/ 	.byte	0x00, 0xf5, 0x21, 0x00


	//----- nvinfo : EIATTR_KPARAM_INFO
	.align		4
.L_3063:
        /*0088*/ 	.byte	0x04, 0x17
        /*008a*/ 	.short	(.L_3065 - .L_3064)
.L_3064:
        /*008c*/ 	.word	0x00000000
        /*0090*/ 	.short	0x0000
        /*0092*/ 	.short	0x0000
        /*0094*/ 	.byte	0x00, 0xf5, 0x21, 0x00


	//----- nvinfo : EIATTR_SPARSE_MMA_MASK
	.align		4
.L_3065:
        /*0098*/ 	.byte	0x03, 0x50
        /*009a*/ 	.short	0x0000


	//----- nvinfo : EIATTR_MAXREG_COUNT
	.align		4
        /*009c*/ 	.byte	0x03, 0x1b
        /*009e*/ 	.short	0x00ff


	//----- nvinfo : EIATTR_MERCURY_ISA_VERSION
	.align		4
        /*00a0*/ 	.byte	0x03, 0x5f
        /*00a2*/ 	.short	0x0101


	//----- nvinfo : EIATTR_VRC_CTA_INIT_COUNT
	.align		4
        /*00a4*/ 	.byte	0x02, 0x4a
	.zero		1
	.zero		1


	//----- nvinfo : EIATTR_EXIT_INSTR_OFFSETS
	.align		4
        /*00a8*/ 	.byte	0x04, 0x1c
        /*00aa*/ 	.short	(.L_3067 - .L_3066)


	//   ....[0]....
.L_3066:
        /*00ac*/ 	.word	0x000000d0


	//   ....[1]....
        /*00b0*/ 	.word	0x00000150


	//   ....[2]....
        /*00b4*/ 	.word	0x000001f0


	//   ....[3]....
        /*00b8*/ 	.word	0x000004a0


	//----- nvinfo : EIATTR_CBANK_PARAM_SIZE
	.align		4
.L_3067:
        /*00bc*/ 	.byte	0x03, 0x19
        /*00be*/ 	.short	0x0048


	//----- nvinfo : EIATTR_PARAM_CBANK
	.align		4
        /*00c0*/ 	.byte	0x04, 0x0a
        /*00c2*/ 	.short	(.L_3069 - .L_3068)
	.align		4
.L_3068:
        /*00c4*/ 	.word	index@(.nv.constant0._Z26MutualIntensExtract_KernelILi1ELb1ELb1ELi0ELi1EEvPKfS1_Pfllllll)
        /*00c8*/ 	.short	0x0380
        /*00ca*/ 	.short	0x0048


	//----- nvinfo : EIATTR_SW_WAR
	.align		4
.L_3069:
        /*00cc*/ 	.byte	0x04, 0x36
        /*00ce*/ 	.short	(.L_3071 - .L_3070)
.L_3070:
        /*00d0*/ 	.word	0x00000008
.L_3071:


//--------------------- .nv.info._Z26MutualIntensExtract_KernelILi0ELb0ELb0ELi0ELi1EEvPKfS1_Pfllllll --------------------------
	.section	.nv.info._Z26MutualIntensExtract_KernelILi0ELb0ELb0ELi0ELi1EEvPKfS1_Pfllllll,"",@"SHT_CUDA_INFO"
	.sectionflags	@""
	.align	4


	//----- nvinfo : EIATTR_CUDA_API_VERSION
	.align		4
        /*0000*/ 	.byte	0x04, 0x37
        /*0002*/ 	.short	(.L_3073 - .L_3072)
.L_3072:
        /*0004*/ 	.word	0x00000082


	//----- nvinfo : EIATTR_KPARAM_INFO
	.align		4
.L_3073:
        /*0008*/ 	.byte	0x04, 0x17
        /*000a*/ 	.short	(.L_3075 - .L_3074)
.L_3074:
        /*000c*/ 	.word	0x00000000
        /*0010*/ 	.short	0x0008
        /*0012*/ 	.short	0x0040
        /*0014*/ 	.byte	0x00, 0xf0, 0x21, 0x00


	//----- nvinfo : EIATTR_KPARAM_INFO
	.align		4
.L_3075:
        /*0018*/ 	.byte	0x04, 0x17
        /*001a*/ 	.short	(.L_3077 - .L_3076)
.L_3076:
        /*001c*/ 	.word	0x00000000
        /*0020*/ 	.short	0x0007
        /*0022*/ 	.short	0x0038
        /*0024*/ 	.byte	0x00, 0xf0, 0x21, 0x00


	//----- nvinfo : EIATTR_KPARAM_INFO
	.align		4
.L_3077:
        /*0028*/ 	.byte	0x04, 0x17
        /*002a*/ 	.short	(.L_3079 - .L_3078)
.L_3078:
        /*002c*/ 	.word	0x00000000
        /*0030*/ 	.short	0x0006
        /*0032*/ 	.short	0x0030
        /*0034*/ 	.byte	0x00, 0xf0, 0x21, 0x00


	//----- nvinfo : EIATTR_KPARAM_INFO
	.align		4
.L_3079:
        /*0038*/ 	.byte	0x04, 0x17
        /*003a*/ 	.short	(.L_3081 - .L_3080)
.L_3080:
        /*003c*/ 	.word	0x00000000
        /*0040*/ 	.short	0x0005
        /*0042*/ 	.short	0x0028
        /*0044*/ 	.byte	0x00, 0xf0, 0x21, 0x00


	//----- nvinfo : EIATTR_KPARAM_INFO
	.align		4
.L_3081:
        /*0048*/ 	.byte	0x04, 0x17
        /*004a*/ 	.short	(.L_3083 - .L_3082)
.L_3082:
        /*004c*/ 	.word	0x00000000
        /*0050*/ 	.short	0x0004
        /*0052*/ 	.short	0x0020
        /*0054*/ 	.byte	0x00, 0xf0, 0x21, 0x00


	//----- nvinfo : EIATTR_KPARAM_INFO
	.align		4
.L_3083:
        /*0058*/ 	.byte	0x04, 0x17
        /*005a*/ 	.short	(.L_3085 - .L_3084)
.L_3084:
        /*005c*/ 	.word	0x00000000
        /*0060*/ 	.short	0x0003
        /*0062*/ 	.short	0x0018
        /*0064*/ 	.byte	0x00, 0xf0, 0x21, 0x00


	//----- nvinfo : EIATTR_KPARAM_INFO
	.align		4
.L_3085:
        /*0068*/ 	.byte	0x04, 0x17
        /*006a*/ 	.short	(.L_3087 - .L_3086)
.L_3086:
        /*006c*/ 	.word	0x00000000
        /*0070*/ 	.short	0x0002
        /*0072*/ 	.short	0x0010
        /*0074*/ 	.byte	0x00, 0xf5, 0x21, 0x00


	//----- nvinfo : EIATTR_KPARAM_INFO
	.align		4
.L_3087:
        /*0078*/ 	.byte	0x04, 0x17
        /*007a*/ 	.short	(.L_3089 - .L_3088)
.L_3088:
        /*007c*/ 	.word	0x00000000
        /*0080*/ 	.short	0x0001
        /*0082*/ 	.short	0x0008
        /*0084*/ 	.byte	0x00, 0xf5, 0x21, 0x00


	//----- nvinfo : EIATTR_KPARAM_INFO
	.align		4
.L_3089:
        /*0088*/ 	.byte	0x04, 0x17
        /*008a*/ 	.short	(.L_3091 - .L_3090)
.L_3090:
        /*008c*/ 	.word	0x00000000
        /*0090*/ 	.short	0x0000
        /*0092*/ 	.short	0x0000
        /*0094*/ 	.byte	0x00, 0xf5, 0x21, 0x00


	//----- nvinfo : EIATTR_SPARSE_MMA_MASK
	.align		4
.L_3091:
        /*0098*/ 	.byte	0x03, 0x50
        /*009a*/ 	.short	0x0000


	//----- nvinfo : EIATTR_MAXREG_COUNT
	.align		4
        /*009c*/ 	.byte	0x03, 0x1b
        /*009e*/ 	.short	0x00ff


	//----- nvinfo : EIATTR_MERCURY_ISA_VERSION
	.align		4
        /*00a0*/ 	.byte	0x03, 0x5f
        /*00a2*/ 	.short	0x0101


	//----- nvinfo : EIATTR_VRC_CTA_INIT_COUNT
	.align		4
        /*00a4*/ 	.byte	0x02, 0x4a
	.zero		1
	.zero		1


	//----- nvinfo : EIATTR_EXIT_INSTR_OFFSETS
	.align		4
        /*00a8*/ 	.byte	0x04, 0x1c
        /*00aa*/ 	.short	(.L_3093 - .L_3092)


	//   ....[0]....
.L_3092:
        /*00ac*/ 	.word	0x000000d0


	//   ....[1]....
        /*00b0*/ 	.word	0x00000150


	//   ....[2]....
        /*00b4*/ 	.word	0x000001e0


	//   ....[3]....
        /*00b8*/ 	.word	0x000002e0


	//----- nvinfo : EIATTR_CBANK_PARAM_SIZE
	.align		4
.L_3093:
        /*00bc*/ 	.byte	0x03, 0x19
        /*00be*/ 	.short	0x0048


	//----- nvinfo : EIATTR_PARAM_CBANK
	.align		4
        /*00c0*/ 	.byte	0x04, 0x0a
        /*00c2*/ 	.short	(.L_3095 - .L_3094)
	.align		4
.L_3094:
        /*00c4*/ 	.word	index@(.nv.constant0._Z26MutualIntensExtract_KernelILi0ELb0ELb0ELi0ELi1EEvPKfS1_Pfllllll)
        /*00c8*/ 	.short	0x0380
        /*00ca*/ 	.short	0x0048


	//----- nvinfo : EIATTR_SW_WAR
	.align		4
.L_3095:
        /*00cc*/ 	.byte	0x04, 0x36
        /*00ce*/ 	.short	(.L_3097 - .L_3096)
.L_3096:
        /*00d0*/ 	.word	0x00000008
.L_3097:


//--------------------- .nv.info._Z26MutualIntensExtract_KernelILi0ELb0ELb1ELi0ELi1EEvPKfS1_Pfllllll --------------------------
	.section	.nv.info._Z26MutualIntensExtract_KernelILi0ELb0ELb1ELi0ELi1EEvPKfS1_Pfllllll,"",@"SHT_CUDA_INFO"
	.sectionflags	@""
	.align	4


	//----- nvinfo : EIATTR_CUDA_API_VERSION
	.align		4
        /*0000*/ 	.byte	0x04, 0x37
        /*0002*/ 	.short	(.L_3099 - .L_3098)
.L_3098:
        /*0004*/ 	.word	0x00000082


	//----- nvinfo : EIATTR_KPARAM_INFO
	.align		4
.L_3099:
        /*0008*/ 	.byte	0x04, 0x17
        /*000a*/ 	.short	(.L_3101 - .L_3100)
.L_3100:
        /*000c*/ 	.word	0x00000000
        /*0010*/ 	.short	0x0008
        /*0012*/ 	.short	0x0040
        /*0014*/ 	.byte	0x00, 0xf0, 0x21, 0x00


	//----- nvinfo : EIATTR_KPARAM_INFO
	.align		4
.L_3101:
        /*0018*/ 	.byte	0x04, 0x17
        /*001a*/ 	.short	(.L_3103 - .L_3102)
.L_3102:
        /*001c*/ 	.word	0x00000000
        /*0020*/ 	.short	0x0007
        /*0022*/ 	.short	0x0038
        /*0024*/ 	.byte	0x00, 0xf0, 0x21, 0x00


	//----- nvinfo : EIATTR_KPARAM_INFO
	.align		4
.L_3103:
        /*0028*/ 	.byte	0x04, 0x17
        /*002a*/ 	.short	(.L_3105 - .L_3104)
.L_3104:
        /*002c*/ 	.word	0x00000000
        /*0030*/ 	.short	0x0006
        /*0032*/ 	.short	0x0030
        /*0034*/ 	.byte	0x00, 0xf0, 0x21, 0x00


	//----- nvinfo : EIATTR_KPARAM_INFO
	.align		4
.L_3105:
        /*0038*/ 	.byte	0x04, 0x17
        /*003a*/ 	.short	(.L_3107 - .L_3106)
.L_3106:
        /*003c*/ 	.word	0x00000000
        /*0040*/ 	.short	0x0005
        /*0042*/ 	.short	0x0028
        /*0044*/ 	.byte	0x00, 0xf0, 0x21, 0x00


	//----- nvinfo : EIATTR_KPARAM_INFO
	.align		4
.L_3107:
        /*0048*/ 	.byte	0x04, 0x17
        /*004a*/ 	.short	(.L_3109 - .L_3108)
.L_3108:
        /*004c*/ 	.word	0x00000000
        /*0050*/ 	.short	0x0004
        /*0052*/ 	.short	0x0020
        /*0054*/ 	.byte	0x00, 0xf0, 0x21, 0x00


	//----- nvinfo : EIATTR_KPARAM_INFO
	.align		4
.L_3109:
        /*0058*/ 	.byte	0x04, 0x17
        /*005a*/ 	.short	(.L_3111 - .L_3110)
.L_3110:
        /*005c*/ 	.word	0x00000000
        /*0060*/ 	.short	0x0003
        /*0062*/ 	.short	0x0018
        /*0064*/ 	.byte	0x00, 0xf0, 0x21, 0x00


	//----- nvinfo : EIATTR_KPARAM_INFO
	.align		4
.L_3111:
        /*0068*/ 	.byte	0x04, 0x17
        /*006a*/ 	.short	(.L_3113 - .L_3112)
.L_3112:
        /*006c*/ 	.word	0x00000000
        /*0070*/ 	.short	0x0002
        /*0072*/ 	.short	0x0010
        /*0074*/ 	.byte	0x00, 0xf5, 0x21, 0x00


	//----- nvinfo : EIATTR_KPARAM_INFO
	.align		4
.L_3113:
        /*0078*/ 	.byte	0x04, 0x17
        /*007a*/ 	.short	(.L_3115 - .L_3114)
.L_3114:
        /*007c*/ 	.word	0x00000000
        /*0080*/ 	.short	0x0001
        /*0082*/ 	.short	0x0008
        /*0084*/ 	.byte	0x00, 0xf5, 0x21, 0x00


	//----- nvinfo : EIATTR_KPARAM_INFO
	.align		4
.L_3115:
        /*0088*/ 	.byte	0x04, 0x17
        /*008a*/ 	.short	(.L_3117 - .L_3116)
.L_3116:
        /*008c*/ 	.word	0x00000000
        /*0090*/ 	.short	0x0000
        /*0092*/ 	.short	0x0000
        /*0094*/ 	.byte	0x00, 0xf5, 0x21, 0x00


	//----- nvinfo : EIATTR_SPARSE_MMA_MASK
	.align		4
.L_3117:
        /*0098*/ 	.byte	0x03, 0x50
        /*009a*/ 	.short	0x0000


	//----- nvinfo : EIATTR_MAXREG_COUNT
	.align		4
        /*009c*/ 	.byte	0x03, 0x1b
        /*009e*/ 	.short	0x00ff


	//----- nvinfo : EIATTR_MERCURY_ISA_VERSION
	.align		4
        /*00a0*/ 	.byte	0x03, 0x5f
        /*00a2*/ 	.short	0x0101


	//----- nvinfo : EIATTR_VRC_CTA_INIT_COUNT
	.align		4
        /*00a4*/ 	.byte	0x02, 0x4a
	.zero		1
	.zero		1


	//----- nvinfo : EIATTR_EXIT_INSTR_OFFSETS
	.align		4
        /*00a8*/ 	.byte	0x04, 0x1c
        /*00aa*/ 	.short	(.L_3119 - .L_3118)


	//   ....[0]....
.L_3118:
        /*00ac*/ 	.word	0x000000d0


	//   ....[1]....
        /*00b0*/ 	.word	0x00000150


	//   ....[2]....
        /*00b4*/ 	.word	0x000001e0


	//   ....[3]....
        /*00b8*/ 	.word	0x000002e0


	//----- nvinfo : EIATTR_CBANK_PARAM_SIZE
	.align		4
.L_3119:
        /*00bc*/ 	.byte	0x03, 0x19
        /*00be*/ 	.short	0x0048


	//----- nvinfo : EIATTR_PARAM_CBANK
	.align		4
        /*00c0*/ 	.byte	0x04, 0x0a
        /*00c2*/ 	.short	(.L_3121 - .L_3120)
	.align		4
.L_3120:
        /*00c4*/ 	.word	index@(.nv.constant0._Z26MutualIntensExtract_KernelILi0ELb0ELb1ELi0ELi1EEvPKfS1_Pfllllll)
        /*00c8*/ 	.short	0x0380
        /*00ca*/ 	.short	0x0048


	//----- nvinfo : EIATTR_SW_WAR
	.align		4
.L_3121:
        /*00cc*/ 	.byte	0x04, 0x36
        /*00ce*/ 	.short	(.L_3123 - .L_3122)
.L_3122:
        /*00d0*/ 	.word	0x00000008
.L_3123:


//--------------------- .nv.info._Z26MutualIntensExtract_KernelILi0ELb1ELb0ELi0ELi1EEvPKfS1_Pfllllll --------------------------
	.section	.nv.info._Z26MutualIntensExtract_KernelILi0ELb1ELb0ELi0ELi1EEvPKfS1_Pfllllll,"",@"SHT_CUDA_INFO"
	.sectionflags	@""
	.align	4


	//----- nvinfo : EIATTR_CUDA_API_VERSION
	.align		4
        /*0000*/ 	.byte	0x04, 0x37
        /*0002*/ 	.short	(.L_3125 - .L_3124)
.L_3124:
        /*0004*/ 	.word	0x00000082


	//----- nvinfo : EIATTR_KPARAM_INFO
	.align		4
.L_3125:
        /*0008*/ 	.byte	0x04, 0x17
        /*000a*/ 	.short	(.L_3127 - .L_3126)
.L_3126:
        /*000c*/ 	.word	0x00000000
        /*0010*/ 	.short	0x0008
        /*0012*/ 	.short	0x0040
        /*0014*/ 	.byte	0x00, 0xf0, 0x21, 0x00


	//----- nvinfo : EIATTR_KPARAM_INFO
	.align		4
.L_3127:
        /*0018*/ 	.byte	0x04, 0x17
        /*001a*/ 	.short	(.L_3129 - .L_3128)
.L_3128:
        /*001c*/ 	.word	0x00000000
        /*0020*/ 	.short	0x0007
        /*0022*/ 	.short	0x0038
        /*0024*/ 	.byte	0x00, 0xf0, 0x21, 0x00


	//----- nvinfo : EIATTR_KPARAM_INFO
	.align		4
.L_3129:
        /*0028*/ 	.byte	0x04, 0x17
        /*002a*/ 	.short	(.L_3131 - .L_3130)
.L_3130:
        /*002c*/ 	.word	0x00000000
        /*0030*/ 	.short	0x0006
        /*0032*/ 	.short	0x0030
        /*0034*/ 	.byte	0x00, 0xf0, 0x21, 0x00


	//----- nvinfo : EIATTR_KPARAM_INFO
	.align		4
.L_3131:
        /*0038*/ 	.byte	0x04, 0x17
        /*003a*/ 	.short	(.L_3133 - .L_3132)
.L_3132:
        /*003c*/ 	.word	0x00000000
        /*0040*/ 	.short	0x0005
        /*0042*/ 	.short	0x0028
        /*0044*/ 	.byte	0x00, 0xf0, 0x21, 0x00


	//----- nvinfo : EIATTR_KPARAM_INFO
	.align		4
.L_3133:
        /*0048*/ 	.byte	0x04, 0x17
        /*004a*/ 	.short	(.L_3135 - .L_3134)
.L_3134:
        /*004c*/ 	.word	0x00000000
        /*0050*/ 	.short	0x0004
        /*0052*/ 	.short	0x0020
        /*0054*/ 	.byte	0x00, 0xf0, 0x21, 0x00


	//----- nvinfo : EIATTR_KPARAM_INFO
	.align		4
.L_3135:
        /*0058*/ 	.byte	0x04, 0x17
        /*005a*/ 	.short	(.L_3137 - .L_3136)
.L_3136:
        /*005c*/ 	.word	0x00000000
        /*0060*/ 	.short	0x0003
        /*0062*/ 	.short	0x0018
        /*0064*/ 	.byte	0x00, 0xf0, 0x21, 0x00


	//----- nvinfo : EIATTR_KPARAM_INFO
	.align		4
.L_3137:
        /*0068*/ 	.byte	0x04, 0x17
        /*006a*/ 	.short	(.L_3139 - .L_3138)
.L_3138:
        /*006c*/ 	.word	0x00000000
        /*0070*/ 	.short	0x0002
        /*0072*/ 	.short	0x0010
        /*0074*/ 	.byte	0x00, 0xf5, 0x21, 0x00


	//----- nvinfo : EIATTR_KPARAM_INFO
	.align		4
.L_3139:
        /*0078*/ 	.byte	0x04, 0x17
        /*007a*/ 	.short	(.L_3141 - .L_3140)
.L_3140:
        /*007c*/ 	.word	0x00000000
        /*0080*/ 	.short	0x0001
        /*0082*/ 	.short	0x0008
        /*0084*/ 	.byte	0x00, 0xf5, 0x21, 0x00


	//----- nvinfo : EIATTR_KPARAM_INFO
	.align		4
.L_3141:
        /*0088*/ 	.byte	0x04, 0x17
        /*008a*/ 	.short	(.L_3143 - .L_3142)
.L_3142:
        /*008c*/ 	.word	0x00000000
        /*0090*/ 	.short	0x0000
        /*0092*/ 	.short	0x0000
        /*0094*/ 	.byte	0x00, 0xf5, 0x21, 0x00


	//----- nvinfo : EIATTR_SPARSE_MMA_MASK
	.align		4
.L_3143:
        /*0098*/ 	.byte	0x03, 0x50
        /*009a*/ 	.short	0x0000


	//----- nvinfo : EIATTR_MAXREG_COUNT
	.align		4
        /*009c*/ 	.byte	0x03, 0x1b
        /*009e*/ 	.short	0x00ff


	//----- nvinfo : EIATTR_MERCURY_ISA_VERSION
	.align		4
        /*00a0*/ 	.byte	0x03, 0x5f
        /*00a2*/ 	.short	0x0101


	//----- nvinfo : EIATTR_VRC_CTA_INIT_COUNT
	.align		4
        /*00a4*/ 	.byte	0x02, 0x4a
	.zero		1
	.zero		1


	//----- nvinfo : EIATTR_EXIT_INSTR_OFFSETS
	.align		4
        /*00a8*/ 	.byte	0x04, 0x1c
        /*00aa*/ 	.short	(.L_3145 - .L_3144)


	//   ....[0]....
.L_3144:
        /*00ac*/ 	.word	0x000000d0


	//   ....[1]....
        /*00b0*/ 	.word	0x00000150


	//   ....[2]....
        /*00b4*/ 	.word	0x000001f0


	//   ....[3]....
        /*00b8*/ 	.word	0x000004a0


	//----- nvinfo : EIATTR_CBANK_PARAM_SIZE
	.align		4
.L_3145:
        /*00bc*/ 	.byte	0x03, 0x19
        /*00be*/ 	.short	0x0048


	//----- nvinfo : EIATTR_PARAM_CBANK
	.align		4
        /*00c0*/ 	.byte	0x04, 0x0a
        /*00c2*/ 	.short	(.L_3147 - .L_3146)
	.align		4
.L_3146:
        /*00c4*/ 	.word	index@(.nv.constant0._Z26MutualIntensExtract_KernelILi0ELb1ELb0ELi0ELi1EEvPKfS1_Pfllllll)
        /*00c8*/ 	.short	0x0380
        /*00ca*/ 	.short	0x0048


	//----- nvinfo : EIATTR_SW_WAR
	.align		4
.L_3147:
        /*00cc*/ 	.byte	0x04, 0x36
        /*00ce*/ 	.short	(.L_3149 - .L_3148)
.L_3148:
        /*00d0*/ 	.word	0x00000008
.L_3149:


//--------------------- .nv.info._Z26MutualIntensExtract_KernelILi0ELb1ELb1ELi0ELi1EEvPKfS1_Pfllllll --------------------------
	.section	.nv.info._Z26MutualIntensExtract_KernelILi0ELb1ELb1ELi0ELi1EEvPKfS1_Pfllllll,"",@"SHT_CUDA_INFO"
	.sectionflags	@""
	.align	4


	//----- nvinfo : EIATTR_CUDA_API_VERSION
	.align		4
        /*0000*/ 	.byte	0x04, 0x37
        /*0002*/ 	.short	(.L_3151 - .L_3150)
.L_3150:
        /*0004*/ 	.word	0x00000082


	//----- nvinfo : EIATTR_KPARAM_INFO
	.align		4
.L_3151:
        /*0008*/ 	.byte	0x04, 0x17
        /*000a*/ 	.short	(.L_3153 - .L_3152)
.L_3152:
        /*000c*/ 	.word	0x00000000
        /*0010*/ 	.short	0x0008
        /*0012*/ 	.short	0x0040
        /*0014*/ 	.byte	0x00, 0xf0, 0x21, 0x00


	//----- nvinfo : EIATTR_KPARAM_INFO
	.align		4
.L_3153:
        /*0018*/ 	.byte	0x04, 0x17
        /*001a*/ 	.short	(.L_3155 - .L_3154)
.L_3154:
        /*001c*/ 	.word	0x00000000
        /*0020*/ 	.short	0x0007
        /*0022*/ 	.short	0x0038
        /*0024*/ 	.byte	0x00, 0xf0, 0x21, 0x00


	//----- nvinfo : EIATTR_KPARAM_INFO
	.align		4
.L_3155:
        /*0028*/ 	.byte	0x04, 0x17
        /*002a*/ 	.short	(.L_3157 - .L_3156)
.L_3156:
        /*002c*/ 	.word	0x00000000
        /*0030*/ 	.short	0x0006
        /*0032*/ 	.short	0x0030
        /*0034*/ 	.byte	0x00, 0xf0, 0x21, 0x00


	//----- nvinfo : EIATTR_KPARAM_INFO
	.align		4
.L_3157:
        /*0038*/ 	.byte	0x04, 0x17
        /*003a*/ 	.short	(.L_3159 - .L_3158)
.L_3158:
        /*003c*/ 	.word	0x00000000
        /*0040*/ 	.short	0x0005
        /*0042*/ 	.short	0x0028
        /*0044*/ 	.byte	0x00, 0xf0, 0x21, 0x00


	//----- nvinfo : EIATTR_KPARAM_INFO
	.align		4
.L_3159:
        /*0048*/ 	.byte	0x04, 0x17
        /*004a*/ 	.short	(.L_3161 - .L_3160)
.L_3160:
        /*004c*/ 	.word	0x00000000
        /*0050*/ 	.short	0x0004
        /*0052*/ 	.short	0x0020
        /*0054*/ 	.byte	0x00, 0xf0, 0x21, 0x00


	//----- nvinfo : EIATTR_KPARAM_INFO
	.align		4
.L_3161:
        /*0058*/ 	.byte	0x04, 0x17
        /*005a*/ 	.short	(.L_3163 - .L_3162)
.L_3162:
        /*005c*/ 	.word	0x00000000
        /*0060*/ 	.short	0x0003
        /*0062*/ 	.short	0x0018
        /*0064*/ 	.byte	0x00, 0xf0, 0x21, 0x00


	//----- nvinfo : EIATTR_KPARAM_INFO
	.align		4
.L_3163:
        /*0068*/ 	.byte	0x04, 0x17
        /*006a*/ 	.short	(.L_3165 - .L_3164)
.L_3164:
        /*006c*/ 	.word	0x00000000
        /*0070*/ 	.short	0x0002
        /*0072*/ 	.short	0x0010
        /*0074*/ 	.byte	0x00, 0xf5, 0x21, 0x00


	//----- nvinfo : EIATTR_KPARAM_INFO
	.align		4
.L_3165:
        /*0078*/ 	.byte	0x04, 0x17
        /*007a*/ 	.short	(.L_3167 - .L_3166)
.L_3166:
        /*007c*/ 	.word	0x00000000
        /*0080*/ 	.short	0x0001
        /*0082*/ 	.short	0x0008
        /*0084*/ 	.byte	0x00, 0xf5, 0x21, 0x00


	//----- nvinfo : EIATTR_KPARAM_INFO
	.align		4
.L_3167:
        /*0088*/ 	.byte	0x04, 0x17
        /*008a*/ 	.short	(.L_3169 - .L_3168)
.L_3168:
        /*008c*/ 	.word	0x00000000
        /*0090*/ 	.short	0x0000
        /*0092*/ 	.short	0x0000
        /*0094*/ 	.byte	0x00, 0xf5, 0x21, 0x00


	//----- nvinfo : EIATTR_SPARSE_MMA_MASK
	.align		4
.L_3169:
        /*0098*/ 	.byte	0x03, 0x50
        /*009a*/ 	.short	0x0000


	//----- nvinfo : EIATTR_MAXREG_COUNT
	.align		4
        /*009c*/ 	.byte	0x03, 0x1b
        /*009e*/ 	.short	0x00ff


	//----- nvinfo : EIATTR_MERCURY_ISA_VERSION
	.align		4
        /*00a0*/ 	.byte	0x03, 0x5f
        /*00a2*/ 	.short	0x0101


	//----- nvinfo : EIATTR_VRC_CTA_INIT_COUNT
	.align		4
        /*00a4*/ 	.byte	0x02, 0x4a
	.zero		1
	.zero		1


	//----- nvinfo : EIATTR_EXIT_INSTR_OFFSETS
	.align		4
        /*00a8*/ 	.byte	0x04, 0x1c
        /*00aa*/ 	.short	(.L_3171 - .L_3170)


	//   ....[0]....
.L_3170:
        /*00ac*/ 	.word	0x000000d0


	//   ....[1]....
        /*00b0*/ 	.word	0x00000150


	//   ....[2]....
        /*00b4*/ 	.word	0x000001f0


	//   ....[3]....
        /*00b8*/ 	.word	0x000004a0


	//----- nvinfo : EIATTR_CBANK_PARAM_SIZE
	.align		4
.L_3171:
        /*00bc*/ 	.byte	0x03, 0x19
        /*00be*/ 	.short	0x0048


	//----- nvinfo : EIATTR_PARAM_CBANK
	.align		4
        /*00c0*/ 	.byte	0x04, 0x0a
        /*00c2*/ 	.short	(.L_3173 - .L_3172)
	.align		4
.L_3172:
        /*00c4*/ 	.word	index@(.nv.constant0._Z26MutualIntensExtract_KernelILi0ELb1ELb1ELi0ELi1EEvPKfS1_Pfllllll)
        /*00c8*/ 	.short	0x0380
        /*00ca*/ 	.short	0x0048


	//----- nvinfo : EIATTR_SW_WAR
	.align		4
.L_3173:
        /*00cc*/ 	.byte	0x04, 0x36
        /*00ce*/ 	.short	(.L_3175 - .L_3174)
.L_3174:
        /*00d0*/ 	.word	0x00000008
.L_3175:


//--------------------- .nv.info._Z26MutualIntensExtract_KernelILin5ELb0ELb0ELi1ELi1EEvPKfS1_Pfllllll --------------------------
	.section	.nv.info._Z26MutualIntensExtract_KernelILin5ELb0ELb0ELi1ELi1EEvPKfS1_Pfllllll,"",@"SHT_CUDA_INFO"
	.sectionflags	@""
	.align	4


	//----- nvinfo : EIATTR_CUDA_API_VERSION
	.align		4
        /*0000*/ 	.byte	0x04, 0x37
        /*0002*/ 	.short	(.L_3177 - .L_3176)
.L_3176:
        /*0004*/ 	.word	0x00000082


	//----- nvinfo : EIATTR_KPARAM_INFO
	.align		4
.L_3177:
        /*0008*/ 	.byte	0x04, 0x17
        /*000a*/ 	.short	(.L_3179 - .L_3178)
.L_3178:
        /*000c*/ 	.word	0x00000000
        /*0010*/ 	.short	0x0008
        /*0012*/ 	.short	0x0040
        /*0014*/ 	.byte	0x00, 0xf0, 0x21, 0x00


	//----- nvinfo : EIATTR_KPARAM_INFO
	.align		4
.L_3179:
        /*0018*/ 	.byte	0x04, 0x17
        /*001a*/ 	.short	(.L_3181 - .L_3180)
.L_3180:
        /*001c*/ 	.word	0x00000000
        /*0020*/ 	.short	0x0007
        /*0022*/ 	.short	0x0038
        /*0024*/ 	.byte	0x00, 0xf0, 0x21, 0x00


	//----- nvinfo : EIATTR_KPARAM_INFO
	.align		4
.L_3181:
        /*0028*/ 	.byte	0x04, 0x17
        /*002a*/ 	.short	(.L_3183 - .L_3182)
.L_3182:
        /*002c*/ 	.word	0x00000000
        /*0030*/ 	.short	0x0006
        /*0032*/ 	.short	0x0030
        /*0034*/ 	.byte	0x00, 0xf0, 0x21, 0x00


	//----- nvinfo : EIATTR_KPARAM_INFO
	.align		4
.L_3183:
        /*0038*/ 	.byte	0x04, 0x17
        /*003a*/ 	.short	(.L_3185 - .L_3184)
.L_3184:
        /*003c*/ 	.word	0x00000000
        /*0040*/ 	.short	0x0005
        /*0042*/ 	.short	0x0028
        /*0044*/ 	.byte	0x00, 0xf0, 0x21, 0x00


	//----- nvinfo : EIATTR_KPARAM_INFO
	.align		4
.L_3185:
        /*0048*/ 	.byte	0x04, 0x17
        /*004a*/ 	.short	(.L_3187 - .L_3186)
.L_3186:
        /*004c*/ 	.word	0x00000000
        /*0050*/ 	.short	0x0004
        /*0052*/ 	.short	0x0020
        /*0054*/ 	.byte	0x00, 0xf0, 0x21, 0x00


	//----- nvinfo : EIATTR_KPARAM_INFO
	.align		4
.L_3187:
        /*0058*/ 	.byte	0x04, 0x17
        /*005a*/ 	.short	(.L_3189 - .L_3188)
.L_3188:
        /*005c*/ 	.word	0x00000000
        /*0060*/ 	.short	0x0003
        /*0062*/ 	.short	0x0018
        /*0064*/ 	.byte	0x00, 0xf0, 0x21, 0x00


	//----- nvinfo : EIATTR_KPARAM_INFO
	.align		4
.L_3189:
        /*0068*/ 	.byte	0x04, 0x17
        /*006a*/ 	.short	(.L_3191 - .L_3190)
.L_3190:
        /*006c*/ 	.word	0x00000000
        /*0070*/ 	.short	0x0002
        /*0072*/ 	.short	0x0010
        /*0074*/ 	.byte	0x00, 0xf5, 0x21, 0x00


	//----- nvinfo : EIATTR_KPARAM_INFO
	.align		4
.L_3191:
        /*0078*/ 	.byte	0x04, 0x17
        /*007a*/ 	.short	(.L_3193 - .L_3192)
.L_3192:
        /*007c*/ 	.word	0x00000000
        /*0080*/ 	.short	0x0001
        /*0082*/ 	.short	0x0008
        /*0084*/ 	.byte	0x00, 0xf5, 0x21, 0x00


	//----- nvinfo : EIATTR_KPARAM_INFO
	.align		4
.L_3193:
        /*0088*/ 	.byte	0x04, 0x17
        /*008a*/ 	.short	(.L_3195 - .L_3194)
.L_3194:
        /*008c*/ 	.word	0x00000000
        /*0090*/ 	.short	0x0000
        /*0092*/ 	.short	0x0000
        /*0094*/ 	.byte	0x00, 0xf5, 0x21, 0x00


	//----- nvinfo : EIATTR_SPARSE_MMA_MASK
	.align		4
.L_3195:
        /*0098*/ 	.byte	0x03, 0x50
        /*009a*/ 	.short	0x0000


	//----- nvinfo : EIATTR_MAXREG_COUNT
	.align		4
        /*009c*/ 	.byte	0x03, 0x1b
        /*009e*/ 	.short	0x00ff


	//----- nvinfo : EIATTR_MERCURY_ISA_VERSION
	.align		4
        /*00a0*/ 	.byte	0x03, 0x5f
        /*00a2*/ 	.short	0x0101


	//----- nvinfo : EIATTR_VRC_CTA_INIT_COUNT
	.align		4
        /*00a4*/ 	.byte	0x02, 0x4a
	.zero		1
	.zero		1


	//----- nvinfo : EIATTR_EXIT_INSTR_OFFSETS
	.align		4
        /*00a8*/ 	.byte	0x04, 0x1c
        /*00aa*/ 	.short	(.L_3197 - .L_3196)


	//   ....[0]....
.L_3196:
        /*00ac*/ 	.word	0x000000d0


	//   ....[1]....
        /*00b0*/ 	.word	0x00000150


	//   ....[2]....
        /*00b4*/ 	.word	0x000001e0


	//   ....[3]....
        /*00b8*/ 	.word	0x00000520


	//----- nvinfo : EIATTR_CRS_STACK_SIZE
	.align		4
.L_3197:
        /*00bc*/ 	.byte	0x04, 0x1e
        /*00be*/ 	.short	(.L_3199 - .L_3198)
.L_3198:
        /*00c0*/ 	.word	0x00000000


	//----- nvinfo : EIATTR_CBANK_PARAM_SIZE
	.align		4
.L_3199:
        /*00c4*/ 	.byte	0x03, 0x19
        /*00c6*/ 	.short	0x0048


	//----- nvinfo : EIATTR_PARAM_CBANK
	.align		4
        /*00c8*/ 	.byte	0x04, 0x0a
        /*00ca*/ 	.short	(.L_3201 - .L_3200)
	.align		4
.L_3200:
        /*00cc*/ 	.word	index@(.nv.constant0._Z26MutualIntensExtract_KernelILin5ELb0ELb0ELi1ELi1EEvPKfS1_Pfllllll)
        /*00d0*/ 	.short	0x0380
        /*00d2*/ 	.short	0x0048


	//----- nvinfo : EIATTR_SW_WAR
	.align		4
.L_3201:
        /*00d4*/ 	.byte	0x04, 0x36
        /*00d6*/ 	.short	(.L_3203 - .L_3202)
.L_3202:
        /*00d8*/ 	.word	0x00000008
.L_3203:


//--------------------- .nv.info._Z26MutualIntensExtract_KernelILin5ELb0ELb1ELi1ELi1EEvPKfS1_Pfllllll --------------------------
	.section	.nv.info._Z26MutualIntensExtract_KernelILin5ELb0ELb1ELi1ELi1EEvPKfS1_Pfllllll,"",@"SHT_CUDA_INFO"
	.sectionflags	@""
	.align	4


	//----- nvinfo : EIATTR_CUDA_API_VERSION
	.align		4
        /*0000*/ 	.byte	0x04, 0x37
        /*0002*/ 	.short	(.L_3205 - .L_3204)
.L_3204:
        /*0004*/ 	.word	0x00000082


	//----- nvinfo : EIATTR_KPARAM_INFO
	.align		4
.L_3205:
        /*0008*/ 	.byte	0x04, 0x17
        /*000a*/ 	.short	(.L_3207 - .L_3206)
.L_3206:
        /*000c*/ 	.word	0x00000000
        /*0010*/ 	.short	0x0008
        /*0012*/ 	.short	0x0040
        /*0014*/ 	.byte	0x00, 0xf0, 0x21, 0x00


	//----- nvinfo : EIATTR_KPARAM_INFO
	.align		4
.L_3207:
        /*0018*/ 	.byte	0x04, 0x17
        /*001a*/ 	.short	(.L_3209 - .L_3208)
.L_3208:
        /*001c*/ 	.word	0x00000000
        /*0020*/ 	.short	0x0007
        /*0022*/ 	.short	0x0038
        /*0024*/ 	.byte	0x00, 0xf0, 0x21, 0x00


	//----- nvinfo : EIATTR_KPARAM_INFO
	.align		4
.L_3209:
        /*0028*/ 	.byte	0x04, 0x17
        /*002a*/ 	.short	(.L_3211 - .L_3210)
.L_3210:
        /*002c*/ 	.word	0x00000000
        /*0030*/ 	.short	0x0006
        /*0032*/ 	.short	0x0030
        /*0034*/ 	.byte	0x00, 0xf0, 0x21, 0x00


	//----- nvinfo : EIATTR_KPARAM_INFO
	.align		4
.L_3211:
        /*0038*/ 	.byte	0x04, 0x17
        /*003a*/ 	.short	(.L_3213 - .L_3212)
.L_3212:
        /*003c*/ 	.word	0x00000000
        /*0040*/ 	.short	0x0005
        /*0042*/ 	.short	0x0028
        /*0044*/ 	.byte	0x00, 0xf0, 0x21, 0x00


	//----- nvinfo : EIATTR_KPARAM_INFO
	.align		4
.L_3213:
        /*0048*/ 	.byte	0x04, 0x17
        /*004a*/ 	.short	(.L_3215 - .L_3214)
.L_3214:
        /*004c*/ 	.word	0x00000000
        /*0050*/ 	.short	0x0004
        /*0052*/ 	.short	0x0020
        /*0054*/ 	.byte	0x00, 0xf0, 0x21, 0x00


	//----- nvinfo : EIATTR_KPARAM_INFO
	.align		4
.L_3215:
        /*0058*/ 	.byte	0x04, 0x17
        /*005a*/ 	.short	(.L_3217 - .L_3216)
.L_3216:
        /*005c*/ 	.word	0x00000000
        /*0060*/ 	.short	0x0003
        /*0062*/ 	.short	0x0018
        /*0064*/ 	.byte	0x00, 0xf0, 0x21, 0x00


	//----- nvinfo : EIATTR_KPARAM_INFO
	.align		4
.L_3217:
        /*0068*/ 	.byte	0x04, 0x17
        /*006a*/ 	.short	(.L_3219 - .L_3218)
.L_3218:
        /*006c*/ 	.word	0x00000000
        /*0070*/ 	.short	0x0002
        /*0072*/ 	.short	0x0010
        /*0074*/ 	.byte	0x00, 0xf5, 0x21, 0x00


	//----- nvinfo : EIATTR_KPARAM_INFO
	.align		4
.L_3219:
        /*0078*/ 	.byte	0x04, 0x17
        /*007a*/ 	.short	(.L_3221 - .L_3220)
.L_3220:
        /*007c*/ 	.word	0x00000000
        /*0080*/ 	.short	0x0001
        /*0082*/ 	.short	0x0008
        /*0084*/ 	.byte	0x00, 0xf5, 0x21, 0x00


	//----- nvinfo : EIATTR_KPARAM_INFO
	.align		4
.L_3221:
        /*0088*/ 	.byte	0x04, 0x17
        /*008a*/ 	.short	(.L_3223 - .L_3222)
.L_3222:
        /*008c*/ 	.word	0x00000000
        /*0090*/ 	.short	0x0000
        /*0092*/ 	.short	0x0000
        /*0094*/ 	.byte	0x00, 0xf5, 0x21, 0x00


	//----- nvinfo : EIATTR_SPARSE_MMA_MASK
	.align		4
.L_3223:
        /*0098*/ 	.byte	0x03, 0x50
        /*009a*/ 	.short	0x0000


	//----- nvinfo : EIATTR_MAXREG_COUNT
	.align		4
        /*009c*/ 	.byte	0x03, 0x1b
        /*009e*/ 	.short	0x00ff


	//----- nvinfo : EIATTR_MERCURY_ISA_VERSION
	.align		4
        /*00a0*/ 	.byte	0x03, 0x5f
        /*00a2*/ 	.short	0x0101


	//----- nvinfo : EIATTR_VRC_CTA_INIT_COUNT
	.align		4
        /*00a4*/ 	.byte	0x02, 0x4a
	.zero		1
	.zero		1


	//----- nvinfo : EIATTR_EXIT_INSTR_OFFSETS
	.align		4
        /*00a8*/ 	.byte	0x04, 0x1c
        /*00aa*/ 	.short	(.L_3225 - .L_3224)


	//   ....[0]....
.L_3224:
        /*00ac*/ 	.word	0x000000d0


	//   ....[1]....
        /*00b0*/ 	.word	0x00000150


	//   ....[2]....
        /*00b4*/ 	.word	0x000001f0


	//   ....[3]....
        /*00b8*/ 	.word	0x00000710


	//----- nvinfo : EIATTR_CRS_STACK_SIZE
	.align		4
.L_3225:
        /*00bc*/ 	.byte	0x04, 0x1e
        /*00be*/ 	.short	(.L_3227 - .L_3226)
.L_3226:
        /*00c0*/ 	.word	0x00000000


	//----- nvinfo : EIATTR_CBANK_PARAM_SIZE
	.align		4
.L_3227:
        /*00c4*/ 	.byte	0x03, 0x19
        /*00c6*/ 	.short	0x0048


	//----- nvinfo : EIATTR_PARAM_CBANK
	.align		4
        /*00c8*/ 	.byte	0x04, 0x0a
        /*00ca*/ 	.short	(.L_3229 - .L_3228)
	.align		4
.L_3228:
        /*00cc*/ 	.word	index@(.nv.constant0._Z26MutualIntensExtract_KernelILin5ELb0ELb1ELi1ELi1EEvPKfS1_Pfllllll)
        /*00d0*/ 	.short	0x0380
        /*00d2*/ 	.short	0x0048


	//----- nvinfo : EIATTR_SW_WAR
	.align		4
.L_3229:
        /*00d4*/ 	.byte	0x04, 0x36
        /*00d6*/ 	.short	(.L_3231 - .L_3230)
.L_3230:
        /*00d8*/ 	.word	0x00000008
.L_3231:


//--------------------- .nv.info._Z26MutualIntensExtract_KernelILin5ELb1ELb0ELi1ELi1EEvPKfS1_Pfllllll --------------------------
	.section	.nv.info._Z26MutualIntensExtract_KernelILin5ELb1ELb0ELi1ELi1EEvPKfS1_Pfllllll,"",@"SHT_CUDA_INFO"
	.sectionflags	@""
	.align	4


	//----- nvinfo : EIATTR_CUDA_API_VERSION
	.align		4
        /*0000*/ 	.byte	0x04, 0x37
        /*0002*/ 	.short	(.L_3233 - .L_3232)
.L_3232:
        /*0004*/ 	.word	0x00000082


	//----- nvinfo : EIATTR_KPARAM_INFO
	.align		4
.L_3233:
        /*0008*/ 	.byte	0x04, 0x17
        /*000a*/ 	.short	(.L_3235 - .L_3234)
.L_3234:
        /*000c*/ 	.word	0x00000000
        /*0010*/ 	.short	0x0008
        /*0012*/ 	.short	0x0040
        /*0014*/ 	.byte	0x00, 0xf0, 0x21, 0x00


	//----- nvinfo : EIATTR_KPARAM_INFO
	.align		4
.L_3235:
        /*0018*/ 	.byte	0x04, 0x17
        /*001a*/ 	.short	(.L_3237 - .L_3236)
.L_3236:
        /*001c*/ 	.word	0x00000000
        /*0020*/ 	.short	0x0007
        /*0022*/ 	.short	0x0038
        /*0024*/ 	.byte	0x00, 0xf0, 0x21, 0x00


	//----- nvinfo : EIATTR_KPARAM_INFO
	.align		4
.L_3237:
        /*0028*/ 	.byte	0x04, 0x17
        /*002a*/ 	.short	(.L_3239 - .L_3238)
.L_3238:
        /*002c*/ 	.word	0x00000000
        /*0030*/ 	.short	0x0006
        /*0032*/ 	.short	0x0030
        /*0034*/ 	.byte	0x00, 0xf0, 0x21, 0x00


	//----- nvinfo : EIATTR_KPARAM_INFO
	.align		4
.L_3239:
        /*0038*/ 	.byte	0x04, 0x17
        /*003a*/ 	.short	(.L_3241 - .L_3240)
.L_3240:
        /*003c*/ 	.word	0x00000000
        /*0040*/ 	.short	0x0005
        /*0042*/ 	.short	0x0028
        /*0044*/ 	.byte	0x00, 0xf0, 0x21, 0x00


	//----- nvinfo : EIATTR_KPARAM_INFO
	.align		4
.L_3241:
        /*0048*/ 	.byte	0x04, 0x17
        /*004a*/ 	.short	(.L_3243 - .L_3242)
.L_3242:
        /*004c*/ 	.word	0x00000000
        /*0050*/ 	.short	0x0004
        /*0052*/ 	.short	0x0020
        /*0054*/ 	.byte	0x00, 0xf0, 0x21, 0x00


	//----- nvinfo : EIATTR_KPARAM_INFO
	.align		4
.L_3243:
        /*0058*/ 	.byte	0x04, 0x17
        /*005a*/ 	.short	(.L_3245 - .L_3244)
.L_3244:
        /*005c*/ 	.word	0x00000000
        /*0060*/ 	.short	0x0003
        /*0062*/ 	.short	0x0018
        /*0064*/ 	.byte	0x00, 0xf0, 0x21, 0x00


	//----- nvinfo : EIATTR_KPARAM_INFO
	.align		4
.L_3245:
        /*0068*/ 	.byte	0x04, 0x17
        /*006a*/ 	.short	(.L_3247 - .L_3246)
.L_3246:
        /*006c*/ 	.word	0x00000000
        /*0070*/ 	.short	0x0002
        /*0072*/ 	.short	0x0010
        /*0074*/ 	.byte	0x00, 0xf5, 0x21, 0x00


	//----- nvinfo : EIATTR_KPARAM_INFO
	.align		4
.L_3247:
        /*0078*/ 	.byte	0x04, 0x17
        /*007a*/ 	.short	(.L_3249 - .L_3248)
.L_3248:
        /*007c*/ 	.word	0x00000000
        /*0080*/ 	.short	0x0001
        /*0082*/ 	.short	0x0008
        /*0084*/ 	.byte	0x00, 0xf5, 0x21, 0x00


	//----- nvinfo : EIATTR_KPARAM_INFO
	.align		4
.L_3249:
        /*0088*/ 	.byte	0x04, 0x17
        /*008a*/ 	.short	(.L_3251 - .L_3250)
.L_3250:
        /*008c*/ 	.word	0x00000000
        /*0090*/ 	.short	0x0000
        /*0092*/ 	.short	0x0000
        /*0094*/ 	.byte	0x00, 0xf5, 0x21, 0x00


	//----- nvinfo : EIATTR_SPARSE_MMA_MASK
	.align		4
.L_3251:
        /*0098*/ 	.byte	0x03, 0x50
        /*009a*/ 	.short	0x0000


	//----- nvinfo : EIATTR_MAXREG_COUNT
	.align		4
        /*009c*/ 	.byte	0x03, 0x1b
        /*009e*/ 	.short	0x00ff


	//----- nvinfo : EIATTR_MERCURY_ISA_VERSION
	.align		4
        /*00a0*/ 	.byte	0x03, 0x5f
        /*00a2*/ 	.short	0x0101


	//----- nvinfo : EIATTR_VRC_CTA_INIT_COUNT
	.align		4
        /*00a4*/ 	.byte	0x02, 0x4a
	.zero		1
	.zero		1


	//----- nvinfo : EIATTR_EXIT_INSTR_OFFSETS
	.align		4
        /*00a8*/ 	.byte	0x04, 0x1c
        /*00aa*/ 	.short	(.L_3253 - .L_3252)


	//   ....[0]....
.L_3252:
        /*00ac*/ 	.word	0x000000d0


	//   ....[1]....
        /*00b0*/ 	.word	0x00000150


	//   ....[2]....
        /*00b4*/ 	.word	0x000001f0


	//   ....[3]....
        /*00b8*/ 	.word	0x00000730


	//----- nvinfo : EIATTR_CRS_STACK_SIZE
	.align		4
.L_3253:
        /*00bc*/ 	.byte	0x04, 0x1e
        /*00be*/ 	.short	(.L_3255 - .L_3254)
.L_3254:
        /*00c0*/ 	.word	0x00000000


	//----- nvinfo : EIATTR_CBANK_PARAM_SIZE
	.align		4
.L_3255:
        /*00c4*/ 	.byte	0x03, 0x19
        /*00c6*/ 	.short	0x0048


	//----- nvinfo : EIATTR_PARAM_CBANK
	.align		4
        /*00c8*/ 	.byte	0x04, 0x0a
        /*00ca*/ 	.short	(.L_3257 - .L_3256)
	.align		4
.L_3256:
        /*00cc*/ 	.word	index@(.nv.constant0._Z26MutualIntensExtract_KernelILin5ELb1ELb0ELi1ELi1EEvPKfS1_Pfllllll)
        /*00d0*/ 	.short	0x0380
        /*00d2*/ 	.short	0x0048


	//----- nvinfo : EIATTR_SW_WAR
	.align		4
.L_3257:
        /*00d4*/ 	.byte	0x04, 0x36
        /*00d6*/ 	.short	(.L_3259 - .L_3258)
.L_3258:
        /*00d8*/ 	.word	0x00000008
.L_3259:


//--------------------- .nv.info._Z26MutualIntensExtract_KernelILin5ELb1ELb1ELi1ELi1EEvPKfS1_Pfllllll --------------------------
	.section	.nv.info._Z26MutualIntensExtract_KernelILin5ELb1ELb1ELi1ELi1EEvPKfS1_Pfllllll,"",@"SHT_CUDA_INFO"
	.sectionflags	@""
	.align	4


	//----- nvinfo : EIATTR_CUDA_API_VERSION
	.align		4
        /*0000*/ 	.byte	0x04, 0x37
        /*0002*/ 	.short	(.L_3261 - .L_3260)
.L_3260:
        /*0004*/ 	.word	0x00000082


	//----- nvinfo : EIATTR_KPARAM_INFO
	.align		4
.L_3261:
        /*0008*/ 	.byte	0x04, 0x17
        /*000a*/ 	.short	(.L_3263 - .L_3262)
.L_3262:
        /*000c*/ 	.word	0x00000000
        /*0010*/ 	.short	0x0008
        /*0012*/ 	.short	0x0040
        /*0014*/ 	.byte	0x00, 0xf0, 0x21, 0x00


	//----- nvinfo : EIATTR_KPARAM_INFO
	.align		4
.L_3263:
        /*0018*/ 	.byte	0x04, 0x17
        /*001a*/ 	.short	(.L_3265 - .L_3264)
.L_3264:
        /*001c*/ 	.word	0x00000000
        /*0020*/ 	.short	0x0007
        /*0022*/ 	.short	0x0038
        /*0024*/ 	.byte	0x00, 0xf0, 0x21, 0x00


	//----- nvinfo : EIATTR_KPARAM_INFO
	.align		4
.L_3265:
        /*0028*/ 	.byte	0x04, 0x17
        /*002a*/ 	.short	(.L_3267 - .L_3266)
.L_3266:
        /*002c*/ 	.word	0x00000000
        /*0030*/ 	.short	0x0006
        /*0032*/ 	.short	0x0030
        /*0034*/ 	.byte	0x00, 0xf0, 0x21, 0x00


	//----- nvinfo : EIATTR_KPARAM_INFO
	.align		4
.L_3267:
        /*0038*/ 	.byte	0x04, 0x17
        /*003a*/ 	.short	(.L_3269 - .L_3268)
.L_3268:
        /*003c*/ 	.word	0x00000000
        /*0040*/ 	.short	0x0005
        /*0042*/ 	.short	0x0028
        /*0044*/ 	.byte	0x00, 0xf0, 0x21, 0x00


	//----- nvinfo : EIATTR_KPARAM_INFO
	.align		4
.L_3269:
        /*0048*/ 	.byte	0x04, 0x17
        /*004a*/ 	.short	(.L_3271 - .L_3270)
.L_3270:
        /*004c*/ 	.word	0x00000000
        /*0050*/ 	.short	0x0004
        /*0052*/ 	.short	0x0020
        /*0054*/ 	.byte	0x00, 0xf0, 0x21, 0x00


	//----- nvinfo : EIATTR_KPARAM_INFO
	.align		4
.L_3271:
        /*0058*/ 	.byte	0x04, 0x17
        /*005a*/ 	.short	(.L_3273 - .L_3272)
.L_3272:
        /*005c*/ 	.word	0x00000000
        /*0060*/ 	.short	0x0003
        /*0062*/ 	.short	0x0018
        /*0064*/ 	.byte	0x00, 0xf0, 0x21, 0x00


	//----- nvinfo : EIATTR_KPARAM_INFO
	.align		4
.L_3273:
        /*0068*/ 	.byte	0x04, 0x17
        /*006a*/ 	.short	(.L_3275 - .L_3274)
.L_3274:
        /*006c*/ 	.word	0x00000000
        /*0070*/ 	.short	0x0002
        /*0072*/ 	.short	0x0010
        /*0074*/ 	.byte	0x00, 0xf5, 0x21, 0x00


	//----- nvinfo : EIATTR_KPARAM_INFO
	.align		4
.L_3275:
        /*0078*/ 	.byte	0x04, 0x17
        /*007a*/ 	.short	(.L_3277 - .L_3276)
.L_3276:
        /*007c*/ 	.word	0x00000000
        /*0080*/ 	.short	0x0001
        /*0082*/ 	.short	0x0008
        /*0084*/ 	.byte	0x00, 0xf5, 0x21, 0x00


	//----- nvinfo : EIATTR_KPARAM_INFO
	.align		4
.L_3277:
        /*0088*/ 	.byte	0x04, 0x17
        /*008a*/ 	.short	(.L_3279 - .L_3278)
.L_3278:
        /*008c*/ 	.word	0x00000000
        /*0090*/ 	.short	0x0000
        /*0092*/ 	.short	0x0000
        /*0094*/ 	.byte	0x00, 0xf5, 0x21, 0x00


	//----- nvinfo : EIATTR_SPARSE_MMA_MASK
	.align		4
.L_3279:
        /*0098*/ 	.byte	0x03, 0x50
        /*009a*/ 	.short	0x0000


	//----- nvinfo : EIATTR_MAXREG_COUNT
	.align		4
        /*009c*/ 	.byte	0x03, 0x1b
        /*009e*/ 	.short	0x00ff


	//----- nvinfo : EIATTR_MERCURY_ISA_VERSION
	.align		4
        /*00a0*/ 	.byte	0x03, 0x5f
        /*00a2*/ 	.short	0x0101


	//----- nvinfo : EIATTR_VRC_CTA_INIT_COUNT
	.align		4
        /*00a4*/ 	.byte	0x02, 0x4a
	.zero		1
	.zero		1


	//----- nvinfo : EIATTR_EXIT_INSTR_OFFSETS
	.align		4
        /*00a8*/ 	.byte	0x04, 0x1c
        /*00aa*/ 	.short	(.L_3281 - .L_3280)


	//   ....[0]....
.L_3280:
        /*00ac*/ 	.word	0x000000d0


	//   ....[1]....
        /*00b0*/ 	.word	0x00000150


	//   ....[2]....
        /*00b4*/ 	.word	0x000001f0


	//   ....[3]....
        /*00b8*/ 	.word	0x00000820


	//----- nvinfo : EIATTR_CRS_STACK_SIZE
	.align		4
.L_3281:
        /*00bc*/ 	.byte	0x04, 0x1e
        /*00be*/ 	.short	(.L_3283 - .L_3282)
.L_3282:
        /*00c0*/ 	.word	0x00000000


	//----- nvinfo : EIATTR_CBANK_PARAM_SIZE
	.align		4
.L_3283:
        /*00c4*/ 	.byte	0x03, 0x19
        /*00c6*/ 	.short	0x0048


	//----- nvinfo : EIATTR_PARAM_CBANK
	.align		4
        /*00c8*/ 	.byte	0x04, 0x0a
        /*00ca*/ 	.short	(.L_3285 - .L_3284)
	.align		4
.L_3284:
        /*00cc*/ 	.word	index@(.nv.constant0._Z26MutualIntensExtract_KernelILin5ELb1ELb1ELi1ELi1EEvPKfS1_Pfllllll)
        /*00d0*/ 	.short	0x0380
        /*00d2*/ 	.short	0x0048


	//----- nvinfo : EIATTR_SW_WAR
	.align		4
.L_3285:
        /*00d4*/ 	.byte	0x04, 0x36
        /*00d6*/ 	.short	(.L_3287 - .L_3286)
.L_3286:
        /*00d8*/ 	.word	0x00000008
.L_3287:


//--------------------- .nv.info._Z26MutualIntensExtract_KernelILin4ELb0ELb0ELi1ELi1EEvPKfS1_Pfllllll --------------------------
	.section	.nv.info._Z26MutualIntensExtract_KernelILin4ELb0ELb0ELi1ELi1EEvPKfS1_Pfllllll,"",@"SHT_CUDA_INFO"
	.sectionflags	@""
	.align	4


	//----- nvinfo : EIATTR_CUDA_API_VERSION
	.align		4
        /*0000*/ 	.byte	0x04, 0x37
        /*0002*/ 	.short	(.L_3289 - .L_3288)
.L_3288:
        /*0004*/ 	.word	0x00000082


	//----- nvinfo : EIATTR_KPARAM_INFO
	.align		4
.L_3289:
        /*0008*/ 	.byte	0x04, 0x17
        /*000a*/ 	.short	(.L_3291 - .L_3290)
.L_3290:
        /*000c*/ 	.word	0x00000000
        /*0010*/ 	.short	0x0008
        /*0012*/ 	.short	0x0040
        /*0014*/ 	.byte	0x00, 0xf0, 0x21, 0x00


	//----- nvinfo : EIATTR_KPARAM_INFO
	.align		4
.L_3291:
        /*0018*/ 	.byte	0x04, 0x17
        /*001a*/ 	.short	(.L_3293 - .L_3292)
.L_3292:
        /*001c*/ 	.word	0x00000000
        /*0020*/ 	.short	0x0007
        /*0022*/ 	.short	0x0038
        /*0024*/ 	.byte	0x00, 0xf0, 0x21, 0x00


	//----- nvinfo : EIATTR_KPARAM_INFO
	.align		4
.L_3293:
        /*0028*/ 	.byte	0x04, 0x17
        /*002a*/ 	.short	(.L_3295 - .L_3294)
.L_3294:
        /*002c*/ 	.word	0x00000000
        /*0030*/ 	.short	0x0006
        /*0032*/ 	.short	0x0030
        /*0034*/ 	.byte	0x00, 0xf0, 0x21, 0x00


	//----- nvinfo : EIATTR_KPARAM_INFO
	.align		4
.L_3295:
        /*0038*/ 	.byte	0x04, 0x17
        /*003a*/ 	.short	(.L_3297 - .L_3296)
.L_3296:
        /*003c*/ 	.word	0x00000000
        /*0040*/ 	.short	0x0005
        /*0042*/ 	.short	0x0028
        /*0044*/ 	.byte	0x00, 0xf0, 0x21, 0x00


	//----- nvinfo : EIATTR_KPARAM_INFO
	.align		4
.L_3297:
        /*0048*/ 	.byte	0x04, 0x17
        /*004a*/ 	.short	(.L_3299 - .L_3298)
.L_3298:
        /*004c*/ 	.word	0x00000000
        /*0050*/ 	.short	0x0004
        /*0052*/ 	.short	0x0020
        /*0054*/ 	.byte	0x00, 0xf0, 0x21, 0x00


	//----- nvinfo : EIATTR_KPARAM_INFO
	.align		4
.L_3299:
        /*0058*/ 	.byte	0x04, 0x17
        /*005a*/ 	.short	(.L_3301 - .L_3300)
.L_3300:
        /*005c*/ 	.word	0x00000000
        /*0060*/ 	.short	0x0003
        /*0062*/ 	.short	0x0018
        /*0064*/ 	.byte	0x00, 0xf0, 0x21, 0x00


	//----- nvinfo : EIATTR_KPARAM_INFO
	.align		4
.L_3301:
        /*0068*/ 	.byte	0x04, 0x17
        /*006a*/ 	.short	(.L_3303 - .L_3302)
.L_3302:
        /*006c*/ 	.word	0x00000000
        /*0070*/ 	.short	0x0002
        /*0072*/ 	.short	0x0010
        /*0074*/ 	.byte	0x00, 0xf5, 0x21, 0x00


	//----- nvinfo : EIATTR_KPARAM_INFO
	.align		4
.L_3303:
        /*0078*/ 	.byte	0x04, 0x17
        /*007a*/ 	.short	(.L_3305 - .L_3304)
.L_3304:
        /*007c*/ 	.word	0x00000000
        /*0080*/ 	.short	0x0001
        /*0082*/ 	.short	0x0008
        /*0084*/ 	.byte	0x00, 0xf5, 0x21, 0x00


	//----- nvinfo : EIATTR_KPARAM_INFO
	.align		4
.L_3305:
        /*0088*/ 	.byte	0x04, 0x17
        /*008a*/ 	.short	(.L_3307 - .L_3306)
.L_3306:
        /*008c*/ 	.word	0x00000000
        /*0090*/ 	.short	0x0000
        /*0092*/ 	.short	0x0000
        /*0094*/ 	.byte	0x00, 0xf5, 0x21, 0x00


	//----- nvinfo : EIATTR_SPARSE_MMA_MASK
	.align		4
.L_3307:
        /*0098*/ 	.byte	0x03, 0x50
        /*009a*/ 	.short	0x0000


	//----- nvinfo : EIATTR_MAXREG_COUNT
	.align		4
        /*009c*/ 	.byte	0x03, 0x1b
        /*009e*/ 	.short	0x00ff


	//----- nvinfo : EIATTR_MERCURY_ISA_VERSION
	.align		4
        /*00a0*/ 	.byte	0x03, 0x5f
        /*00a2*/ 	.short	0x0101


	//----- nvinfo : EIATTR_VRC_CTA_INIT_COUNT
	.align		4
        /*00a4*/ 	.byte	0x02, 0x4a
	.zero		1
	.zero		1


	//----- nvinfo : EIATTR_EXIT_INSTR_OFFSETS
	.align		4
        /*00a8*/ 	.byte	0x04, 0x1c
        /*00aa*/ 	.short	(.L_3309 - .L_3308)


	//   ....[0]....
.L_3308:
        /*00ac*/ 	.word	0x000000d0


	//   ....[1]....
        /*00b0*/ 	.word	0x00000150


	//   ....[2]....
        /*00b4*/ 	.word	0x000001e0


	//   ....[3]....
        /*00b8*/ 	.word	0x00000520


	//----- nvinfo : EIATTR_CRS_STACK_SIZE
	.align		4
.L_3309:
        /*00bc*/ 	.byte	0x04, 0x1e
        /*00be*/ 	.short	(.L_3311 - .L_3310)
.L_3310:
        /*00c0*/ 	.word	0x00000000


	//----- nvinfo : EIATTR_CBANK_PARAM_SIZE
	.align		4
.L_3311:
        /*00c4*/ 	.byte	0x03, 0x19
        /*00c6*/ 	.short	0x0048


	//----- nvinfo : EIATTR_PARAM_CBANK
	.align		4
        /*00c8*/ 	.byte	0x04, 0x0a
        /*00ca*/ 	.short	(.L_3313 - .L_3312)
	.align		4
.L_3312:
        /*00cc*/ 	.word	index@(.nv.constant0._Z26MutualIntensExtract_KernelILin4ELb0ELb0ELi1ELi1EEvPKfS1_Pfllllll)
        /*00d0*/ 	.short	0x0380
        /*00d2*/ 	.short	0x0048


	//----- nvinfo : EIATTR_SW_WAR
	.align		4
.L_3313:
        /*00d4*/ 	.byte	0x04, 0x36
        /*00d6*/ 	.short	(.L_3315 - .L_3314)
.L_3314:
        /*00d8*/ 	.word	0x00000008
.L_3315:


//--------------------- .nv.info._Z26MutualIntensExtract_KernelILin4ELb0ELb1ELi1ELi1EEvPKfS1_Pfllllll --------------------------
	.section	.nv.info._Z26MutualIntensExtract_KernelILin4ELb0ELb1ELi1ELi1EEvPKfS1_Pfllllll,"",@"SHT_CUDA_INFO"
	.sectionflags	@""
	.align	4


	//----- nvinfo : EIATTR_CUDA_API_VERSION
	.align		4
        /*0000*/ 	.byte	0x04, 0x37
        /*0002*/ 	.short	(.L_3317 - .L_3316)
.L_3316:
        /*0004*/ 	.word	0x00000082


	//----- nvinfo : EIATTR_KPARAM_INFO
	.align		4
.L_3317:
        /*0008*/ 	.byte	0x04, 0x17
        /*000a*/ 	.short	(.L_3319 - .L_3318)
.L_3318:
        /*000c*/ 	.word	0x00000000
        /*0010*/ 	.short	0x0008
        /*0012*/ 	.short	0x0040
        /*0014*/ 	.byte	0x00, 0xf0, 0x21, 0x00


	//----- nvinfo : EIATTR_KPARAM_INFO
	.align		4
.L_3319:
        /*0018*/ 	.byte	0x04, 0x17
        /*001a*/ 	.short	(.L_3321 - .L_3320)
.L_3320:
        /*001c*/ 	.word	0x00000000
        /*0020*/ 	.short	0x0007
        /*0022*/ 	.short	0x0038
        /*0024*/ 	.byte	0x00, 0xf0, 0x21, 0x00


	//----- nvinfo : EIATTR_KPARAM_INFO
	.align		4
.L_3321:
        /*0028*/ 	.byte	0x04, 0x17
        /*002a*/ 	.short	(.L_3323 - .L_3322)
.L_3322:
        /*002c*/ 	.word	0x00000000
        /*0030*/ 	.short	0x0006
        /*0032*/ 	.short	0x0030
        /*0034*/ 	.byte	0x00, 0xf0, 0x21, 0x00


	//----- nvinfo : EIATTR_KPARAM_INFO
	.align		4
.L_3323:
        /*0038*/ 	.byte	0x04, 0x17
        /*003a*/ 	.short	(.L_3325 - .L_3324)
.L_3324:
        /*003c*/ 	.word	0x00000000
        /*0040*/ 	.short	0x0005
        /*0042*/ 	.short	0x0028
        /*0044*/ 	.byte	0x00, 0xf0, 0x21, 0x00


	//----- nvinfo : EIATTR_KPARAM_INFO
	.align		4
.L_3325:
        /*0048*/ 	.byte	0x04, 0x17
        /*004a*/ 	.short	(.L_3327 - .L_3326)
.L_3326:
        /*004c*/ 	.word	0x00000000
        /*0050*/ 	.short	0x0004
        /*0052*/ 	.short	0x0020
        /*0054*/ 	.byte	0x00, 0xf0, 0x21, 0x00


	//----- nvinfo : EIATTR_KPARAM_INFO
	.align		4
.L_3327:
        /*0058*/ 	.byte	0x04, 0x17
        /*005a*/ 	.short	(.L_3329 - .L_3328)
.L_3328:
        /*005c*/ 	.word	0x00000000
        /*0060*/ 	.short	0x0003
        /*0062*/ 	.short	0x0018
        /*0064*/ 	.byte	0x00, 0xf0, 0x21, 0x00


	//----- nvinfo : EIATTR_KPARAM_INFO
	.align		4
.L_3329:
        /*0068*/ 	.byte	0x04, 0x17
        /*006a*/ 	.short	(.L_3331 - .L_3330)
.L_3330:
        /*006c*/ 	.word	0x00000000
        /*0070*/ 	.short	0x0002
        /*0072*/ 	.short	0x0010
        /*0074*/ 	.byte	0x00, 0xf5, 0x21, 0x00


	//----- nvinfo : EIATTR_KPARAM_INFO
	.align		4
.L_3331:
        /*0078*/ 	.byte	0x04, 0x17
        /*007a*/ 	.short	(.L_3333 - .L_3332)
.L_3332:
        /*007c*/ 	.word	0x00000000
        /*0080*/ 	.short	0x0001
        /*0082*/ 	.short	0x0008
        /*0084*/ 	.byte	0x00, 0xf5, 0x21, 0x00


	//----- nvinfo : EIATTR_KPARAM_INFO
	.align		4
.L_3333:
        /*0088*/ 	.byte	0x04, 0x17
        /*008a*/ 	.short	(.L_3335 - .L_3334)
.L_3334:
        /*008c*/ 	.word	0x00000000
        /*0090*/ 	.short	0x0000
        /*0092*/ 	.short	0x0000
        /*0094*/ 	.byte	0x00, 0xf5, 0x21, 0x00


	//----- nvinfo : EIATTR_SPARSE_MMA_MASK
	.align		4
.L_3335:
        /*0098*/ 	.byte	0x03, 0x50
        /*009a*/ 	.short	0x0000


	//----- nvinfo : EIATTR_MAXREG_COUNT
	.align		4
        /*009c*/ 	.byte	0x03, 0x1b
        /*009e*/ 	.short	0x00ff


	//----- nvinfo : EIATTR_MERCURY_ISA_VERSION
	.align		4
        /*00a0*/ 	.byte	0x03, 0x5f
        /*00a2*/ 	.short	0x0101


	//----- nvinfo : EIATTR_VRC_CTA_INIT_COUNT
	.align		4
        /*00a4*/ 	.byte	0x02, 0x4a
	.zero		1
	.zero		1


	//----- nvinfo : EIATTR_EXIT_INSTR_OFFSETS
	.align		4
        /*00a8*/ 	.byte	0x04, 0x1c
        /*00aa*/ 	.short	(.L_3337 - .L_3336)


	//   ....[0]....
.L_3336:
        /*00ac*/ 	.word	0x000000d0


	//   ....[1]....
        /*00b0*/ 	.word	0x00000150


	//   ....[2]....
        /*00b4*/ 	.word	0x000001f0


	//   ....[3]....
        /*00b8*/ 	.word	0x00000740


	//----- nvinfo : EIATTR_CRS_STACK_SIZE
	.align		4
.L_3337:
        /*00bc*/ 	.byte	0x04, 0x1e
        /*00be*/ 	.short	(.L_3339 - .L_3338)
.L_3338:
        /*00c0*/ 	.word	0x00000000


	//----- nvinfo : EIATTR_CBANK_PARAM_SIZE
	.align		4
.L_3339:
        /*00c4*/ 	.byte	0x03, 0x19
        /*00c6*/ 	.short	0x0048


	//----- nvinfo : EIATTR_PARAM_CBANK
	.align		4
        /*00c8*/ 	.byte	0x04, 0x0a
        /*00ca*/ 	.short	(.L_3341 - .L_3340)
	.align		4
.L_3340:
        /*00cc*/ 	.word	index@(.nv.constant0._Z26MutualIntensExtract_KernelILin4ELb0ELb1ELi1ELi1EEvPKfS1_Pfllllll)
        /*00d0*/ 	.short	0x0380
        /*00d2*/ 	.short	0x0048


	//----- nvinfo : EIATTR_SW_WAR
	.align		4
.L_3341:
        /*00d4*/ 	.byte	0x04, 0x36
        /*00d6*/ 	.short	(.L_3343 - .L_3342)
.L_3342:
        /*00d8*/ 	.word	0x00000008
.L_3343:


//--------------------- .nv.info._Z26MutualIntensExtract_KernelILin4ELb1ELb0ELi1ELi1EEvPKfS1_Pfllllll --------------------------
	.section	.nv.info._Z26MutualIntensExtract_KernelILin4ELb1ELb0ELi1ELi1EEvPKfS1_Pfllllll,"",@"SHT_CUDA_INFO"
	.sectionflags	@""
	.align	4


	//----- nvinfo : EIATTR_CUDA_API_VERSION
	.align		4
        /*0000*/ 	.byte	0x04, 0x37
        /*0002*/ 	.short	(.L_3345 - .L_3344)
.L_3344:
        /*0004*/ 	.word	0x00000082


	//----- nvinfo : EIATTR_KPARAM_INFO
	.align		4
.L_3345:
        /*0008*/ 	.byte	0x04, 0x17
        /*000a*/ 	.short	(.L_3347 - .L_3346)
.L_3346:
        /*000c*/ 	.word	0x00000000
        /*0010*/ 	.short	0x0008
        /*0012*/ 	.short	0x0040
        /*0014*/ 	.byte	0x00, 0xf0, 0x21, 0x00


	//----- nvinfo : EIATTR_KPARAM_INFO
	.align		4
.L_3347:
        /*0018*/ 	.byte	0x04, 0x17
        /*001a*/ 	.short	(.L_3349 - .L_3348)
.L_3348:
        /*001c*/ 	.word	0x00000000
        /*0020*/ 	.short	0x0007
        /*0022*/ 	.short	0x0038
        /*0024*/ 	.byte	0x00, 0xf0, 0x21, 0x00


	//----- nvinfo : EIATTR_KPARAM_INFO
	.align		4
.L_3349:
        /*0028*/ 	.byte	0x04, 0x17
        /*002a*/ 	.short	(.L_3351 - .L_3350)
.L_3350:
        /*002c*/ 	.word	0x00000000
        /*0030*/ 	.short	0x0006
        /*0032*/ 	.short	0x0030
        /*0034*/ 	.byte	0x00, 0xf0, 0x21, 0x00


	//----- nvinfo : EIATTR_KPARAM_INFO
	.align		4
.L_3351:
        /*0038*/ 	.byte	0x04, 0x17
        /*003a*/ 	.short	(.L_3353 - .L_3352)
.L_3352:
        /*003c*/ 	.word	0x00000000
        /*0040*/ 	.short	0x0005
        /*0042*/ 	.short	0x0028
        /*0044*/ 	.byte	0x00, 0xf0, 0x21, 0x00


	//----- nvinfo : EIATTR_KPARAM_INFO
	.align		4
.L_3353:
        /*0048*/ 	.byte	0x04, 0x17
        /*004a*/ 	.short	(.L_3355 - .L_3354)
.L_3354:
        /*004c*/ 	.word	0x00000000
        /*0050*/ 	.short	0x0004
        /*0052*/ 	.short	0x0020
        /*0054*/ 	.byte	0x00, 0xf0, 0x21, 0x00


	//----- nvinfo : EIATTR_KPARAM_INFO
	.align		4
.L_3355:
        /*0058*/ 	.byte	0x04, 0x17
        /*005a*/ 	.short	(.L_3357 - .L_3356)
.L_3356:
        /*005c*/ 	.word	0x00000000
        /*0060*/ 	.short	0x0003
        /*0062*/ 	.short	0x0018
        /*0064*/ 	.byte	0x00, 0xf0, 0x21, 0x00


	//----- nvinfo : EIATTR_KPARAM_INFO
	.align		4
.L_3357:
        /*0068*/ 	.byte	0x04, 0x17
        /*006a*/ 	.short	(.L_3359 - .L_3358)
.L_3358:
        /*006c*/ 	.word	0x00000000
        /*0070*/ 	.short	0x0002
        /*0072*/ 	.short	0x0010
        /*0074*/ 	.byte	0x00, 0xf5, 0x21, 0x00


	//----- nvinfo : EIATTR_KPARAM_INFO
	.align		4
.L_3359:
        /*0078*/ 	.byte	0x04, 0x17
        /*007a*/ 	.short	(.L_3361 - .L_3360)
.L_3360:
        /*007c*/ 	.word	0x00000000
        /*0080*/ 	.short	0x0001
        /*0082*/ 	.short	0x0008
        /*0084*/ 	.byte	0x00, 0xf5, 0x21, 0x00


	//----- nvinfo : EIATTR_KPARAM_INFO
	.align		4
.L_3361:
        /*0088*/ 	.byte	0x04, 0x17
        /*008a*/ 	.short	(.L_3363 - .L_3362)
.L_3362:
        /*008c*/ 	.word	0x00000000
        /*0090*/ 	.short	0x0000
        /*0092*/ 	.short	0x0000
        /*0094*/ 	.byte	0x00, 0xf5, 0x21, 0x00


	//----- nvinfo : EIATTR_SPARSE_MMA_MASK
	.align		4
.L_3363:
        /*0098*/ 	.byte	0x03, 0x50
        /*009a*/ 	.short	0x0000


	//----- nvinfo : EIATTR_MAXREG_COUNT
	.align		4
        /*009c*/ 	.byte	0x03, 0x1b
        /*009e*/ 	.short	0x00ff


	//----- nvinfo : EIATTR_MERCURY_ISA_VERSION
	.align		4
        /*00a0*/ 	.byte	0x03, 0x5f
        /*00a2*/ 	.short	0x0101


	//----- nvinfo : EIATTR_VRC_CTA_INIT_COUNT
	.align		4
        /*00a4*/ 	.byte	0x02, 0x4a
	.zero		1
	.zero		1


	//----- nvinfo : EIATTR_EXIT_INSTR_OFFSETS
	.align		4
        /*00a8*/ 	.byte	0x04, 0x1c
        /*00aa*/ 	.short	(.L_3365 - .L_3364)


	//   ....[0]....
.L_3364:
        /*00ac*/ 	.word	0x000000d0


	//   ....[1]....
        /*00b0*/ 	.word	0x00000150


	//   ....[2]....
        /*00b4*/ 	.word	0x000001f0


	//   ....[3]....
        /*00b8*/ 	.word	0x00000750


	//----- nvinfo : EIATTR_CRS_STACK_SIZE
	.align		4
.L_3365:
        /*00bc*/ 	.byte	0x04, 0x1e
        /*00be*/ 	.short	(.L_3367 - .L_3366)
.L_3366:
        /*00c0*/ 	.word	0x00000000


	//----- nvinfo : EIATTR_CBANK_PARAM_SIZE
	.align		4
.L_3367:
        /*00c4*/ 	.byte	0x03, 0x19
        /*00c6*/ 	.short	0x0048


	//----- nvinfo : EIATTR_PARAM_CBANK
	.align		4
        /*00c8*/ 	.byte	0x04, 0x0a
        /*00ca*/ 	.short	(.L_3369 - .L_3368)
	.align		4
.L_3368:
        /*00cc*/ 	.word	index@(.nv.constant0._Z26MutualIntensExtract_KernelILin4ELb1ELb0ELi1ELi1EEvPKfS1_Pfllllll)
        /*00d0*/ 	.short	0x0380
        /*00d2*/ 	.short	0x0048


	//----- nvinfo : EIATTR_SW_WAR
	.align		4
.L_3369:
        /*00d4*/ 	.byte	0x04, 0x36
        /*00d6*/ 	.short	(.L_3371 - .L_3370)
.L_3370:
        /*00d8*/ 	.word	0x00000008
.L_3371:


//--------------------- .nv.info._Z26MutualIntensExtract_KernelILin4ELb1ELb1ELi1ELi1EEvPKfS1_Pfllllll --------------------------
	.section	.nv.info._Z26MutualIntensExtract_KernelILin4ELb1ELb1ELi1ELi1EEvPKfS1_Pfllllll,"",@"SHT_CUDA_INFO"
	.sectionflags	@""
	.align	4


	//----- nvinfo : EIATTR_CUDA_API_VERSION
	.align		4
        /*0000*/ 	.byte	0x04, 0x37
        /*0002*/ 	.short	(.L_3373 - .L_3372)
.L_3372:
        /*0004*/ 	.word	0x00000082


	//----- nvinfo : EIATTR_KPARAM_INFO
	.align		4
.L_3373:
        /*0008*/ 	.byte	0x04, 0x17
        /*000a*/ 	.short	(.L_3375 - .L_3374)
.L_3374:
        /*000c*/ 	.word	0x00000000
        /*0010*/ 	.short	0x0008
        /*0012*/ 	.short	0x0040
        /*0014*/ 	.byte	0x00, 0xf0, 0x21, 0x00


	//----- nvinfo : EIATTR_KPARAM_INFO
	.align		4
.L_3375:
        /*0018*/ 	.byte	0x04, 0x17
        /*001a*/ 	.short	(.L_3377 - .L_3376)
.L_3376:
        /*001c*/ 	.word	0x00000000
        /*0020*/ 	.short	0x0007
        /*0022*/ 	.short	0x0038
        /*0024*/ 	.byte	0x00, 0xf0, 0x21, 0x00


	//----- nvinfo : EIATTR_KPARAM_INFO
	.align		4
.L_3377:
        /*0028*/ 	.byte	0x04, 0x17
        /*002a*/ 	.short	(.L_3379 - .L_3378)
.L_3378:
        /*002c*/ 	.word	0x00000000
        /*0030*/ 	.short	0x0006
        /*0032*/ 	.short	0x0030
        /*0034*/ 	.byte	0x00, 0xf0, 0x21, 0x00


	//----- nvinfo : EIATTR_KPARAM_INFO
	.align		4
.L_3379:
        /*0038*/ 	.byte	0x04, 0x17
        /*003a*/ 	.short	(.L_3381 - .L_3380)
.L_3380:
        /*003c*/ 	.word	0x00000000
        /*0040*/ 	.short	0x0005
        /*0042*/ 	.short	0x0028
        /*0044*/ 	.byte	0x00, 0xf0, 0x21, 0x00


	//----- nvinfo : EIATTR_KPARAM_INFO
	.align		4
.L_3381:
        /*0048*/ 	.byte	0x04, 0x17
        /*004a*/ 	.short	(.L_3383 - .L_3382)
.L_3382:
        /*004c*/ 	.word	0x00000000
        /*0050*/ 	.short	0x0004
        /*0052*/ 	.short	0x0020
        /*0054*/ 	.byte	0x00, 0xf0, 0x21, 0x00


	//----- nvinfo : EIATTR_KPARAM_INFO
	.align		4
.L_3383:
        /*0058*/ 	.byte	0x04, 0x17
        /*005a*/ 	.short	(.L_3385 - .L_3384)
.L_3384:
        /*005c*/ 	.word	0x00000000
        /*0060*/ 	.short	0x0003
        /*0062*/ 	.short	0x0018
        /*0064*/ 	.byte	0x00, 0xf0, 0x21, 0x00


	//----- nvinfo : EIATTR_KPARAM_INFO
	.align		4
.L_3385:
        /*0068*/ 	.byte	0x04, 0x17
        /*006a*/ 	.short	(.L_3387 - .L_3386)
.L_3386:
        /*006c*/ 	.word	0x00000000
        /*0070*/ 	.short	0x0002
        /*0072*/ 	.short	0x0010
        /*0074*/ 	.byte	0x00, 0xf5, 0x21, 0x00


	//----- nvinfo : EIATTR_KPARAM_INFO
	.align		4
.L_3387:
        /*0078*/ 	.byte	0x04, 0x17
        /*007a*/ 	.short	(.L_3389 - .L_3388)
.L_3388:
        /*007c*/ 	.word	0x00000000
        /*0080*/ 	.short	0x0001
        /*0082*/ 	.short	0x0008
        /*0084*/ 	.byte	0x00, 0xf5, 0x21, 0x00


	//----- nvinfo : EIATTR_KPARAM_INFO
	.align		4
.L_3389:
        /*0088*/ 	.byte	0x04, 0x17
        /*008a*/ 	.short	(.L_3391 - .L_3390)
.L_3390:
        /*008c*/ 	.word	0x00000000
        /*0090*/ 	.short	0x0000
        /*0092*/ 	.short	0x0000
        /*0094*/ 	.byte	0x00, 0xf5, 0x21, 0x00


	//----- nvinfo : EIATTR_SPARSE_MMA_MASK
	.align		4
.L_3391:
        /*0098*/ 	.byte	0x03, 0x50
        /*009a*/ 	.short	0x0000


	//----- nvinfo : EIATTR_MAXREG_COUNT
	.align		4
        /*009c*/ 	.byte	0x03, 0x1b
        /*009e*/ 	.short	0x00ff


	//----- nvinfo : EIATTR_MERCURY_ISA_VERSION
	.align		4
        /*00a0*/ 	.byte	0x03, 0x5f
        /*00a2*/ 	.short	0x0101


	//----- nvinfo : EIATTR_VRC_CTA_INIT_COUNT
	.align		4
        /*00a4*/ 	.byte	0x02, 0x4a
	.zero		1
	.zero		1


	//----- nvinfo : EIATTR_EXIT_INSTR_OFFSETS
	.align		4
        /*00a8*/ 	.byte	0x04, 0x1c
        /*00aa*/ 	.short	(.L_3393 - .L_3392)


	//   ....[0]....
.L_3392:
        /*00ac*/ 	.word	0x000000d0


	//   ....[1]....
        /*00b0*/ 	.word	0x00000150


	//   ....[2]....
        /*00b4*/ 	.word	0x000001f0


	//   ....[3]....
        /*00b8*/ 	.word	0x00000820


	//----- nvinfo : EIATTR_CRS_STACK_SIZE
	.align		4
.L_3393:
        /*00bc*/ 	.byte	0x04, 0x1e
        /*00be*/ 	.short	(.L_3395 - .L_3394)
.L_3394:
        /*00c0*/ 	.word	0x00000000


	//----- nvinfo : EIATTR_CBANK_PARAM_SIZE
	.align		4
.L_3395:
        /*00c4*/ 	.byte	0x03, 0x19
        /*00c6*/ 	.short	0x0048


	//----- nvinfo : EIATTR_PARAM_CBANK
	.align		4
        /*00c8*/ 	.byte	0x04, 0x0a
        /*00ca*/ 	.short	(.L_3397 - .L_3396)
	.align		4
.L_3396:
        /*00cc*/ 	.word	index@(.nv.constant0._Z26MutualIntensExtract_KernelILin4ELb1ELb1ELi1ELi1EEvPKfS1_Pfllllll)
        /*00d0*/ 	.short	0x0380
        /*00d2*/ 	.short	0x0048


	//----- nvinfo : EIATTR_SW_WAR
	.align		4
.L_3397:
        /*00d4*/ 	.byte	0x04, 0x36
        /*00d6*/ 	.short	(.L_3399 - .L_3398)
.L_3398:
        /*00d8*/ 	.word	0x00000008
.L_3399:


//--------------------- .nv.info._Z26MutualIntensExtract_KernelILin3ELb0ELb0ELi1ELi1EEvPKfS1_Pfllllll --------------------------
	.section	.nv.info._Z26MutualIntensExtract_KernelILin3ELb0ELb0ELi1ELi1EEvPKfS1_Pfllllll,"",@"SHT_CUDA_INFO"
	.sectionflags	@""
	.align	4


	//----- nvinfo : EIATTR_CUDA_API_VERSION
	.align		4
        /*0000*/ 	.byte	0x04, 0x37
        /*0002*/ 	.short	(.L_3401 - .L_3400)
.L_3400:
        /*0004*/ 	.word	0x00000082


	//----- nvinfo : EIATTR_KPARAM_INFO
	.align		4
.L_3401:
        /*0008*/ 	.byte	0x04, 0x17
        /*000a*/ 	.short	(.L_3403 - .L_3402)
.L_3402:
        /*000c*/ 	.word	0x00000000
        /*0010*/ 	.short	0x0008
        /*0012*/ 	.short	0x0040
        /*0014*/ 	.byte	0x00, 0xf0, 0x21, 0x00


	//----- nvinfo : EIATTR_KPARAM_INFO
	.align		4
.L_3403:
        /*0018*/ 	.byte	0x04, 0x17
        /*001a*/ 	.short	(.L_3405 - .L_3404)
.L_3404:
        /*001c*/ 	.word	0x00000000
        /*0020*/ 	.short	0x0007
        /*0022*/ 	.short	0x0038
        /*0024*/ 	.byte	0x00, 0xf0, 0x21, 0x00


	//----- nvinfo : EIATTR_KPARAM_INFO
	.align		4
.L_3405:
        /*0028*/ 	.byte	0x04, 0x17
        /*002a*/ 	.short	(.L_3407 - .L_3406)
.L_3406:
        /*002c*/ 	.word	0x00000000
        /*0030*/ 	.short	0x0006
        /*0032*/ 	.short	0x0030
        /*0034*/ 	.byte	0x00, 0xf0, 0x21, 0x00


	//----- nvinfo : EIATTR_KPARAM_INFO
	.align		4
.L_3407:
        /*0038*/ 	.byte	0x04, 0x17
        /*003a*/ 	.short	(.L_3409 - .L_3408)
.L_3408:
        /*003c*/ 	.word	0x00000000
        /*0040*/ 	.short	0x0005
        /*0042*/ 	.short	0x0028
        /*0044*/ 	.byte	0x00, 0xf0, 0x21, 0x00


	//----- nvinfo : EIATTR_KPARAM_INFO
	.align		4
.L_3409:
        /*0048*/ 	.byte	0x04, 0x17
        /*004a*/ 	.short	(.L_3411 - .L_3410)
.L_3410:
        /*004c*/ 	.word	0x00000000
        /*0050*/ 	.short	0x0004
        /*0052*/ 	.short	0x0020
        /*0054*/ 	.byte	0x00, 0xf0, 0x21, 0x00


	//----- nvinfo : EIATTR_KPARAM_INFO
	.align		4
.L_3411:
        /*0058*/ 	.byte	0x04, 0x17
        /*005a*/ 	.short	(.L_3413 - .L_3412)
.L_3412:
        /*005c*/ 	.word	0x00000000
        /*0060*/ 	.short	0x0003
        /*0062*/ 	.short	0x0018
        /*0064*/ 	.byte	0x00, 0xf0, 0x21, 0x00


	//----- nvinfo : EIATTR_KPARAM_INFO
	.align		4
.L_3413:
        /*0068*/ 	.byte	0x04, 0x17
        /*006a*/ 	.short	(.L_3415 - .L_3414)
.L_3414:
        /*006c*/ 	.word	0x00000000
        /*0070*/ 	.short	0x0002
        /*0072*/ 	.short	0x0010
        /*0074*/ 	.byte	0x00, 0xf5, 0x21, 0x00


	//----- nvinfo : EIATTR_KPARAM_INFO
	.align		4
.L_3415:
        /*0078*/ 	.byte	0x04, 0x17
        /*007a*/ 	.short	(.L_3417 - .L_3416)
.L_3416:
        /*007c*/ 	.word	0x00000000
        /*0080*/ 	.short	0x0001
        /*0082*/ 	.short	0x0008
        /*0084*/ 	.byte	0x00, 0xf5, 0x21, 0x00


	//----- nvinfo : EIATTR_KPARAM_INFO
	.align		4
.L_3417:
        /*0088*/ 	.byte	0x04, 0x17
        /*008a*/ 	.short	(.L_3419 - .L_3418)
.L_3418:
        /*008c*/ 	.word	0x00000000
        /*0090*/ 	.short	0x0000
        /*0092*/ 	.short	0x0000
        /*0094*/ 	.byte	0x00, 0xf5, 0x21, 0x00


	//----- nvinfo : EIATTR_SPARSE_MMA_MASK
	.align		4
.L_3419:
        /*0098*/ 	.byte	0x03, 0x50
        /*009a*/ 	.short	0x0000


	//----- nvinfo : EIATTR_MAXREG_COUNT
	.align		4
        /*009c*/ 	.byte	0x03, 0x1b
        /*009e*/ 	.short	0x00ff


	//----- nvinfo : EIATTR_MERCURY_ISA_VERSION
	.align		4
        /*00a0*/ 	.byte	0x03, 0x5f
        /*00a2*/ 	.short	0x0101


	//----- nvinfo : EIATTR_VRC_CTA_INIT_COUNT
	.align		4
        /*00a4*/ 	.byte	0x02, 0x4a
	.zero		1
	.zero		1


	//----- nvinfo : EIATTR_EXIT_INSTR_OFFSETS
	.align		4
        /*00a8*/ 	.byte	0x04, 0x1c
        /*00aa*/ 	.short	(.L_3421 - .L_3420)


	//   ....[0]....
.L_3420:
        /*00ac*/ 	.word	0x000000d0


	//   ....[1]....
        /*00b0*/ 	.word	0x00000150


	//   ....[2]....
        /*00b4*/ 	.word	0x000001e0


	//   ....[3]....
        /*00b8*/ 	.word	0x00000520


	//----- nvinfo : EIATTR_CRS_STACK_SIZE
	.align		4
.L_3421:
        /*00bc*/ 	.byte	0x04, 0x1e
        /*00be*/ 	.short	(.L_3423 - .L_3422)
.L_3422:
        /*00c0*/ 	.word	0x00000000


	//----- nvinfo : EIATTR_CBANK_PARAM_SIZE
	.align		4
.L_3423:
        /*00c4*/ 	.byte	0x03, 0x19
        /*00c6*/ 	.short	0x0048


	//----- nvinfo : EIATTR_PARAM_CBANK
	.align		4
        /*00c8*/ 	.byte	0x04, 0x0a
        /*00ca*/ 	.short	(.L_3425 - .L_3424)
	.align		4
.L_3424:
        /*00cc*/ 	.word	index@(.nv.constant0._Z26MutualIntensExtract_KernelILin3ELb0ELb0ELi1ELi1EEvPKfS1_Pfllllll)
        /*00d0*/ 	.short	0x0380
        /*00d2*/ 	.short	0x0048


	//----- nvinfo : EIATTR_SW_WAR
	.align		4
.L_3425:
        /*00d4*/ 	.byte	0x04, 0x36
        /*00d6*/ 	.short	(.L_3427 - .L_3426)
.L_3426:
        /*00d8*/ 	.word	0x00000008
.L_3427:


//--------------------- .nv.info._Z26MutualIntensExtract_KernelILin3ELb0ELb1ELi1ELi1EEvPKfS1_Pfllllll --------------------------
	.section	.nv.info._Z26MutualIntensExtract_KernelILin3ELb0ELb1ELi1ELi1EEvPKfS1_Pfllllll,"",@"SHT_CUDA_INFO"
	.sectionflags	@""
	.align	4


	//----- nvinfo : EIATTR_CUDA_API_VERSION
	.align		4
        /*0000*/ 	.byte	0x04, 0x37
        /*0002*/ 	.short	(.L_3429 - .L_3428)
.L_3428:
        /*0004*/ 	.word	0x00000082


	//----- nvinfo : EIATTR_KPARAM_INFO
	.align		4
.L_3429:
        /*0008*/ 	.byte	0x04, 0x17
        /*000a*/ 	.short	(.L_3431 - .L_3430)
.L_3430:
        /*000c*/ 	.word	0x00000000
        /*0010*/ 	.short	0x0008
        /*0012*/ 	.short	0x0040
        /*0014*/ 	.byte	0x00, 0xf0, 0x21, 0x00


	//----- nvinfo : EIATTR_KPARAM_INFO
	.align		4
.L_3431:
        /*0018*/ 	.byte	0x04, 0x17
        /*001a*/ 	.short	(.L_3433 - .L_3432)
.L_3432:
        /*001c*/ 	.word	0x00000000
        /*0020*/ 	.short	0x0007
        /*0022*/ 	.short	0x0038
        /*0024*/ 	.byte	0x00, 0xf0, 0x21, 0x00


	//----- nvinfo : EIATTR_KPARAM_INFO
	.align		4
.L_3433:
        /*0028*/ 	.byte	0x04, 0x17
        /*002a*/ 	.short	(.L_3435 - .L_3434)
.L_3434:
        /*002c*/ 	.word	0x00000000
        /*0030*/ 	.short	0x0006
        /*0032*/ 	.short	0x0030
        /*0034*/ 	.byte	0x00, 0xf0, 0x21, 0x00


	//----- nvinfo : EIATTR_KPARAM_INFO
	.align		4
.L_3435:
        /*0038*/ 	.byte	0x04, 0x17
        /*003a*/ 	.short	(.L_3437 - .L_3436)
.L_3436:
        /*003c*/ 	.word	0x00000000
        /*0040*/ 	.short	0x0005
        /*0042*/ 	.short	0x0028
        /*0044*/ 	.byte	0x00, 0xf0, 0x21, 0x00


	//----- nvinfo : EIATTR_KPARAM_INFO
	.align		4
.L_3437:
        /*0048*/ 	.byte	0x04, 0x17
        /*004a*/ 	.short	(.L_3439 - .L_3438)
.L_3438:
        /*004c*/ 	.word	0x00000000
        /*0050*/ 	.short	0x0004
        /*0052*/ 	.short	0x0020
        /*0054*/ 	.byte	0x00, 0xf0, 0x21, 0x00


	//----- nvinfo : EIATTR_KPARAM_INFO
	.align		4
.L_3439:
        /*0058*/ 	.byte	0x04, 0x17
        /*005a*/ 	.short	(.L_3441 - .L_3440)
.L_3440:
        /*005c*/ 	.word	0x00000000
        /*0060*/ 	.short	0x0003
        /*0062*/ 	.short	0x0018
        /*0064*/ 	.byte	0x00, 0xf0, 0x21, 0x00


	//----- nvinfo : EIATTR_KPARAM_INFO
	.align		4
.L_3441:
        /*0068*/ 	.byte	0x04, 0x17
        /*006a*/ 	.short	(.L_3443 - .L_3442)
.L_3442:
        /*006c*/ 	.word	0x00000000
        /*0070*/ 	.short	0x0002
        /*0072*/ 	.short	0x0010
        /*0074*/ 	.byte	0x00, 0xf5, 0x21, 0x00


	//----- nvinfo : EIATTR_KPARAM_INFO
	.align		4
.L_3443:
        /*0078*/ 	.byte	0x04, 0x17
        /*007a*/ 	.short	(.L_3445 - .L_3444)
.L_3444:
        /*007c*/ 	.word	0x00000000
        /*0080*/ 	.short	0x0001
        /*0082*/ 	.short	0x0008
        /*0084*/ 	.byte	0x00, 0xf5, 0x21, 0x00


	//----- nvinfo : EIATTR_KPARAM_INFO
	.align		4
.L_3445:
        /*0088*/ 	.byte	0x04, 0x17
        /*008a*/ 	.short	(.L_3447 - .L_3446)
.L_3446:
        /*008c*/ 	.word	0x00000000
        /*0090*/ 	.short	0x0000
        /*0092*/ 	.short	0x0000
        /*0094*/ 	.byte	0x00, 0xf5, 0x21, 0x00


	//----- nvinfo : EIATTR_SPARSE_MMA_MASK
	.align		4
.L_3447:
        /*0098*/ 	.byte	0x03, 0x50
        /*009a*/ 	.short	0x0000


	//----- nvinfo : EIATTR_MAXREG_COUNT
	.align		4
        /*009c*/ 	.byte	0x03, 0x1b
        /*009e*/ 	.short	0x00ff


	//----- nvinfo : EIATTR_MERCURY_ISA_VERSION
	.align		4
        /*00a0*/ 	.byte	0x03, 0x5f
        /*00a2*/ 	.short	0x0101


	//----- nvinfo : EIATTR_VRC_CTA_INIT_COUNT
	.align		4
        /*00a4*/ 	.byte	0x02, 0x4a
	.zero		1
	.zero		1


	//----- nvinfo : EIATTR_EXIT_INSTR_OFFSETS
	.align		4
        /*00a8*/ 	.byte	0x04, 0x1c
        /*00aa*/ 	.short	(.L_3449 - .L_3448)


	//   ....[0]....
.L_3448:
        /*00ac*/ 	.word	0x000000d0


	//   ....[1]....
        /*00b0*/ 	.word	0x00000150


	//   ....[2]....
        /*00b4*/ 	.word	0x000001f0


	//   ....[3]....
        /*00b8*/ 	.word	0x00000740


	//----- nvinfo : EIATTR_CRS_STACK_SIZE
	.align		4
.L_3449:
        /*00bc*/ 	.byte	0x04, 0x1e
        /*00be*/ 	.short	(.L_3451 - .L_3450)
.L_3450:
        /*00c0*/ 	.word	0x00000000


	//----- nvinfo : EIATTR_CBANK_PARAM_SIZE
	.align		4
.L_3451:
        /*00c4*/ 	.byte	0x03, 0x19
        /*00c6*/ 	.short	0x0048


	//----- nvinfo : EIATTR_PARAM_CBANK
	.align		4
        /*00c8*/ 	.byte	0x04, 0x0a
        /*00ca*/ 	.short	(.L_3453 - .L_3452)
	.align		4
.L_3452:
        /*00cc*/ 	.word	index@(.nv.constant0._Z26MutualIntensExtract_KernelILin3ELb0ELb1ELi1ELi1EEvPKfS1_Pfllllll)
        /*00d0*/ 	.short	0x0380
        /*00d2*/ 	.short	0x0048


	//----- nvinfo : EIATTR_SW_WAR
	.align		4
.L_3453:
        /*00d4*/ 	.byte	0x04, 0x36
        /*00d6*/ 	.short	(.L_3455 - .L_3454)
.L_3454:
        /*00d8*/ 	.word	0x00000008
.L_3455:


//--------------------- .nv.info._Z26MutualIntensExtract_KernelILin3ELb1ELb0ELi1ELi1EEvPKfS1_Pfllllll --------------------------
	.section	.nv.info._Z26MutualIntensExtract_KernelILin3ELb1ELb0ELi1ELi1EEvPKfS1_Pfllllll,"",@"SHT_CUDA_INFO"
	.sectionflags	@""
	.align	4


	//----- nvinfo : EIATTR_CUDA_API_VERSION
	.align		4
        /*0000*/ 	.byte	0x04, 0x37
        /*0002*/ 	.short	(.L_3457 - .L_3456)
.L_3456:
        /*0004*/ 	.word	0x00000082


	//----- nvinfo : EIATTR_KPARAM_INFO
	.align		4
.L_3457:
        /*0008*/ 	.byte	0x04, 0x17
        /*000a*/ 	.short	(.L_3459 - .L_3458)
.L_3458:
        /*000c*/ 	.word	0x00000000
        /*0010*/ 	.short	0x0008
        /*0012*/ 	.short	0x0040
        /*0014*/ 	.byte	0x00, 0xf0, 0x21, 0x00


	//----- nvinfo : EIATTR_KPARAM_INFO
	.align		4
.L_3459:
        /*0018*/ 	.byte	0x04, 0x17
        /*001a*/ 	.short	(.L_3461 - .L_3460)
.L_3460:
        /*001c*/ 	.word	0x00000000
        /*0020*/ 	.short	0x0007
        /*0022*/ 	.short	0x0038
        /*0024*/ 	.byte	0x00, 0xf0, 0x21, 0x00


	//----- nvinfo : EIATTR_KPARAM_INFO
	.align		4
.L_3461:
        /*0028*/ 	.byte	0x04, 0x17
        /*002a*/ 	.short	(.L_3463 - .L_3462)
.L_3462:
        /*002c*/ 	.word	0x00000000
        /*0030*/ 	.short	0x0006
        /*0032*/ 	.short	0x0030
        /*0034*/ 	.byte	0x00, 0xf0, 0x21, 0x00


	//----- nvinfo : EIATTR_KPARAM_INFO
	.align		4
.L_3463:
        /*0038*/ 	.byte	0x04, 0x17
        /*003a*/ 	.short	(.L_3465 - .L_3464)
.L_3464:
        /*003c*/ 	.word	0x00000000
        /*0040*/ 	.short	0x0005
        /*0042*/ 	.short	0x0028
        /*0044*/ 	.byte	0x00, 0xf0, 0x21, 0x00


	//----- nvinfo : EIATTR_KPARAM_INFO
	.align		4
.L_3465:
        /*0048*/ 	.byte	0x04, 0x17
        /*004a*/ 	.short	(.L_3467 - .L_3466)
.L_3466:
        /*004c*/ 	.word	0x00000000
        /*0050*/ 	.short	0x0004
        /*0052*/ 	.short	0x0020
        /*0054*/ 	.byte	0x00, 0xf0, 0x21, 0x00


	//----- nvinfo : EIATTR_KPARAM_INFO
	.align		4
.L_3467:
        /*0058*/ 	.byte	0x04, 0x17
        /*005a*/ 	.short	(.L_3469 - .L_3468)
.L_3468:
        /*005c*/ 	.word	0x00000000
        /*0060*/ 	.short	0x0003
        /*0062*/ 	.short	0x0018
        /*0064*/ 	.byte	0x00, 0xf0, 0x21, 0x00


	//----- nvinfo : EIATTR_KPARAM_INFO
	.align		4
.L_3469:
        /*0068*/ 	.byte	0x04, 0x17
        /*006a*/ 	.short	(.L_3471 - .L_3470)
.L_3470:
        /*006c*/ 	.word	0x00000000
        /*0070*/ 	.short	0x0002
        /*0072*/ 	.short	0x0010
        /*0074*/ 	.byte	0x00, 0xf5, 0x21, 0x00


	//----- nvinfo : EIATTR_KPARAM_INFO
	.align		4
.L_3471:
        /*0078*/ 	.byte	0x04, 0x17
        /*007a*/ 	.short	(.L_3473 - .L_3472)
.L_3472:
        /*007c*/ 	.word	0x00000000
        /*0080*/ 	.short	0x0001
        /*0082*/ 	.short	0x0008
        /*0084*/ 	.byte	0x00, 0xf5, 0x21, 0x00


	//----- nvinfo : EIATTR_KPARAM_INFO
	.align		4
.L_3473:
        /*0088*/ 	.byte	0x04, 0x17
        /*008a*/ 	.short	(.L_3475 - .L_3474)
.L_3474:
        /*008c*/ 	.word	0x00000000
        /*0090*/ 	.short	0x0000
        /*0092*/ 	.short	0x0000
        /*0094*/ 	.byte	0x00, 0xf5, 0x21, 0x00


	//----- nvinfo : EIATTR_SPARSE_MMA_MASK
	.align		4
.L_3475:
        /*0098*/ 	.byte	0x03, 0x50
        /*009a*/ 	.short	0x0000


	//----- nvinfo : EIATTR_MAXREG_COUNT
	.align		4
        /*009c*/ 	.byte	0x03, 0x1b
        /*009e*/ 	.short	0x00ff


	//----- nvinfo : EIATTR_MERCURY_ISA_VERSION
	.align		4
        /*00a0*/ 	.byte	0x03, 0x5f
        /*00a2*/ 	.short	0x0101


	//----- nvinfo : EIATTR_VRC_CTA_INIT_COUNT
	.align		4
        /*00a4*/ 	.byte	0x02, 0x4a
	.zero		1
	.zero		1


	//----- nvinfo : EIATTR_EXIT_INSTR_OFFSETS
	.align		4
        /*00a8*/ 	.byte	0x04, 0x1c
        /*00aa*/ 	.short	(.L_3477 - .L_3476)


	//   ....[0]....
.L_3476:
        /*00ac*/ 	.word	0x000000d0


	//   ....[1]....
        /*00b0*/ 	.word	0x00000150


	//   ....[2]....
        /*00b4*/ 	.word	0x000001f0


	//   ....[3]....
        /*00b8*/ 	.word	0x00000750


	//----- nvinfo : EIATTR_CRS_STACK_SIZE
	.align		4
.L_3477:
        /*00bc*/ 	.byte	0x04, 0x1e
        /*00be*/ 	.short	(.L_3479 - .L_3478)
.L_3478:
        /*00c0*/ 	.word	0x00000000


	//----- nvinfo : EIATTR_CBANK_PARAM_SIZE
	.align		4
.L_3479:
        /*00c4*/ 	.byte	0x03, 0x19
        /*00c6*/ 	.short	0x0048


	//----- nvinfo : EIATTR_PARAM_CBANK
	.align		4
        /*00c8*/ 	.byte	0x04, 0x0a
        /*00ca*/ 	.short	(.L_3481 - .L_3480)
	.align		4
.L_3480:
        /*00cc*/ 	.word	index@(.nv.constant0._Z26MutualIntensExtract_KernelILin3ELb1ELb0ELi1ELi1EEvPKfS1_Pfllllll)
        /*00d0*/ 	.short	0x0380
        /*00d2*/ 	.short	0x0048


	//----- nvinfo : EIATTR_SW_WAR
	.align		4
.L_3481:
        /*00d4*/ 	.byte	0x04, 0x36
        /*00d6*/ 	.short	(.L_3483 - .L_3482)
.L_3482:
        /*00d8*/ 	.word	0x00000008
.L_3483:


//--------------------- .nv.info._Z26MutualIntensExtract_KernelILin3ELb1ELb1ELi1ELi1EEvPKfS1_Pfllllll --------------------------
	.section	.nv.info._Z26MutualIntensExtract_KernelILin3ELb1ELb1ELi1ELi1EEvPKfS1_Pfllllll,"",@"SHT_CUDA_INFO"
	.sectionflags	@""
	.align	4


	//----- nvinfo : EIATTR_CUDA_API_VERSION
	.align		4
        /*0000*/ 	.byte	0x04, 0x37
        /*0002*/ 	.short	(.L_3485 - .L_3484)
.L_3484:
        /*0004*/ 	.word	0x00000082


	//----- nvinfo : EIATTR_KPARAM_INFO
	.align		4
.L_3485:
        /*0008*/ 	.byte	0x04, 0x17
        /*000a*/ 	.short	(.L_3487 - .L_3486)
.L_3486:
        /*000c*/ 	.word	0x00000000
        /*0010*/ 	.short	0x0008
        /*0012*/ 	.short	0x0040
        /*0014*/ 	.byte	0x00, 0xf0, 0x21, 0x00


	//----- nvinfo : EIATTR_KPARAM_INFO
	.align		4
.L_3487:
        /*0018*/ 	.byte	0x04, 0x17
        /*001a*/ 	.short	(.L_3489 - .L_3488)
.L_3488:
        /*001c*/ 	.word	0x00000000
        /*0020*/ 	.short	0x0007
        /*0022*/ 	.short	0x0038
        /*0024*/ 	.byte	0x00, 0xf0, 0x21, 0x00


	//----- nvinfo : EIATTR_KPARAM_INFO
	.align		4
.L_3489:
        /*0028*/ 	.byte	0x04, 0x17
        /*002a*/ 	.short	(.L_3491 - .L_3490)
.L_3490:
        /*002c*/ 	.word	0x00000000
        /*0030*/ 	.short	0x0006
        /*0032*/ 	.short	0x0030
        /*0034*/ 	.byte	0x00, 0xf0, 0x21, 0x00


	//----- nvinfo : EIATTR_KPARAM_INFO
	.align		4
.L_3491:
        /*0038*/ 	.byte	0x04, 0x17
        /*003a*/ 	.short	(.L_3493 - .L_3492)
.L_3492:
        /*003c*/ 	.word	0x00000000
        /*0040*/ 	.short	0x0005
        /*0042*/ 	.short	0x0028
        /*0044*/ 	.byte	0x00, 0xf0, 0x21, 0x00


	//----- nvinfo : EIATTR_KPARAM_INFO
	.align		4
.L_3493:
        /*0048*/ 	.byte	0x04, 0x17
        /*004a*/ 	.short	(.L_3495 - .L_3494)
.L_3494:
        /*004c*/ 	.word	0x00000000
        /*0050*/ 	.short	0x0004
        /*0052*/ 	.short	0x0020
        /*0054*/ 	.byte	0x00, 0xf0, 0x21, 0x00


	//----- nvinfo : EIATTR_KPARAM_INFO
	.align		4
.L_3495:
        /*0058*/ 	.byte	0x04, 0x17
        /*005a*/ 	.short	(.L_3497 - .L_3496)
.L_3496:
        /*005c*/ 	.word	0x00000000
        /*0060*/ 	.short	0x0003
        /*0062*/ 	.short	0x0018
        /*0064*/ 	.byte	0x00, 0xf0, 0x21, 0x00


	//----- nvinfo : EIATTR_KPARAM_INFO
	.align		4
.L_3497:
        /*0068*/ 	.byte	0x04, 0x17
        /*006a*/ 	.short	(.L_3499 - .L_3498)
.L_3498:
        /*006c*/ 	.word	0x00000000
        /*0070*/ 	.short	0x0002
        /*0072*/ 	.short	0x0010
        /*0074*/ 	.byte	0x00, 0xf5, 0x21, 0x00


	//----- nvinfo : EIATTR_KPARAM_INFO
	.align		4
.L_3499:
        /*0078*/ 	.byte	0x04, 0x17
        /*007a*/ 	.short	(.L_3501 - .L_3500)
.L_3500:
        /*007c*/ 	.word	0x00000000
        /*0080*/ 	.short	0x0001
        /*0082*/ 	.short	0x0008
        /*0084*/ 	.byte	0x00, 0xf5, 0x21, 0x00


	//----- nvinfo : EIATTR_KPARAM_INFO
	.align		4
.L_3501:
        /*0088*/ 	.byte	0x04, 0x17
        /*008a*/ 	.short	(.L_3503 - .L_3502)
.L_3502:
        /*008c*/ 	.word	0x00000000
        /*0090*/ 	.short	0x0000
        /*0092*/ 	.short	0x0000
        /*0094*/ 	.byte	0x00, 0xf5, 0x21, 0x00


	//----- nvinfo : EIATTR_SPARSE_MMA_MASK
	.align		4
.L_3503:
        /*0098*/ 	.byte	0x03, 0x50
        /*009a*/ 	.short	0x0000


	//----- nvinfo : EIATTR_MAXREG_COUNT
	.align		4
        /*009c*/ 	.byte	0x03, 0x1b
        /*009e*/ 	.short	0x00ff


	//----- nvinfo : EIATTR_MERCURY_ISA_VERSION
	.align		4
        /*00a0*/ 	.byte	0x03, 0x5f
        /*00a2*/ 	.short	0x0101


	//----- nvinfo : EIATTR_VRC_CTA_INIT_COUNT
	.align		4
        /*00a4*/ 	.byte	0x02, 0x4a
	.zero		1
	.zero		1


	//----- nvinfo : EIATTR_EXIT_INSTR_OFFSETS
	.align		4
        /*00a8*/ 	.byte	0x04, 0x1c
        /*00aa*/ 	.short	(.L_3505 - .L_3504)


	//   ....[0]....
.L_3504:
        /*00ac*/ 	.word	0x000000d0


	//   ....[1]....
        /*00b0*/ 	.word	0x00000150


	//   ....[2]....
        /*00b4*/ 	.word	0x000001f0


	//   ....[3]....
        /*00b8*/ 	.word	0x00000820


	//----- nvinfo : EIATTR_CRS_STACK_SIZE
	.align		4
.L_3505:
        /*00bc*/ 	.byte	0x04, 0x1e
        /*00be*/ 	.short	(.L_3507 - .L_3506)
.L_3506:
        /*00c0*/ 	.word	0x00000000


	//----- nvinfo : EIATTR_CBANK_PARAM_SIZE
	.align		4
.L_3507:
        /*00c4*/ 	.byte	0x03, 0x19
        /*00c6*/ 	.short	0x0048


	//----- nvinfo : EIATTR_PARAM_CBANK
	.align		4
        /*00c8*/ 	.byte	0x04, 0x0a
        /*00ca*/ 	.short	(.L_3509 - .L_3508)
	.align		4
.L_3508:
        /*00cc*/ 	.word	index@(.nv.constant0._Z26MutualIntensExtract_KernelILin3ELb1ELb1ELi1ELi1EEvPKfS1_Pfllllll)
        /*00d0*/ 	.short	0x0380
        /*00d2*/ 	.short	0x0048


	//----- nvinfo : EIATTR_SW_WAR
	.align		4
.L_3509:
        /*00d4*/ 	.byte	0x04, 0x36
        /*00d6*/ 	.short	(.L_3511 - .L_3510)
.L_3510:
        /*00d8*/ 	.word	0x00000008
.L_3511:


//--------------------- .nv.info._Z26MutualIntensExtract_KernelILin2ELb0ELb0ELi1ELi1EEvPKfS1_Pfllllll --------------------------
	.section	.nv.info._Z26MutualIntensExtract_KernelILin2ELb0ELb0ELi1ELi1EEvPKfS1_Pfllllll,"",@"SHT_CUDA_INFO"
	.sectionflags	@""
	.align	4


	//----- nvinfo : EIATTR_CUDA_API_VERSION
	.align		4
        /*0000*/ 	.byte	0x04, 0x37
        /*0002*/ 	.short	(.L_3513 - .L_3512)
.L_3512:
        /*0004*/ 	.word	0x00000082


	//----- nvinfo : EIATTR_KPARAM_INFO
	.align		4
.L_3513:
        /*0008*/ 	.byte	0x04, 0x17
        /*000a*/ 	.short	(.L_3515 - .L_3514)
.L_3514:
        /*000c*/ 	.word	0x00000000
        /*0010*/ 	.short	0x0008
        /*0012*/ 	.short	0x0040
        /*0014*/ 	.byte	0x00, 0xf0, 0x21, 0x00


	//----- nvinfo : EIATTR_KPARAM_INFO
	.align		4
.L_3515:
        /*0018*/ 	.byte	0x04, 0x17
        /*001a*/ 	.short	(.L_3517 - .L_3516)
.L_3516:
        /*001c*/ 	.word	0x00000000
        /*0020*/ 	.short	0x0007
        /*0022*/ 	.short	0x0038
        /*0024*/ 	.byte	0x00, 0xf0, 0x21, 0x00


	//----- nvinfo : EIATTR_KPARAM_INFO
	.align		4
.L_3517:
        /*0028*/ 	.byte	0x04, 0x17
        /*002a*/ 	.short	(.L_3519 - .L_3518)
.L_3518:
        /*002c*/ 	.word	0x00000000
        /*0030*/ 	.short	0x0006
        /*0032*/ 	.short	0x0030
        /*0034*/ 	.byte	0x00, 0xf0, 0x21, 0x00


	//----- nvinfo : EIATTR_KPARAM_INFO
	.align		4
.L_3519:
        /*0038*/ 	.byte	0x04, 0x17
        /*003a*/ 	.short	(.L_3521 - .L_3520)
.L_3520:
        /*003c*/ 	.word	0x00000000
        /*0040*/ 	.short	0x0005
        /*0042*/ 	.short	0x0028
        /*0044*/ 	.byte	0x00, 0xf0, 0x21, 0x00


	//----- nvinfo : EIATTR_KPARAM_INFO
	.align		4
.L_3521:
        /*0048*/ 	.byte	0x04, 0x17
        /*004a*/ 	.short	(.L_3523 - .L_3522)
.L_3522:
        /*004c*/ 	.word	0x00000000
        /*0050*/ 	.short	0x0004
        /*0052*/ 	.short	0x0020
        /*0054*/ 	.byte	0x00, 0xf0, 0x21, 0x00


	//----- nvinfo : EIATTR_KPARAM_INFO
	.align		4
.L_3523:
        /*0058*/ 	.byte	0x04, 0x17
        /*005a*/ 	.short	(.L_3525 - .L_3524)
.L_3524:
        /*005c*/ 	.word	0x00000000
        /*0060*/ 	.short	0x0003
        /*0062*/ 	.short	0x0018
        /*0064*/ 	.byte	0x00, 0xf0, 0x21, 0x00


	//----- nvinfo : EIATTR_KPARAM_INFO
	.align		4
.L_3525:
        /*0068*/ 	.byte	0x04, 0x17
        /*006a*/ 	.short	(.L_3527 - .L_3526)
.L_3526:
        /*006c*/ 	.word	0x00000000
        /*0070*/ 	.short	0x0002
        /*0072*/ 	.short	0x0010
        /*0074*/ 	.byte	0x00, 0xf5, 0x21, 0x00


	//----- nvinfo : EIATTR_KPARAM_INFO
	.align		4
.L_3527:
        /*0078*/ 	.byte	0x04, 0x17
        /*007a*/ 	.short	(.L_3529 - .L_3528)
.L_3528:
        /*007c*/ 	.word	0x00000000
        /*0080*/ 	.short	0x0001
        /*0082*/ 	.short	0x0008
        /*0084*/ 	.byte	0x00, 0xf5, 0x21, 0x00


	//----- nvinfo : EIATTR_KPARAM_INFO
	.align		4
.L_3529:
        /*0088*/ 	.byte	0x04, 0x17
        /*008a*/ 	.short	(.L_3531 - .L_3530)
.L_3530:
        /*008c*/ 	.word	0x00000000
        /*0090*/ 	.short	0x0000
        /*0092*/ 	.short	0x0000
        /*0094*/ 	.byte	0x00, 0xf5, 0x21, 0x00


	//----- nvinfo : EIATTR_SPARSE_MMA_MASK
	.align		4
.L_3531:
        /*0098*/ 	.byte	0x03, 0x50
        /*009a*/ 	.short	0x0000


	//----- nvinfo : EIATTR_MAXREG_COUNT
	.align		4
        /*009c*/ 	.byte	0x03, 0x1b
        /*009e*/ 	.short	0x00ff


	//----- nvinfo : EIATTR_MERCURY_ISA_VERSION
	.align		4
        /*00a0*/ 	.byte	0x03, 0x5f
        /*00a2*/ 	.short	0x0101


	//----- nvinfo : EIATTR_VRC_CTA_INIT_COUNT
	.align		4
        /*00a4*/ 	.byte	0x02, 0x4a
	.zero		1
	.zero		1


	//----- nvinfo : EIATTR_EXIT_INSTR_OFFSETS
	.align		4
        /*00a8*/ 	.byte	0x04, 0x1c
        /*00aa*/ 	.short	(.L_3533 - .L_3532)


	//   ....[0]....
.L_3532:
        /*00ac*/ 	.word	0x000000d0


	//   ....[1]....
        /*00b0*/ 	.word	0x00000150


	//   ....[2]....
        /*00b4*/ 	.word	0x000001e0


	//   ....[3]....
        /*00b8*/ 	.word	0x00000520


	//----- nvinfo : EIATTR_CRS_STACK_SIZE
	.align		4
.L_3533:
        /*00bc*/ 	.byte	0x04, 0x1e
        /*00be*/ 	.short	(.L_3535 - .L_3534)
.L_3534:
        /*00c0*/ 	.word	0x00000000


	//----- nvinfo : EIATTR_CBANK_PARAM_SIZE
	.align		4
.L_3535:
        /*00c4*/ 	.byte	0x03, 0x19
        /*00c6*/ 	.short	0x0048


	//----- nvinfo : EIATTR_PARAM_CBANK
	.align		4
        /*00c8*/ 	.byte	0x04, 0x0a
        /*00ca*/ 	.short	(.L_3537 - .L_3536)
	.align		4
.L_3536:
        /*00cc*/ 	.word	index@(.nv.constant0._Z26MutualIntensExtract_KernelILin2ELb0ELb0ELi1ELi1EEvPKfS1_Pfllllll)
        /*00d0*/ 	.short	0x0380
        /*00d2*/ 	.short	0x0048


	//----- nvinfo : EIATTR_SW_WAR
	.align		4
.L_3537:
        /*00d4*/ 	.byte	0x04, 0x36
        /*00d6*/ 	.short	(.L_3539 - .L_3538)
.L_3538:
        /*00d8*/ 	.word	0x00000008
.L_3539:


//--------------------- .nv.info._Z26MutualIntensExtract_KernelILin2ELb0ELb1ELi1ELi1EEvPKfS1_Pfllllll --------------------------
	.section	.nv.info._Z26MutualIntensExtract_KernelILin2ELb0ELb1ELi1ELi1EEvPKfS1_Pfllllll,"",@"SHT_CUDA_INFO"
	.sectionflags	@""
	.align	4


	//----- nvinfo : EIATTR_CUDA_API_VERSION
	.align		4
        /*0000*/ 	.byte	0x04, 0x37
        /*0002*/ 	.short	(.L_3541 - .L_3540)
.L_3540:
        /*0004*/ 	.word	0x00000082


	//----- nvinfo : EIATTR_KPARAM_INFO
	.align		4
.L_3541:
        /*0008*/ 	.byte	0x04, 0x17
        /*000a*/ 	.short	(.L_3543 - .L_3542)
.L_3542:
        /*000c*/ 	.word	0x00000000
        /*0010*/ 	.short	0x0008
        /*0012*/ 	.short	0x0040
        /*0014*/ 	.byte	0x00, 0xf0, 0x21, 0x00


	//----- nvinfo : EIATTR_KPARAM_INFO
	.align		4
.L_3543:
        /*0018*/ 	.byte	0x04, 0x17
        /*001a*/ 	.short	(.L_3545 - .L_3544)
.L_3544:
        /*001c*/ 	.word	0x00000000
        /*0020*/ 	.short	0x0007
        /*0022*/ 	.short	0x0038
        /*0024*/ 	.byte	0x00, 0xf0, 0x21, 0x00


	//----- nvinfo : EIATTR_KPARAM_INFO
	.align		4
.L_3545:
        /*0028*/ 	.byte	0x04, 0x17
        /*002a*/ 	.short	(.L_3547 - .L_3546)
.L_3546:
        /*002c*/ 	.word	0x00000000
        /*0030*/ 	.short	0x0006
        /*0032*/ 	.short	0x0030
        /*0034*/ 	.byte	0x00, 0xf0, 0x21, 0x00


	//----- nvinfo : EIATTR_KPARAM_INFO
	.align		4
.L_3547:
        /*0038*/ 	.byte	0x04, 0x17
        /*003a*/ 	.short	(.L_3549 - .L_3548)
.L_3548:
        /*003c*/ 	.word	0x00000000
        /*0040*/ 	.short	0x0005
        /*0042*/ 	.short	0x0028
        /*0044*/ 	.byte	0x00, 0xf0, 0x21, 0x00


	//----- nvinfo : EIATTR_KPARAM_INFO
	.align		4
.L_3549:
        /*0048*/ 	.byte	0x04, 0x17
        /*004a*/ 	.short	(.L_3551 - .L_3550)
.L_3550:
        /*004c*/ 	.word	0x00000000
        /*0050*/ 	.short	0x0004
        /*0052*/ 	.short	0x0020
        /*0054*/ 	.byte	0x00, 0xf0, 0x21, 0x00


	//----- nvinfo : EIATTR_KPARAM_INFO
	.align		4
.L_3551:
        /*0058*/ 	.byte	0x04, 0x17
        /*005a*/ 	.short	(.L_3553 - .L_3552)
.L_3552:
        /*005c*/ 	.word	0x00000000
        /*0060*/ 	.short	0x0003
        /*0062*/ 	.short	0x0018
        /*0064*/ 	.byte	0x00, 0xf0, 0x21, 0x00


	//----- nvinfo : EIATTR_KPARAM_INFO
	.align		4
.L_3553:
        /*0068*/ 	.byte	0x04, 0x17
        /*006a*/ 	.short	(.L_3555 - .L_3554)
.L_3554:
        /*006c*/ 	.word	0x00000000
        /*0070*/ 	.short	0x0002
        /*0072*/ 	.short	0x0010
        /*0074*/ 	.byte	0x00, 0xf5, 0x21, 0x00


	//----- nvinfo : EIATTR_KPARAM_INFO
	.align		4
.L_3555:
        /*0078*/ 	.byte	0x04, 0x17
        /*007a*/ 	.short	(.L_3557 - .L_3556)
.L_3556:
        /*007c*/ 	.word	0x00000000
        /*0080*/ 	.short	0x0001
        /*0082*/ 	.short	0x0008
        /*0084*/ 	.byte	0x00, 0xf5, 0x21, 0x00


	//----- nvinfo : EIATTR_KPARAM_INFO
	.align		4
.L_3557:
        /*0088*/ 	.byte	0x04, 0x17
        /*008a*/ 	.short	(.L_3559 - .L_3558)
.L_3558:
        /*008c*/ 	.word	0x00000000
        /*0090*/ 	.short	0x0000
        /*0092*/ 	.short	0x0000
        /*0094*/ 	.byte	0x00, 0xf5, 0x21, 0x00


	//----- nvinfo : EIATTR_SPARSE_MMA_MASK
	.align		4
.L_3559:
        /*0098*/ 	.byte	0x03, 0x50
        /*009a*/ 	.short	0x0000


	//----- nvinfo : EIATTR_MAXREG_COUNT
	.align		4
        /*009c*/ 	.byte	0x03, 0x1b
        /*009e*/ 	.short	0x00ff


	//----- nvinfo : EIATTR_MERCURY_ISA_VERSION
	.align		4
        /*00a0*/ 	.byte	0x03, 0x5f
        /*00a2*/ 	.short	0x0101


	//----- nvinfo : EIATTR_VRC_CTA_INIT_COUNT
	.align		4
        /*00a4*/ 	.byte	0x02, 0x4a
	.zero		1
	.zero		1


	//----- nvinfo : EIATTR_EXIT_INSTR_OFFSETS
	.align		4
        /*00a8*/ 	.byte	0x04, 0x1c
        /*00aa*/ 	.short	(.L_3561 - .L_3560)


	//   ....[0]....
.L_3560:
        /*00ac*/ 	.word	0x000000d0


	//   ....[1]....
        /*00b0*/ 	.word	0x00000150


	//   ....[2]....
        /*00b4*/ 	.word	0x000001f0


	//   ....[3]....
        /*00b8*/ 	.word	0x00000720


	//----- nvinfo : EIATTR_CRS_STACK_SIZE
	.align		4
.L_3561:
        /*00bc*/ 	.byte	0x04, 0x1e
        /*00be*/ 	.short	(.L_3563 - .L_3562)
.L_3562:
        /*00c0*/ 	.word	0x00000000


	//----- nvinfo : EIATTR_CBANK_PARAM_SIZE
	.align		4
.L_3563:
        /*00c4*/ 	.byte	0x03, 0x19
        /*00c6*/ 	.short	0x0048


	//----- nvinfo : EIATTR_PARAM_CBANK
	.align		4
        /*00c8*/ 	.byte	0x04, 0x0a
        /*00ca*/ 	.short	(.L_3565 - .L_3564)
	.align		4
.L_3564:
        /*00cc*/ 	.word	index@(.nv.constant0._Z26MutualIntensExtract_KernelILin2ELb0ELb1ELi1ELi1EEvPKfS1_Pfllllll)
        /*00d0*/ 	.short	0x0380
        /*00d2*/ 	.short	0x0048


	//----- nvinfo : EIATTR_SW_WAR
	.align		4
.L_3565:
        /*00d4*/ 	.byte	0x04, 0x36
        /*00d6*/ 	.short	(.L_3567 - .L_3566)
.L_3566:
        /*00d8*/ 	.word	0x00000008
.L_3567:


//--------------------- .nv.info._Z26MutualIntensExtract_KernelILin2ELb1ELb0ELi1ELi1EEvPKfS1_Pfllllll --------------------------
	.section	.nv.info._Z26MutualIntensExtract_KernelILin2ELb1ELb0ELi1ELi1EEvPKfS1_Pfllllll,"",@"SHT_CUDA_INFO"
	.sectionflags	@""
	.align	4


	//----- nvinfo : EIATTR_CUDA_API_VERSION
	.align		4
        /*0000*/ 	.byte	0x04, 0x37
        /*0002*/ 	.short	(.L_3569 - .L_3568)
.L_3568:
        /*0004*/ 	.word	0x00000082


	//----- nvinfo : EIATTR_KPARAM_INFO
	.align		4
.L_3569:
        /*0008*/ 	.byte	0x04, 0x17
        /*000a*/ 	.short	(.L_3571 - .L_3570)
.L_3570:
        /*000c*/ 	.word	0x00000000
        /*0010*/ 	.short	0x0008
        /*0012*/ 	.short	0x0040
        /*0014*/ 	.byte	0x00, 0xf0, 0x21, 0x00


	//----- nvinfo : EIATTR_KPARAM_INFO
	.align		4
.L_3571:
        /*0018*/ 	.byte	0x04, 0x17
        /*001a*/ 	.short	(.L_3573 - .L_3572)
.L_3572:
        /*001c*/ 	.word	0x00000000
        /*0020*/ 	.short	0x0007
        /*0022*/ 	.short	0x0038
        /*0024*/ 	.byte	0x00, 0xf0, 0x21, 0x00


	//----- nvinfo : EIATTR_KPARAM_INFO
	.align		4
.L_3573:
        /*0028*/ 	.byte	0x04, 0x17
        /*002a*/ 	.short	(.L_3575 - .L_3574)
.L_3574:
        /*002c*/ 	.word	0x00000000
        /*0030*/ 	.short	0x0006
        /*0032*/ 	.short	0x0030
        /*0034*/ 	.byte	0x00, 0xf0, 0x21, 0x00


	//----- nvinfo : EIATTR_KPARAM_INFO
	.align		4
.L_3575:
        /*0038*/ 	.byte	0x04, 0x17
        /*003a*/ 	.short	(.L_3577 - .L_3576)
.L_3576:
        /*003c*/ 	.word	0x00000000
        /*0040*/ 	.short	0x0005
        /*0042*/ 	.short	0x0028
        /*0044*/ 	.byte	0x00, 0xf0, 0x21, 0x00


	//----- nvinfo : EIATTR_KPARAM_INFO
	.align		4
.L_3577:
        /*0048*/ 	.byte	0x04, 0x17
        /*004a*/ 	.short	(.L_3579 - .L_3578)
.L_3578:
        /*004c*/ 	.word	0x00000000
        /*0050*/ 	.short	0x0004
        /*0052*/ 	.short	0x0020
        /*0054*/ 	.byte	0x00, 0xf0, 0x21, 0x00


	//----- nvinfo : EIATTR_KPARAM_INFO
	.align		4
.L_3579:
        /*0058*/ 	.byte	0x04, 0x17
        /*005a*/ 	.short	(.L_3581 - .L_3580)
.L_3580:
        /*005c*/ 	.word	0x00000000
        /*0060*/ 	.short	0x0003
        /*0062*/ 	.short	0x0018
        /*0064*/ 	.byte	0x00, 0xf0, 0x21, 0x00


	//----- nvinfo : EIATTR_KPARAM_INFO
	.align		4
.L_3581:
        /*0068*/ 	.byte	0x04, 0x17
        /*006a*/ 	.short	(.L_3583 - .L_3582)
.L_3582:
        /*006c*/ 	.word	0x00000000
        /*0070*/ 	.short	0x0002
        /*0072*/ 	.short	0x0010
        /*0074*/ 	.byte	0x00, 0xf5, 0x21, 0x00


	//----- nvinfo : EIATTR_KPARAM_INFO
	.align		4
.L_3583:
        /*0078*/ 	.byte	0x04, 0x17
        /*007a*/ 	.short	(.L_3585 - .L_3584)
.L_3584:
        /*007c*/ 	.word	0x00000000
        /*0080*/ 	.short	0x0001
        /*0082*/ 	.short	0x0008
        /*0084*/ 	.byte	0x00, 0xf5, 0x21, 0x00


	//----- nvinfo : EIATTR_KPARAM_INFO
	.align		4
.L_3585:
        /*0088*/ 	.byte	0x04, 0x17
        /*008a*/ 	.short	(.L_3587 - .L_3586)
.L_3586:
        /*008c*/ 	.word	0x00000000
        /*0090*/ 	.short	0x0000
        /*0092*/ 	.short	0x0000
        /*0094*/ 	.byte	0x00, 0xf5, 0x21, 0x00


	//----- nvinfo : EIATTR_SPARSE_MMA_MASK
	.align		4
.L_3587:
        /*0098*/ 	.byte	0x03, 0x50
        /*009a*/ 	.short	0x0000


	//----- nvinfo : EIATTR_MAXREG_COUNT
	.align		4
        /*009c*/ 	.byte	0x03, 0x1b
        /*009e*/ 	.short	0x00ff


	//----- nvinfo : EIATTR_MERCURY_ISA_VERSION
	.align		4
        /*00a0*/ 	.byte	0x03, 0x5f
        /*00a2*/ 	.short	0x0101


	//----- nvinfo : EIATTR_VRC_CTA_INIT_COUNT
	.align		4
        /*00a4*/ 	.byte	0x02, 0x4a
	.zero		1
	.zero		1


	//----- nvinfo : EIATTR_EXIT_INSTR_OFFSETS
	.align		4
        /*00a8*/ 	.byte	0x04, 0x1c
        /*00aa*/ 	.short	(.L_3589 - .L_3588)


	//   ....[0]....
.L_3588:
        /*00ac*/ 	.word	0x000000d0


	//   ....[1]....
        /*00b0*/ 	.word	0x00000150


	//   ....[2]....
        /*00b4*/ 	.word	0x000001f0


	//   ....[3]....
        /*00b8*/ 	.word	0x000006e0


	//----- nvinfo : EIATTR_CRS_STACK_SIZE
	.align		4
.L_3589:
        /*00bc*/ 	.byte	0x04, 0x1e
        /*00be*/ 	.short	(.L_3591 - .L_3590)
.L_3590:
        /*00c0*/ 	.word	0x00000000


	//----- nvinfo : EIATTR_CBANK_PARAM_SIZE
	.align		4
.L_3591:
        /*00c4*/ 	.byte	0x03, 0x19
        /*00c6*/ 	.short	0x0048


	//----- nvinfo : EIATTR_PARAM_CBANK
	.align		4
        /*00c8*/ 	.byte	0x04, 0x0a
        /*00ca*/ 	.short	(.L_3593 - .L_3592)
	.align		4
.L_3592:
        /*00cc*/ 	.word	index@(.nv.constant0._Z26MutualIntensExtract_KernelILin2ELb1ELb0ELi1ELi1EEvPKfS1_Pfllllll)
        /*00d0*/ 	.short	0x0380
        /*00d2*/ 	.short	0x0048


	//----- nvinfo : EIATTR_SW_WAR
	.align		4
.L_3593:
        /*00d4*/ 	.byte	0x04, 0x36
        /*00d6*/ 	.short	(.L_3595 - .L_3594)
.L_3594:
        /*00d8*/ 	.word	0x00000008
.L_3595:


//--------------------- .nv.info._Z26MutualIntensExtract_KernelILin2ELb1ELb1ELi1ELi1EEvPKfS1_Pfllllll --------------------------
	.section	.nv.info._Z26MutualIntensExtract_KernelILin2ELb1ELb1ELi1ELi1EEvPKfS1_Pfllllll,"",@"SHT_CUDA_INFO"
	.sectionflags	@""
	.align	4


	//----- nvinfo : EIATTR_CUDA_API_VERSION
	.align		4
        /*0000*/ 	.byte	0x04, 0x37
        /*0002*/ 	.short	(.L_3597 - .L_3596)
.L_3596:
        /*0004*/ 	.word	0x00000082


	//----- nvinfo : EIATTR_KPARAM_INFO
	.align		4
.L_3597:
        /*0008*/ 	.byte	0x04, 0x17
        /*000a*/ 	.short	(.L_3599 - .L_3598)
.L_3598:
        /*000c*/ 	.word	0x00000000
        /*0010*/ 	.short	0x0008
        /*0012*/ 	.short	0x0040
        /*0014*/ 	.byte	0x00, 0xf0, 0x21, 0x00


	//----- nvinfo : EIATTR_KPARAM_INFO
	.align		4
.L_3599:
        /*0018*/ 	.byte	0x04, 0x17
        /*001a*/ 	.short	(.L_3601 - .L_3600)
.L_3600:
        /*001c*/ 	.word	0x00000000
        /*0020*/ 	.short	0x0007
        /*0022*/ 	.short	0x0038
        /*0024*/ 	.byte	0x00, 0xf0, 0x21, 0x00


	//----- nvinfo : EIATTR_KPARAM_INFO
	.align		4
.L_3601:
        /*0028*/ 	.byte	0x04, 0x17
        /*002a*/ 	.short	(.L_3603 - .L_3602)
.L_3602:
        /*002c*/ 	.word	0x00000000
        /*0030*/ 	.short	0x0006
        /*0032*/ 	.short	0x0030
        /*0034*/ 	.byte	0x00, 0xf0, 0x21, 0x00


	//----- nvinfo : EIATTR_KPARAM_INFO
	.align		4
.L_3603:
        /*0038*/ 	.byte	0x04, 0x17
        /*003a*/ 	.short	(.L_3605 - .L_3604)
.L_3604:
        /*003c*/ 	.word	0x00000000
        /*0040*/ 	.short	0x0005
        /*0042*/ 	.short	0x0028
        /*0044*/ 	.byte	0x00, 0xf0, 0x21, 0x00


	//----- nvinfo : EIATTR_KPARAM_INFO
	.align		4
.L_3605:
        /*0048*/ 	.byte	0x04, 0x17
        /*004a*/ 	.short	(.L_3607 - .L_3606)
.L_3606:
        /*004c*/ 	.word	0x00000000
        /*0050*/ 	.short	0x0004
        /*0052*/ 	.short	0x0020
        /*0054*/ 	.byte	0x00, 0xf0, 0x21, 0x00


	//----- nvinfo : EIATTR_KPARAM_INFO
	.align		4
.L_3607:
        /*0058*/ 	.byte	0x04, 0x17
        /*005a*/ 	.short	(.L_3609 - .L_3608)
.L_3608:
        /*005c*/ 	.word	0x00000000
        /*0060*/ 	.short	0x0003
        /*0062*/ 	.short	0x0018
        /*0064*/ 	.byte	0x00, 0xf0, 0x21, 0x00


	//----- nvinfo : EIATTR_KPARAM_INFO
	.align		4
.L_3609:
        /*0068*/ 	.byte	0x04, 0x17
        /*006a*/ 	.short	(.L_3611 - .L_3610)
.L_3610:
        /*006c*/ 	.word	0x00000000
        /*0070*/ 	.short	0x0002
        /*0072*/ 	.short	0x0010
        /*0074*/ 	.byte	0x00, 0xf5, 0x21, 0x00


	//----- nvinfo : EIATTR_KPARAM_INFO
	.align		4
.L_3611:
        /*0078*/ 	.byte	0x04, 0x17
        /*007a*/ 	.short	(.L_3613 - .L_3612)
.L_3612:
        /*007c*/ 	.word	0x00000000
        /*0080*/ 	.short	0x0001
        /*0082*/ 	.short	0x0008
        /*0084*/ 	.byte	0x00, 0xf5, 0x21, 0x00


	//----- nvinfo : EIATTR_KPARAM_INFO
	.align		4
.L_3613:
        /*0088*/ 	.byte	0x04, 0x17
        /*008a*/ 	.short	(.L_3615 - .L_3614)
.L_3614:
        /*008c*/ 	.word	0x00000000
        /*0090*/ 	.short	0x0000
        /*0092*/ 	.short	0x0000
        /*0094*/ 	.byte	0x00, 0xf5, 0x21, 0x00


	//----- nvinfo : EIATTR_SPARSE_MMA_MASK
	.align		4
.L_3615:
        /*0098*/ 	.byte	0x03, 0x50
        /*009a*/ 	.short	0x0000


	//----- nvinfo : EIATTR_MAXREG_COUNT
	.align		4
        /*009c*/ 	.byte	0x03, 0x1b
        /*009e*/ 	.short	0x00ff


	//----- nvinfo : EIATTR_MERCURY_ISA_VERSION
	.align		4
        /*00a0*/ 	.byte	0x03, 0x5f
        /*00a2*/ 	.short	0x0101


	//----- nvinfo : EIATTR_VRC_CTA_INIT_COUNT
	.align		4
        /*00a4*/ 	.byte	0x02, 0x4a
	.zero		1
	.zero		1


	//----- nvinfo : EIATTR_EXIT_INSTR_OFFSETS
	.align		4
        /*00a8*/ 	.byte	0x04, 0x1c
        /*00aa*/ 	.short	(.L_3617 - .L_3616)


	//   ....[0]....
.L_3616:
        /*00ac*/ 	.word	0x000000d0


	//   ....[1]....
        /*00b0*/ 	.word	0x00000150


	//   ....[2]....
        /*00b4*/ 	.word	0x000001f0


	//   ....[3]....
        /*00b8*/ 	.word	0x00000840


	//----- nvinfo : EIATTR_CRS_STACK_SIZE
	.align		4
.L_3617:
        /*00bc*/ 	.byte	0x04, 0x1e
        /*00be*/ 	.short	(.L_3619 - .L_3618)
.L_3618:
        /*00c0*/ 	.word	0x00000000


	//----- nvinfo : EIATTR_CBANK_PARAM_SIZE
	.align		4
.L_3619:
        /*00c4*/ 	.byte	0x03, 0x19
        /*00c6*/ 	.short	0x0048


	//----- nvinfo : EIATTR_PARAM_CBANK
	.align		4
        /*00c8*/ 	.byte	0x04, 0x0a
        /*00ca*/ 	.short	(.L_3621 - .L_3620)
	.align		4
.L_3620:
        /*00cc*/ 	.word	index@(.nv.constant0._Z26MutualIntensExtract_KernelILin2ELb1ELb1ELi1ELi1EEvPKfS1_Pfllllll)
        /*00d0*/ 	.short	0x0380
        /*00d2*/ 	.short	0x0048


	//----- nvinfo : EIATTR_SW_WAR
	.align		4
.L_3621:
        /*00d4*/ 	.byte	0x04, 0x36
        /*00d6*/ 	.short	(.L_3623 - .L_3622)
.L_3622:
        /*00d8*/ 	.word	0x00000008
.L_3623:


//--------------------- .nv.info._Z26MutualIntensExtract_KernelILin1ELb0ELb0ELi1ELi1EEvPKfS1_Pfllllll --------------------------
	.section	.nv.info._Z26MutualIntensExtract_KernelILin1ELb0ELb0ELi1ELi1EEvPKfS1_Pfllllll,"",@"SHT_CUDA_INFO"
	.sectionflags	@""
	.align	4


	//----- nvinfo : EIATTR_CUDA_API_VERSION
	.align		4
        /*0000*/ 	.byte	0x04, 0x37
        /*0002*/ 	.short	(.L_3625 - .L_3624)
.L_3624:
        /*0004*/ 	.word	0x00000082


	//----- nvinfo : EIATTR_KPARAM_INFO
	.align		4
.L_3625:
        /*0008*/ 	.byte	0x04, 0x17
        /*000a*/ 	.short	(.L_3627 - .L_3626)
.L_3626:
        /*000c*/ 	.word	0x00000000
        /*0010*/ 	.short	0x0008
        /*0012*/ 	.short	0x0040
        /*0014*/ 	.byte	0x00, 0xf0, 0x21, 0x00


	//----- nvinfo : EIATTR_KPARAM_INFO
	.align		4
.L_3627:
        /*0018*/ 	.byte	0x04, 0x17
        /*001a*/ 	.short	(.L_3629 - .L_3628)
.L_3628:
        /*001c*/ 	.word	0x00000000
        /*0020*/ 	.short	0x0007
        /*0022*/ 	.short	0x0038
        /*0024*/ 	.byte	0x00, 0xf0, 0x21, 0x00


	//----- nvinfo : EIATTR_KPARAM_INFO
	.align		4
.L_3629:
        /*0028*/ 	.byte	0x04, 0x17
        /*002a*/ 	.short	(.L_3631 - .L_3630)
.L_3630:
        /*002c*/ 	.word	0x00000000
        /*0030*/ 	.short	0x0006
        /*0032*/ 	.short	0x0030
        /*0034*/ 	.byte	0x00, 0xf0, 0x21, 0x00


	//----- nvinfo : EIATTR_KPARAM_INFO
	.align		4
.L_3631:
        /*0038*/ 	.byte	0x04, 0x17
        /*003a*/ 	.short	(.L_3633 - .L_3632)
.L_3632:
        /*003c*/ 	.word	0x00000000
        /*0040*/ 	.short	0x0005
        /*0042*/ 	.short	0x0028
        /*0044*/ 	.byte	0x00, 0xf0, 0x21, 0x00


	//----- nvinfo : EIATTR_KPARAM_INFO
	.align		4
.L_3633:
        /*0048*/ 	.byte	0x04, 0x17
        /*004a*/ 	.short	(.L_3635 - .L_3634)
.L_3634:
        /*004c*/ 	.word	0x00000000
        /*0050*/ 	.short	0x0004
        /*0052*/ 	.short	0x0020
        /*0054*/ 	.byte	0x00, 0xf0, 0x21, 0x00


	//----- nvinfo : EIATTR_KPARAM_INFO
	.align		4
.L_3635:
        /*0058*/ 	.byte	0x04, 0x17
        /*005a*/ 	.short	(.L_3637 - .L_3636)
.L_3636:
        /*005c*/ 	.word	0x00000000
        /*0060*/ 	.short	0x0003
        /*0062*/ 	.short	0x0018
        /*0064*/ 	.byte	0x00, 0xf0, 0x21, 0x00


	//----- nvinfo : EIATTR_KPARAM_INFO
	.align		4
.L_3637:
        /*0068*/ 	.byte	0x04, 0x17
        /*006a*/ 	.short	(.L_3639 - .L_3638)
.L_3638:
        /*006c*/ 	.word	0x00000000
        /*0070*/ 	.short	0x0002
        /*0072*/ 	.short	0x0010
        /*0074*/ 	.byte	0x00, 0xf5, 0x21, 0x00


	//----- nvinfo : EIATTR_KPARAM_INFO
	.align		4
.L_3639:
        /*0078*/ 	.byte	0x04, 0x17
        /*007a*/ 	.short	(.L_3641 - .L_3640)
.L_3640:
        /*007c*/ 	.word	0x00000000
        /*0080*/ 	.short	0x0001
        /*0082*/ 	.short	0x0008
        /*0084*/ 	.byte	0x00, 0xf5, 0x21, 0x00


	//----- nvinfo : EIATTR_KPARAM_INFO
	.align		4
.L_3641:
        /*0088*/ 	.byte	0x04, 0x17
        /*008a*/ 	.short	(.L_3643 - .L_3642)
.L_3642:
        /*008c*/ 	.word	0x00000000
        /*0090*/ 	.short	0x0000
        /*0092*/ 	.short	0x0000
        /*0094*/ 	.byte	0x00, 0xf5, 0x21, 0x00


	//----- nvinfo : EIATTR_SPARSE_MMA_MASK
	.align		4
.L_3643:
        /*0098*/ 	.byte	0x03, 0x50
        /*009a*/ 	.short	0x0000


	//----- nvinfo : EIATTR_MAXREG_COUNT
	.align		4
        /*009c*/ 	.byte	0x03, 0x1b
        /*009e*/ 	.short	0x00ff


	//----- nvinfo : EIATTR_MERCURY_ISA_VERSION
	.align		4
        /*00a0*/ 	.byte	0x03, 0x5f
        /*00a2*/ 	.short	0x0101


	//----- nvinfo : EIATTR_VRC_CTA_INIT_COUNT
	.align		4
        /*00a4*/ 	.byte	0x02, 0x4a
	.zero		1
	.zero		1


	//----- nvinfo : EIATTR_EXIT_INSTR_OFFSETS
	.align		4
        /*00a8*/ 	.byte	0x04, 0x1c
        /*00aa*/ 	.short	(.L_3645 - .L_3644)


	//   ....[0]....
.L_3644:
        /*00ac*/ 	.word	0x000000d0


	//   ....[1]....
        /*00b0*/ 	.word	0x00000150


	//   ....[2]....
        /*00b4*/ 	.word	0x000001e0


	//   ....[3]....
        /*00b8*/ 	.word	0x00000520


	//----- nvinfo : EIATTR_CRS_STACK_SIZE
	.align		4
.L_3645:
        /*00bc*/ 	.byte	0x04, 0x1e
        /*00be*/ 	.short	(.L_3647 - .L_3646)
.L_3646:
        /*00c0*/ 	.word	0x00000000


	//----- nvinfo : EIATTR_CBANK_PARAM_SIZE
	.align		4
.L_3647:
        /*00c4*/ 	.byte	0x03, 0x19
        /*00c6*/ 	.short	0x0048


	//----- nvinfo : EIATTR_PARAM_CBANK
	.align		4
        /*00c8*/ 	.byte	0x04, 0x0a
        /*00ca*/ 	.short	(.L_3649 - .L_3648)
	.align		4
.L_3648:
        /*00cc*/ 	.word	index@(.nv.constant0._Z26MutualIntensExtract_KernelILin1ELb0ELb0ELi1ELi1EEvPKfS1_Pfllllll)
        /*00d0*/ 	.short	0x0380
        /*00d2*/ 	.short	0x0048


	//----- nvinfo : EIATTR_SW_WAR
	.align		4
.L_3649:
        /*00d4*/ 	.byte	0x04, 0x36
        /*00d6*/ 	.short	(.L_3651 - .L_3650)
.L_3650:
        /*00d8*/ 	.word	0x00000008
.L_3651:


//--------------------- .nv.info._Z26MutualIntensExtract_KernelILin1ELb0ELb1ELi1ELi1EEvPKfS1_Pfllllll --------------------------
	.section	.nv.info._Z26MutualIntensExtract_KernelILin1ELb0ELb1ELi1ELi1EEvPKfS1_Pfllllll,"",@"SHT_CUDA_INFO"
	.sectionflags	@""
	.align	4


	//----- nvinfo : EIATTR_CUDA_API_VERSION
	.align		4
        /*0000*/ 	.byte	0x04, 0x37
        /*0002*/ 	.short	(.L_3653 - .L_3652)
.L_3652:
        /*0004*/ 	.word	0x00000082


	//----- nvinfo : EIATTR_KPARAM_INFO
	.align		4
.L_3653:
        /*0008*/ 	.byte	0x04, 0x17
        /*000a*/ 	.short	(.L_3655 - .L_3654)
.L_3654:
        /*000c*/ 	.word	0x00000000
        /*0010*/ 	.short	0x0008
        /*0012*/ 	.short	0x0040
        /*0014*/ 	.byte	0x00, 0xf0, 0x21, 0x00


	//----- nvinfo : EIATTR_KPARAM_INFO
	.align		4
.L_3655:
        /*0018*/ 	.byte	0x04, 0x17
        /*001a*/ 	.short	(.L_3657 - .L_3656)
.L_3656:
        /*001c*/ 	.word	0x00000000
        /*0020*/ 	.short	0x0007
        /*0022*/ 	.short	0x0038
        /*0024*/ 	.byte	0x00, 0xf0, 0x21, 0x00


	//----- nvinfo : EIATTR_KPARAM_INFO
	.align		4
.L_3657:
        /*0028*/ 	.byte	0x04, 0x17
        /*002a*/ 	.short	(.L_3659 - .L_3658)
.L_3658:
        /*002c*/ 	.word	0x00000000
        /*0030*/ 	.short	0x0006
        /*0032*/ 	.short	0x0030
        /*0034*/ 	.byte	0x00, 0xf0, 0x21, 0x00


	//----- nvinfo : EIATTR_KPARAM_INFO
	.align		4
.L_3659:
        /*0038*/ 	.byte	0x04, 0x17
        /*003a*/ 	.short	(.L_3661 - .L_3660)
.L_3660:
        /*003c*/ 	.word	0x00000000
        /*0040*/ 	.short	0x0005
        /*0042*/ 	.short	0x0028
        /*0044*/ 	.byte	0x00, 0xf0, 0x21, 0x00


	//----- nvinfo : EIATTR_KPARAM_INFO
	.align		4
.L_3661:
        /*0048*/ 	.byte	0x04, 0x17
        /*004a*/ 	.short	(.L_3663 - .L_3662)
.L_3662:
        /*004c*/ 	.word	0x00000000
        /*0050*/ 	.short	0x0004
        /*0052*/ 	.short	0x0020
        /*0054*/ 	.byte	0x00, 0xf0, 0x21, 0x00


	//----- nvinfo : EIATTR_KPARAM_INFO
	.align		4
.L_3663:
        /*0058*/ 	.byte	0x04, 0x17
        /*005a*/ 	.short	(.L_3665 - .L_3664)
.L_3664:
        /*005c*/ 	.word	0x00000000
        /*0060*/ 	.short	0x0003
        /*0062*/ 	.short	0x0018
        /*0064*/ 	.byte	0x00, 0xf0, 0x21, 0x00


	//----- nvinfo : EIATTR_KPARAM_INFO
	.align		4
.L_3665:
        /*0068*/ 	.byte	0x04, 0x17
        /*006a*/ 	.short	(.L_3667 - .L_3666)
.L_3666:
        /*006c*/ 	.word	0x00000000
        /*0070*/ 	.short	0x0002
        /*0072*/ 	.short	0x0010
        /*0074*/ 	.byte	0x00, 0xf5, 0x21, 0x00


	//----- nvinfo : EIATTR_KPARAM_INFO
	.align		4
.L_3667:
        /*0078*/ 	.byte	0x04, 0x17
        /*007a*/ 	.short	(.L_3669 - .L_3668)
.L_3668:
        /*007c*/ 	.word	0x00000000
        /*0080*/ 	.short	0x0001
        /*0082*/ 	.short	0x0008
        /*0084*/ 	.byte	0x00, 0xf5, 0x21, 0x00


	//----- nvinfo : EIATTR_KPARAM_INFO
	.align		4
.L_3669:
        /*0088*/ 	.byte	0x04, 0x17
        /*008a*/ 	.short	(.L_3671 - .L_3670)
.L_3670:
        /*008c*/ 	.word	0x00000000
        /*0090*/ 	.short	0x0000
        /*0092*/ 	.short	0x0000
        /*0094*/ 	.byte	0x00, 0xf5, 0x21, 0x00


	//----- nvinfo : EIATTR_SPARSE_MMA_MASK
	.align		4
.L_3671:
        /*0098*/ 	.byte	0x03, 0x50
        /*009a*/ 	.short	0x0000


	//----- nvinfo : EIATTR_MAXREG_COUNT
	.align		4
        /*009c*/ 	.byte	0x03, 0x1b
        /*009e*/ 	.short	0x00ff


	//----- nvinfo : EIATTR_MERCURY_ISA_VERSION
	.align		4
        /*00a0*/ 	.byte	0x03, 0x5f
        /*00a2*/ 	.short	0x0101


	//----- nvinfo : EIATTR_VRC_CTA_INIT_COUNT
	.align		4
        /*00a4*/ 	.byte	0x02, 0x4a
	.zero		1
	.zero		1


	//----- nvinfo : EIATTR_EXIT_INSTR_OFFSETS
	.align		4
        /*00a8*/ 	.byte	0x04, 0x1c
        /*00aa*/ 	.short	(.L_3673 - .L_3672)


	//   ....[0]....
.L_3672:
        /*00ac*/ 	.word	0x000000d0


	//   ....[1]....
        /*00b0*/ 	.word	0x00000150


	//   ....[2]....
        /*00b4*/ 	.word	0x000001f0


	//   ....[3]....
        /*00b8*/ 	.word	0x00000710


	//----- nvinfo : EIATTR_CRS_STACK_SIZE
	.align		4
.L_3673:
        /*00bc*/ 	.byte	0x04, 0x1e
        /*00be*/ 	.short	(.L_3675 - .L_3674)
.L_3674:
        /*00c0*/ 	.word	0x00000000


	//----- nvinfo : EIATTR_CBANK_PARAM_SIZE
	.align		4
.L_3675:
        /*00c4*/ 	.byte	0x03, 0x19
        /*00c6*/ 	.short	0x0048


	//----- nvinfo : EIATTR_PARAM_CBANK
	.align		4
        /*00c8*/ 	.byte	0x04, 0x0a
        /*00ca*/ 	.short	(.L_3677 - .L_3676)
	.align		4
.L_3676:
        /*00cc*/ 	.word	index@(.nv.constant0._Z26MutualIntensExtract_KernelILin1ELb0ELb1ELi1ELi1EEvPKfS1_Pfllllll)
        /*00d0*/ 	.short	0x0380
        /*00d2*/ 	.short	0x0048


	//----- nvinfo : EIATTR_SW_WAR
	.align		4
.L_3677:
        /*00d4*/ 	.byte	0x04, 0x36
        /*00d6*/ 	.short	(.L_3679 - .L_3678)
.L_3678:
        /*00d8*/ 	.word	0x00000008
.L_3679:


//--------------------- .nv.info._Z26MutualIntensExtract_KernelILin1ELb1ELb0ELi1ELi1EEvPKfS1_Pfllllll --------------------------
	.section	.nv.info._Z26MutualIntensExtract_KernelILin1ELb1ELb0ELi1ELi1EEvPKfS1_Pfllllll,"",@"SHT_CUDA_INFO"
	.sectionflags	@""
	.align	4


	//----- nvinfo : EIATTR_CUDA_API_VERSION
	.align		4
        /*0000*/ 	.byte	0x04, 0x37
        /*0002*/ 	.short	(.L_3681 - .L_3680)
.L_3680:
        /*0004*/ 	.word	0x00000082


	//----- nvinfo : EIATTR_KPARAM_INFO
	.align		4
.L_3681:
        /*0008*/ 	.byte	0x04, 0x17
        /*000a*/ 	.short	(.L_3683 - .L_3682)
.L_3682:
        /*000c*/ 	.word	0x00000000
        /*0010*/ 	.short	0x0008
        /*0012*/ 	.short	0x0040
        /*0014*/ 	.byte	0x00, 0xf0, 0x21, 0x00


	//----- nvinfo : EIATTR_KPARAM_INFO
	.align		4
.L_3683:
        /*0018*/ 	.byte	0x04, 0x17
        /*001a*/ 	.short	(.L_3685 - .L_3684)
.L_3684:
        /*001c*/ 	.word	0x00000000
        /*0020*/ 	.short	0x0007
        /*0022*/ 	.short	0x0038
        /*0024*/ 	.byte	0x00, 0xf0, 0x21, 0x00


	//----- nvinfo : EIATTR_KPARAM_INFO
	.align		4
.L_3685:
        /*0028*/ 	.byte	0x04, 0x17
        /*002a*/ 	.short	(.L_3687 - .L_3686)
.L_3686:
        /*002c*/ 	.word	0x00000000
        /*0030*/ 	.short	0x0006
        /*0032*/ 	.short	0x0030
        /*0034*/ 	.byte	0x00, 0xf0, 0x21, 0x00


	//----- nvinfo : EIATTR_KPARAM_INFO
	.align		4
.L_3687:
        /*0038*/ 	.byte	0x04, 0x17
        /*003a*/ 	.short	(.L_3689 - .L_3688)
.L_3688:
        /*003c*/ 	.word	0x00000000
        /*0040*/ 	.short	0x0005
        /*0042*/ 	.short	0x0028
        /*0044*/ 	.byte	0x00, 0xf0, 0x21, 0x00


	//----- nvinfo : EIATTR_KPARAM_INFO
	.align		4
.L_3689:
        /*0048*/ 	.byte	0x04, 0x17
        /*004a*/ 	.short	(.L_3691 - .L_3690)
.L_3690:
        /*004c*/ 	.word	0x00000000
        /*0050*/ 	.short	0x0004
        /*0052*/ 	.short	0x0020
        /*0054*/ 	.byte	0x00, 0xf0, 0x21, 0x00


	//----- nvinfo : EIATTR_KPARAM_INFO
	.align		4
.L_3691:
        /*0058*/ 	.byte	0x04, 0x17
        /*005a*/ 	.short	(.L_3693 - .L_3692)
.L_3692:
        /*005c*/ 	.word	0x00000000
        /*0060*/ 	.short	0x0003
        /*0062*/ 	.short	0x0018
        /*0064*/ 	.byte	0x00, 0xf0, 0x21, 0x00


	//----- nvinfo : EIATTR_KPARAM_INFO
	.align		4
.L_3693:
        /*0068*/ 	.byte	0x04, 0x17
        /*006a*/ 	.short	(.L_3695 - .L_3694)
.L_3694:
        /*006c*/ 	.word	0x00000000
        /*0070*/ 	.short	0x0002
        /*0072*/ 	.short	0x0010
        /*0074*/ 	.byte	0x00, 0xf5, 0x21, 0x00


	//----- nvinfo : EIATTR_KPARAM_INFO
	.align		4
.L_3695:
        /*0078*/ 	.byte	0x04, 0x17
        /*007a*/ 	.short	(.L_3697 - .L_3696)
.L_3696:
        /*007c*/ 	.word	0x00000000
        /*0080*/ 	.short	0x0001
        /*0082*/ 	.short	0x0008
        /*0084*/ 	.byte	0x00, 0xf5, 0x21, 0x00


	//----- nvinfo : EIATTR_KPARAM_INFO
	.align		4
.L_3697:
        /*0088*/ 	.byte	0x04, 0x17
        /*008a*/ 	.short	(.L_3699 - .L_3698)
.L_3698:
        /*008c*/ 	.word	0x00000000
        /*0090*/ 	.short	0x0000
        /*0092*/ 	.short	0x0000
        /*0094*/ 	.byte	0x00, 0xf5, 0x21, 0x00


	//----- nvinfo : EIATTR_SPARSE_MMA_MASK
	.align		4
.L_3699:
        /*0098*/ 	.byte	0x03, 0x50
        /*009a*/ 	.short	0x0000


	//----- nvinfo : EIATTR_MAXREG_COUNT
	.align		4
        /*009c*/ 	.byte	0x03, 0x1b
        /*009e*/ 	.short	0x00ff


	//----- nvinfo : EIATTR_MERCURY_ISA_VERSION
	.align		4
        /*00a0*/ 	.byte	0x03, 0x5f
        /*00a2*/ 	.short	0x0101


	//----- nvinfo : EIATTR_VRC_CTA_INIT_COUNT
	.align		4
        /*00a4*/ 	.byte	0x02, 0x4a
	.zero		1
	.zero		1


	//----- nvinfo : EIATTR_EXIT_INSTR_OFFSETS
	.align		4
        /*00a8*/ 	.byte	0x04, 0x1c
        /*00aa*/ 	.short	(.L_3701 - .L_3700)


	//   ....[0]....
.L_3700:
        /*00ac*/ 	.word	0x000000d0


	//   ....[1]....
        /*00b0*/ 	.word	0x00000150


	//   ....[2]....
        /*00b4*/ 	.word	0x000001f0


	//   ....[3]....
        /*00b8*/ 	.word	0x00000730


	//----- nvinfo : EIATTR_CRS_STACK_SIZE
	.align		4
.L_3701:
        /*00bc*/ 	.byte	0x04, 0x1e
        /*00be*/ 	.short	(.L_3703 - .L_3702)
.L_3702:
        /*00c0*/ 	.word	0x00000000


	//----- nvinfo : EIATTR_CBANK_PARAM_SIZE
	.align		4
.L_3703:
        /*00c4*/ 	.byte	0x03, 0x19
        /*00c6*/ 	.short	0x0048


	//----- nvinfo : EIATTR_PARAM_CBANK
	.align		4
        /*00c8*/ 	.byte	0x04, 0x0a
        /*00ca*/ 	.short	(.L_3705 - .L_3704)
	.align		4
.L_3704:
        /*00cc*/ 	.word	index@(.nv.constant0._Z26MutualIntensExtract_KernelILin1ELb1ELb0ELi1ELi1EEvPKfS1_Pfllllll)
        /*00d0*/ 	.short	0x0380
        /*00d2*/ 	.short	0x0048


	//----- nvinfo : EIATTR_SW_WAR
	.align		4
.L_3705:
        /*00d4*/ 	.byte	0x04, 0x36
        /*00d6*/ 	.short	(.L_3707 - .L_3706)
.L_3706:
        /*00d8*/ 	.word	0x00000008
.L_3707:


//--------------------- .nv.info._Z26MutualIntensExtract_KernelILin1ELb1ELb1ELi1ELi1EEvPKfS1_Pfllllll --------------------------
	.section	.nv.info._Z26MutualIntensExtract_KernelILin1ELb1ELb1ELi1ELi1EEvPKfS1_Pfllllll,"",@"SHT_CUDA_INFO"
	.sectionflags	@""
	.align	4


	//----- nvinfo : EIATTR_CUDA_API_VERSION
	.align		4
        /*0000*/ 	.byte	0x04, 0x37
        /*0002*/ 	.short	(.L_3709 - .L_3708)
.L_3708:
        /*0004*/ 	.word	0x00000082


	//----- nvinfo : EIATTR_KPARAM_INFO
	.align		4
.L_3709:
        /*0008*/ 	.byte	0x04, 0x17
        /*000a*/ 	.short	(.L_3711 - .L_3710)
.L_3710:
        /*000c*/ 	.word	0x00000000
        /*0010*/ 	.short	0x0008
        /*0012*/ 	.short	0x0040
        /*0014*/ 	.byte	0x00, 0xf0, 0x21, 0x00


	//----- nvinfo : EIATTR_KPARAM_INFO
	.align		4
.L_3711:
        /*0018*/ 	.byte	0x04, 0x17
        /*001a*/ 	.short	(.L_3713 - .L_3712)
.L_3712:
        /*001c*/ 	.word	0x00000000
        /*0020*/ 	.short	0x0007
        /*0022*/ 	.short	0x0038
        /*0024*/ 	.byte	0x00, 0xf0, 0x21, 0x00


	//----- nvinfo : EIATTR_KPARAM_INFO
	.align		4
.L_3713:
        /*0028*/ 	.byte	0x04, 0x17
        /*002a*/ 	.short	(.L_3715 - .L_3714)
.L_3714:
        /*002c*/ 	.word	0x00000000
        /*0030*/ 	.short	0x0006
        /*0032*/ 	.short	0x0030
        /*0034*/ 	.byte	0x00, 0xf0, 0x21, 0x00


	//----- nvinfo : EIATTR_KPARAM_INFO
	.align		4
.L_3715:
        /*0038*/ 	.byte	0x04, 0x17
        /*003a*/ 	.short	(.L_3717 - .L_3716)
.L_3716:
        /*003c*/ 	.word	0x00000000
        /*0040*/ 	.short	0x0005
        /*0042*/ 	.short	0x0028
        /*0044*/ 	.byte	0x00, 0xf0, 0x21, 0x00


	//----- nvinfo : EIATTR_KPARAM_INFO
	.align		4
.L_3717:
        /*0048*/ 	.byte	0x04, 0x17
        /*004a*/ 	.short	(.L_3719 - .L_3718)
.L_3718:
        /*004c*/ 	.word	0x00000000
        /*0050*/ 	.short	0x0004
        /*0052*/ 	.short	0x0020
        /*0054*/ 	.byte	0x00, 0xf0, 0x21, 0x00


	//----- nvinfo : EIATTR_KPARAM_INFO
	.align		4
.L_3719:
        /*0058*/ 	.byte	0x04, 0x17
        /*005a*/ 	.short	(.L_3721 - .L_3720)
.L_3720:
        /*005c*/ 	.word	0x00000000
        /*0060*/ 	.short	0x0003
        /*0062*/ 	.short	0x0018
        /*0064*/ 	.byte	0x00, 0xf0, 0x21, 0x00


	//----- nvinfo : EIATTR_KPARAM_INFO
	.align		4
.L_3721:
        /*0068*/ 	.byte	0x04, 0x17
        /*006a*/ 	.short	(.L_3723 - .L_3722)
.L_3722:
        /*006c*/ 	.word	0x00000000
        /*0070*/ 	.short	0x0002
        /*0072*/ 	.short	0x0010
        /*0074*/ 	.byte	0x00, 0xf5, 0x21, 0x00


	//----- nvinfo : EIATTR_KPARAM_INFO
	.align		4
.L_3723:
        /*0078*/ 	.byte	0x04, 0x17
        /*007a*/ 	.short	(.L_3725 - .L_3724)
.L_3724:
        /*007c*/ 	.word	0x00000000
        /*0080*/ 	.short	0x0001
        /*0082*/ 	.short	0x0008
        /*0084*/ 	.byte	0x00, 0xf5, 0x21, 0x00


	//----- nvinfo : EIATTR_KPARAM_INFO
	.align		4
.L_3725:
        /*0088*/ 	.byte	0x04, 0x17
        /*008a*/ 	.short	(.L_3727 - .L_3726)
.L_3726:
        /*008c*/ 	.word	0x00000000
        /*0090*/ 	.short	0x0000
        /*0092*/ 	.short	0x0000
        /*0094*/ 	.byte	0x00, 0xf5, 0x21, 0x00


	//----- nvinfo : EIATTR_SPARSE_MMA_MASK
	.align		4
.L_3727:
        /*0098*/ 	.byte	0x03, 0x50
        /*009a*/ 	.short	0x0000


	//----- nvinfo : EIATTR_MAXREG_COUNT
	.align		4
        /*009c*/ 	.byte	0x03, 0x1b
        /*009e*/ 	.short	0x00ff


	//----- nvinfo : EIATTR_MERCURY_ISA_VERSION
	.align		4
        /*00a0*/ 	.byte	0x03, 0x5f
        /*00a2*/ 	.short	0x0101


	//----- nvinfo : EIATTR_VRC_CTA_INIT_COUNT
	.align		4
        /*00a4*/ 	.byte	0x02, 0x4a
	.zero		1
	.zero		1


	//----- nvinfo : EIATTR_EXIT_INSTR_OFFSETS
	.align		4
        /*00a8*/ 	.byte	0x04, 0x1c
        /*00aa*/ 	.short	(.L_3729 - .L_3728)


	//   ....[0]....
.L_3728:
        /*00ac*/ 	.word	0x000000d0


	//   ....[1]....
        /*00b0*/ 	.word	0x00000150


	//   ....[2]....
        /*00b4*/ 	.word	0x000001f0


	//   ....[3]....
        /*00b8*/ 	.word	0x00000820


	//----- nvinfo : EIATTR_CRS_STACK_SIZE
	.align		4
.L_3729:
        /*00bc*/ 	.byte	0x04, 0x1e
        /*00be*/ 	.short	(.L_3731 - .L_3730)
.L_3730:
        /*00c0*/ 	.word	0x00000000


	//----- nvinfo : EIATTR_CBANK_PARAM_SIZE
	.align		4
.L_3731:
        /*00c4*/ 	.byte	0x03, 0x19
        /*00c6*/ 	.short	0x0048


	//----- nvinfo : EIATTR_PARAM_CBANK
	.align		4
        /*00c8*/ 	.byte	0x04, 0x0a
        /*00ca*/ 	.short	(.L_3733 - .L_3732)
	.align		4
.L_3732:
        /*00cc*/ 	.word	index@(.nv.constant0._Z26MutualIntensExtract_KernelILin1ELb1ELb1ELi1ELi1EEvPKfS1_Pfllllll)
        /*00d0*/ 	.short	0x0380
        /*00d2*/ 	.short	0x0048


	//----- nvinfo : EIATTR_SW_WAR
	.align		4
.L_3733:
        /*00d4*/ 	.byte	0x04, 0x36
        /*00d6*/ 	.short	(.L_3735 - .L_3734)
.L_3734:
        /*00d8*/ 	.word	0x00000008
.L_3735:


//--------------------- .nv.info._Z26MutualIntensExtract_KernelILi5ELb0ELb0ELi1ELi1EEvPKfS1_Pfllllll --------------------------
	.section	.nv.info._Z26MutualIntensExtract_KernelILi5ELb0ELb0ELi1ELi1EEvPKfS1_Pfllllll,"",@"SHT_CUDA_INFO"
	.sectionflags	@""
	.align	4


	//----- nvinfo : EIATTR_CUDA_API_VERSION
	.align		4
        /*0000*/ 	.byte	0x04, 0x37
        /*0002*/ 	.short	(.L_3737 - .L_3736)
.L_3736:
        /*0004*/ 	.word	0x00000082


	//----- nvinfo : EIATTR_KPARAM_INFO
	.align		4
.L_3737:
        /*0008*/ 	.byte	0x04, 0x17
        /*000a*/ 	.short	(.L_3739 - .L_3738)
.L_3738:
        /*000c*/ 	.word	0x00000000
        /*0010*/ 	.short	0x0008
        /*0012*/ 	.short	0x0040
        /*0014*/ 	.byte	0x00, 0xf0, 0x21, 0x00


	//----- nvinfo : EIATTR_KPARAM_INFO
	.align		4
.L_3739:
        /*0018*/ 	.byte	0x04, 0x17
        /*001a*/ 	.short	(.L_3741 - .L_3740)
.L_3740:
        /*001c*/ 	.word	0x00000000
        /*0020*/ 	.short	0x0007
        /*0022*/ 	.short	0x0038
        /*0024*/ 	.byte	0x00, 0xf0, 0x21, 0x00


	//----- nvinfo : EIATTR_KPARAM_INFO
	.align		4
.L_3741:
        /*0028*/ 	.byte	0x04, 0x17
        /*002a*/ 	.short	(.L_3743 - .L_3742)
.L_3742:
        /*002c*/ 	.word	0x00000000
        /*0030*/ 	.short	0x0006
        /*0032*/ 	.short	0x0030
        /*0034*/ 	.byte	0x00, 0xf0, 0x21, 0x00


	//----- nvinfo : EIATTR_KPARAM_INFO
	.align		4
.L_3743:
        /*0038*/ 	.byte	0x04, 0x17
        /*003a*/ 	.short	(.L_3745 - .L_3744)
.L_3744:
        /*003c*/ 	.word	0x00000000
        /*0040*/ 	.short	0x0005
        /*0042*/ 	.short	0x0028
        /*0044*/ 	.byte	0x00, 0xf0, 0x21, 0x00


	//----- nvinfo : EIATTR_KPARAM_INFO
	.align		4
.L_3745:
        /*0048*/ 	.byte	0x04, 0x17
        /*004a*/ 	.short	(.L_3747 - .L_3746)
.L_3746:
        /*004c*/ 	.word	0x00000000
        /*0050*/ 	.short	0x0004
        /*0052*/ 	.short	0x0020
        /*0054*/ 	.byte	0x00, 0xf0, 0x21, 0x00


	//----- nvinfo : EIATTR_KPARAM_INFO
	.align		4
.L_3747:
        /*0058*/ 	.byte	0x04, 0x17
        /*005a*/ 	.short	(.L_3749 - .L_3748)
.L_3748:
        /*005c*/ 	.word	0x00000000
        /*0060*/ 	.short	0x0003
        /*0062*/ 	.short	0x0018
        /*0064*/ 	.byte	0x00, 0xf0, 0x21, 0x00


	//----- nvinfo : EIATTR_KPARAM_INFO
	.align		4
.L_3749:
        /*0068*/ 	.byte	0x04, 0x17
        /*006a*/ 	.short	(.L_3751 - .L_3750)
.L_3750:
        /*006c*/ 	.word	0x00000000
        /*0070*/ 	.short	0x0002
        /*0072*/ 	.short	0x0010
        /*0074*/ 	.byte	0x00, 0xf5, 0x21, 0x00


	//----- nvinfo : EIATTR_KPARAM_INFO
	.align		4
.L_3751:
        /*0078*/ 	.byte	0x04, 0x17
        /*007a*/ 	.short	(.L_3753 - .L_3752)
.L_3752:
        /*007c*/ 	.word	0x00000000
        /*0080*/ 	.short	0x0001
        /*0082*/ 	.short	0x0008
        /*0084*/ 	.byte	0x00, 0xf5, 0x21, 0x00


	//----- nvinfo : EIATTR_KPARAM_INFO
	.align		4
.L_3753:
        /*0088*/ 	.byte	0x04, 0x17
        /*008a*/ 	.short	(.L_3755 - .L_3754)
.L_3754:
        /*008c*/ 	.word	0x00000000
        /*0090*/ 	.short	0x0000
        /*0092*/ 	.short	0x0000
        /*0094*/ 	.byte	0x00, 0xf5, 0x21, 0x00


	//----- nvinfo : EIATTR_SPARSE_MMA_MASK
	.align		4
.L_3755:
        /*0098*/ 	.byte	0x03, 0x50
        /*009a*/ 	.short	0x0000


	//----- nvinfo : EIATTR_MAXREG_COUNT
	.align		4
        /*009c*/ 	.byte	0x03, 0x1b
        /*009e*/ 	.short	0x00ff


	//----- nvinfo : EIATTR_MERCURY_ISA_VERSION
	.align		4
        /*00a0*/ 	.byte	0x03, 0x5f
        /*00a2*/ 	.short	0x0101


	//----- nvinfo : EIATTR_VRC_CTA_INIT_COUNT
	.align		4
        /*00a4*/ 	.byte	0x02, 0x4a
	.zero		1
	.zero		1


	//----- nvinfo : EIATTR_EXIT_INSTR_OFFSETS
	.align		4
        /*00a8*/ 	.byte	0x04, 0x1c
        /*00aa*/ 	.short	(.L_3757 - .L_3756)


	//   ....[0]....
.L_3756:
        /*00ac*/ 	.word	0x000000d0


	//   ....[1]....
        /*00b0*/ 	.word	0x00000150


	//   ....[2]....
        /*00b4*/ 	.word	0x000001e0


	//   ....[3]....
        /*00b8*/ 	.word	0x00000520


	//----- nvinfo : EIATTR_CRS_STACK_SIZE
	.align		4
.L_3757:
        /*00bc*/ 	.byte	0x04, 0x1e
        /*00be*/ 	.short	(.L_3759 - .L_3758)
.L_3758:
        /*00c0*/ 	.word	0x00000000


	//----- nvinfo : EIATTR_CBANK_PARAM_SIZE
	.align		4
.L_3759:
        /*00c4*/ 	.byte	0x03, 0x19
        /*00c6*/ 	.short	0x0048


	//----- nvinfo : EIATTR_PARAM_CBANK
	.align		4
        /*00c8*/ 	.byte	0x04, 0x0a
        /*00ca*/ 	.short	(.L_3761 - .L_3760)
	.align		4
.L_3760:
        /*00cc*/ 	.word	index@(.nv.constant0._Z26MutualIntensExtract_KernelILi5ELb0ELb0ELi1ELi1EEvPKfS1_Pfllllll)
        /*00d0*/ 	.short	0x0380
        /*00d2*/ 	.short	0x0048


	//----- nvinfo : EIATTR_SW_WAR
	.align		4
.L_3761:
        /*00d4*/ 	.byte	0x04, 0x36
        /*00d6*/ 	.short	(.L_3763 - .L_3762)
.L_3762:
        /*00d8*/ 	.word	0x00000008
.L_3763:


//--------------------- .nv.info._Z26MutualIntensExtract_KernelILi5ELb0ELb1ELi1ELi1EEvPKfS1_Pfllllll --------------------------
	.section	.nv.info._Z26MutualIntensExtract_KernelILi5ELb0ELb1ELi1ELi1EEvPKfS1_Pfllllll,"",@"SHT_CUDA_INFO"
	.sectionflags	@""
	.align	4


	//----- nvinfo : EIATTR_CUDA_API_VERSION
	.align		4
        /*0000*/ 	.byte	0x04, 0x37
        /*0002*/ 	.short	(.L_3765 - .L_3764)
.L_3764:
        /*0004*/ 	.word	0x00000082


	//----- nvinfo : EIATTR_KPARAM_INFO
	.align		4
.L_3765:
        /*0008*/ 	.byte	0x04, 0x17
        /*000a*/ 	.short	(.L_3767 - .L_3766)
.L_3766:
        /*000c*/ 	.word	0x00000000
        /*0010*/ 	.short	0x0008
        /*0012*/ 	.short	0x0040
        /*0014*/ 	.byte	0x00, 0xf0, 0x21, 0x00


	//----- nvinfo : EIATTR_KPARAM_INFO
	.align		4
.L_3767:
        /*0018*/ 	.byte	0x04, 0x17
        /*001a*/ 	.short	(.L_3769 - .L_3768)
.L_3768:
        /*001c*/ 	.word	0x00000000
        /*0020*/ 	.short	0x0007
        /*0022*/ 	.short	0x0038
        /*0024*/ 	.byte	0x00, 0xf0, 0x21, 0x00


	//----- nvinfo : EIATTR_KPARAM_INFO
	.align		4
.L_3769:
        /*0028*/ 	.byte	0x04, 0x17
        /*002a*/ 	.short	(.L_3771 - .L_3770)
.L_3770:
        /*002c*/ 	.word	0x00000000
        /*0030*/ 	.short	0x0006
        /*0032*/ 	.short	0x0030
        /*0034*/ 	.byte	0x00, 0xf0, 0x21, 0x00


	//----- nvinfo : EIATTR_KPARAM_INFO
	.align		4
.L_3771:
        /*0038*/ 	.byte	0x04, 0x17
        /*003a*/ 	.short	(.L_3773 - .L_3772)
.L_3772:
        /*003c*/ 	.word	0x00000000
        /*0040*/ 	.short	0x0005
        /*0042*/ 	.short	0x0028
        /*0044*/ 	.byte	0x00, 0xf0, 0x21, 0x00


	//----- nvinfo : EIATTR_KPARAM_INFO
	.align		4
.L_3773:
        /*0048*/ 	.byte	0x04, 0x17
        /*004a*/ 	.short	(.L_3775 - .L_3774)
.L_3774:
        /*004c*/ 	.word	0x00000000
        /*0050*/ 	.short	0x0004
        /*0052*/ 	.short	0x0020
        /*0054*/ 	.byte	0x00, 0xf0, 0x21, 0x00


	//----- nvinfo : EIATTR_KPARAM_INFO
	.align		4
.L_3775:
        /*0058*/ 	.byte	0x04, 0x17
        /*005a*/ 	.short	(.L_3777 - .L_3776)
.L_3776:
        /*005c*/ 	.word	0x00000000
        /*0060*/ 	.short	0x0003
        /*0062*/ 	.short	0x0018
        /*0064*/ 	.byte	0x00, 0xf0, 0x21, 0x00


	//----- nvinfo : EIATTR_KPARAM_INFO
	.align		4
.L_3777:
        /*0068*/ 	.byte	0x04, 0x17
        /*006a*/ 	.short	(.L_3779 - .L_3778)
.L_3778:
        /*006c*/ 	.word	0x00000000
        /*0070*/ 	.short	0x0002
        /*0072*/ 	.short	0x0010
        /*0074*/ 	.byte	0x00, 0xf5, 0x21, 0x00


	//----- nvinfo : EIATTR_KPARAM_INFO
	.align		4
.L_3779:
        /*0078*/ 	.byte	0x04, 0x17
        /*007a*/ 	.short	(.L_3781 - .L_3780)
.L_3780:
        /*007c*/ 	.word	0x00000000
        /*0080*/ 	.short	0x0001
        /*0082*/ 	.short	0x0008
        /*0084*/ 	.byte	0x00, 0xf5, 0x21, 0x00


	//----- nvinfo : EIATTR_KPARAM_INFO
	.align		4
.L_3781:
        /*0088*/ 	.byte	0x04, 0x17
        /*008a*/ 	.short	(.L_3783 - .L_3782)
.L_3782:
        /*008c*/ 	.word	0x00000000
        /*0090*/ 	.short	0x0000
        /*0092*/ 	.short	0x0000
        /*0094*/ 	.byte	0x00, 0xf5, 0x21, 0x00


	//----- nvinfo : EIATTR_SPARSE_MMA_MASK
	.align		4
.L_3783:
        /*0098*/ 	.byte	0x03, 0x50
        /*009a*/ 	.short	0x0000


	//----- nvinfo : EIATTR_MAXREG_COUNT
	.align		4
        /*009c*/ 	.byte	0x03, 0x1b
        /*009e*/ 	.short	0x00ff


	//----- nvinfo : EIATTR_MERCURY_ISA_VERSION
	.align		4
        /*00a0*/ 	.byte	0x03, 0x5f
        /*00a2*/ 	.short	0x0101


	//----- nvinfo : EIATTR_VRC_CTA_INIT_COUNT
	.align		4
        /*00a4*/ 	.byte	0x02, 0x4a
	.zero		1
	.zero		1


	//----- nvinfo : EIATTR_EXIT_INSTR_OFFSETS
	.align		4
        /*00a8*/ 	.byte	0x04, 0x1c
        /*00aa*/ 	.short	(.L_3785 - .L_3784)


	//   ....[0]....
.L_3784:
        /*00ac*/ 	.word	0x000000d0


	//   ....[1]....
        /*00b0*/ 	.word	0x00000150


	//   ....[2]....
        /*00b4*/ 	.word	0x000001f0


	//   ....[3]....
        /*00b8*/ 	.word	0x00000740


	//----- nvinfo : EIATTR_CRS_STACK_SIZE
	.align		4
.L_3785:
        /*00bc*/ 	.byte	0x04, 0x1e
        /*00be*/ 	.short	(.L_3787 - .L_3786)
.L_3786:
        /*00c0*/ 	.word	0x00000000


	//----- nvinfo : EIATTR_CBANK_PARAM_SIZE
	.align		4
.L_3787:
        /*00c4*/ 	.byte	0x03, 0x19
        /*00c6*/ 	.short	0x0048


	//----- nvinfo : EIATTR_PARAM_CBANK
	.align		4
        /*00c8*/ 	.byte	0x04, 0x0a
        /*00ca*/ 	.short	(.L_3789 - .L_3788)
	.align		4
.L_3788:
        /*00cc*/ 	.word	index@(.nv.constant0._Z26MutualIntensExtract_KernelILi5ELb0ELb1ELi1ELi1EEvPKfS1_Pfllllll)
        /*00d0*/ 	.short	0x0380
        /*00d2*/ 	.short	0x0048


	//----- nvinfo : EIATTR_SW_WAR
	.align		4
.L_3789:
        /*00d4*/ 	.byte	0x04, 0x36
        /*00d6*/ 	.short	(.L_3791 - .L_3790)
.L_3790:
        /*00d8*/ 	.word	0x00000008
.L_3791:


//--------------------- .nv.info._Z26MutualIntensExtract_KernelILi5ELb1ELb0ELi1ELi1EEvPKfS1_Pfllllll --------------------------
	.section	.nv.info._Z26MutualIntensExtract_KernelILi5ELb1ELb0ELi1ELi1EEvPKfS1_Pfllllll,"",@"SHT_CUDA_INFO"
	.sectionflags	@""
	.align	4


	//----- nvinfo : EIATTR_CUDA_API_VERSION
	.align		4
        /*0000*/ 	.byte	0x04, 0x37
        /*0002*/ 	.short	(.L_3793 - .L_3792)
.L_3792:
        /*0004*/ 	.word	0x00000082


	//----- nvinfo : EIATTR_KPARAM_INFO
	.align		4
.L_3793:
        /*0008*/ 	.byte	0x04, 0x17
        /*000a*/ 	.short	(.L_3795 - .L_3794)
.L_3794:
        /*000c*/ 	.word	0x00000000
        /*0010*/ 	.short	0x0008
        /*0012*/ 	.short	0x0040
        /*0014*/ 	.byte	0x00, 0xf0, 0x21, 0x00


	//----- nvinfo : EIATTR_KPARAM_INFO
	.align		4
.L_3795:
        /*0018*/ 	.byte	0x04, 0x17
        /*001a*/ 	.short	(.L_3797 - .L_3796)
.L_3796:
        /*001c*/ 	.word	0x00000000
        /*0020*/ 	.short	0x0007
        /*0022*/ 	.short	0x0038
        /*0024*/ 	.byte	0x00, 0xf0, 0x21, 0x00


	//----- nvinfo : EIATTR_KPARAM_INFO
	.align		4
.L_3797:
        /*0028*/ 	.byte	0x04, 0x17
        /*002a*/ 	.short	(.L_3799 - .L_3798)
.L_3798:
        /*002c*/ 	.word	0x00000000
        /*0030*/ 	.short	0x0006
        /*0032*/ 	.short	0x0030
        /*0034*/ 	.byte	0x00, 0xf0, 0x21, 0x00


	//----- nvinfo : EIATTR_KPARAM_INFO
	.align		4
.L_3799:
        /*0038*/ 	.byte	0x04, 0x17
        /*003a*/ 	.short	(.L_3801 - .L_3800)
.L_3800:
        /*003c*/ 	.word	0x00000000
        /*0040*/ 	.short	0x0005
        /*0042*/ 	.short	0x0028
        /*0044*/ 	.byte	0x00, 0xf0, 0x21, 0x00


	//----- nvinfo : EIATTR_KPARAM_INFO
	.align		4
.L_3801:
        /*0048*/ 	.byte	0x04, 0x17
        /*004a*/ 	.short	(.L_3803 - .L_3802)
.L_3802:
        /*004c*/ 	.word	0x00000000
        /*0050*/ 	.short	0x0004
        /*0052*/ 	.short	0x0020
        /*0054*/ 	.byte	0x00, 0xf0, 0x21, 0x00


	//----- nvinfo : EIATTR_KPARAM_INFO
	.align		4
.L_3803:
        /*0058*/ 	.byte	0x04, 0x17
        /*005a*/ 	.short	(.L_3805 - .L_3804)
.L_3804:
        /*005c*/ 	.word	0x00000000
        /*0060*/ 	.short	0x0003
        /*0062*/ 	.short	0x0018
        /*0064*/ 	.byte	0x00, 0xf0, 0x21, 0x00


	//----- nvinfo : EIATTR_KPARAM_INFO
	.align		4
.L_3805:
        /*0068*/ 	.byte	0x04, 0x17
        /*006a*/ 	.short	(.L_3807 - .L_3806)
.L_3806:
        /*006c*/ 	.word	0x00000000
        /*0070*/ 	.short	0x0002
        /*0072*/ 	.short	0x0010
        /*0074*/ 	.byte	0x00, 0xf5, 0x21, 0x00


	//----- nvinfo : EIATTR_KPARAM_INFO
	.align		4
.L_3807:
        /*0078*/ 	.byte	0x04, 0x17
        /*007a*/ 	.short	(.L_3809 - .L_3808)
.L_3808:
        /*007c*/ 	.word	0x00000000
        /*0080*/ 	.short	0x0001
        /*0082*/ 	.short	0x0008
        /*0084*/ 	.byte	0x00, 0xf5, 0x21, 0x00


	//----- nvinfo : EIATTR_KPARAM_INFO
	.align		4
.L_3809:
        /*0088*/ 	.byte	0x04, 0x17
        /*008a*/ 	.short	(.L_3811 - .L_3810)
.L_3810:
        /*008c*/ 	.word	0x00000000
        /*0090*/ 	.short	0x0000
        /*0092*/ 	.short	0x0000
        /*0094*/ 	.byte	0x00, 0xf5, 0x21, 0x00


	//----- nvinfo : EIATTR_SPARSE_MMA_MASK
	.align		4
.L_3811:
        /*0098*/ 	.byte	0x03, 0x50
        /*009a*/ 	.short	0x0000


	//----- nvinfo : EIATTR_MAXREG_COUNT
	.align		4
        /*009c*/ 	.byte	0x03, 0x1b
        /*009e*/ 	.short	0x00ff


	//----- nvinfo : EIATTR_MERCURY_ISA_VERSION
	.align		4
        /*00a0*/ 	.byte	0x03, 0x5f
        /*00a2*/ 	.short	0x0101


	//----- nvinfo : EIATTR_VRC_CTA_INIT_COUNT
	.align		4
        /*00a4*/ 	.byte	0x02, 0x4a
	.zero		1
	.zero		1


	//----- nvinfo : EIATTR_EXIT_INSTR_OFFSETS
	.align		4
        /*00a8*/ 	.byte	0x04, 0x1c
        /*00aa*/ 	.short	(.L_3813 - .L_3812)


	//   ....[0]....
.L_3812:
        /*00ac*/ 	.word	0x000000d0


	//   ....[1]....
        /*00b0*/ 	.word	0x00000150


	//   ....[2]....
        /*00b4*/ 	.word	0x000001f0


	//   ....[3]....
        /*00b8*/ 	.word	0x00000740


	//----- nvinfo : EIATTR_CRS_STACK_SIZE
	.align		4
.L_3813:
        /*00bc*/ 	.byte	0x04, 0x1e
        /*00be*/ 	.short	(.L_3815 - .L_3814)
.L_3814:
        /*00c0*/ 	.word	0x00000000


	//----- nvinfo : EIATTR_CBANK_PARAM_SIZE
	.align		4
.L_3815:
        /*00c4*/ 	.byte	0x03, 0x19
        /*00c6*/ 	.short	0x0048


	//----- nvinfo : EIATTR_PARAM_CBANK
	.align		4
        /*00c8*/ 	.byte	0x04, 0x0a
        /*00ca*/ 	.short	(.L_3817 - .L_3816)
	.align		4
.L_3816:
        /*00cc*/ 	.word	index@(.nv.constant0._Z26MutualIntensExtract_KernelILi5ELb1ELb0ELi1ELi1EEvPKfS1_Pfllllll)
        /*00d0*/ 	.short	0x0380
        /*00d2*/ 	.short	0x0048


	//----- nvinfo : EIATTR_SW_WAR
	.align		4
.L_3817:
        /*00d4*/ 	.byte	0x04, 0x36
        /*00d6*/ 	.short	(.L_3819 - .L_3818)
.L_3818:
        /*00d8*/ 	.word	0x00000008
.L_3819:


//--------------------- .nv.info._Z26MutualIntensExtract_KernelILi5ELb1ELb1ELi1ELi1EEvPKfS1_Pfllllll --------------------------
	.section	.nv.info._Z26MutualIntensExtract_KernelILi5ELb1ELb1ELi1ELi1EEvPKfS1_Pfllllll,"",@"SHT_CUDA_INFO"
	.sectionflags	@""
	.align	4


	//----- nvinfo : EIATTR_CUDA_API_VERSION
	.align		4
        /*0000*/ 	.byte	0x04, 0x37
        /*0002*/ 	.short	(.L_3821 - .L_3820)
.L_3820:
        /*0004*/ 	.word	0x00000082


	//----- nvinfo : EIATTR_KPARAM_INFO
	.align		4
.L_3821:
        /*0008*/ 	.byte	0x04, 0x17
        /*000a*/ 	.short	(.L_3823 - .L_3822)
.L_3822:
        /*000c*/ 	.word	0x00000000
        /*0010*/ 	.short	0x0008
        /*0012*/ 	.short	0x0040
        /*0014*/ 	.byte	0x00, 0xf0, 0x21, 0x00


	//----- nvinfo : EIATTR_KPARAM_INFO
	.align		4
.L_3823:
        /*0018*/ 	.byte	0x04, 0x17
        /*001a*/ 	.short	(.L_3825 - .L_3824)
.L_3824:
        /*001c*/ 	.word	0x00000000
        /*0020*/ 	.short	0x0007
        /*0022*/ 	.short	0x0038
        /*0024*/ 	.byte	0x00, 0xf0, 0x21, 0x00


	//----- nvinfo : EIATTR_KPARAM_INFO
	.align		4
.L_3825:
        /*0028*/ 	.byte	0x04, 0x17
        /*002a*/ 	.short	(.L_3827 - .L_3826)
.L_3826:
        /*002c*/ 	.word	0x00000000
        /*0030*/ 	.short	0x0006
        /*0032*/ 	.short	0x0030
        /*0034*/ 	.byte	0x00, 0xf0, 0x21, 0x00


	//----- nvinfo : EIATTR_KPARAM_INFO
	.align		4
.L_3827:
        /*0038*/ 	.byte	0x04, 0x17
        /*003a*/ 	.short	(.L_3829 - .L_3828)
.L_3828:
        /*003c*/ 	.word	0x00000000
        /*0040*/ 	.short	0x0005
        /*0042*/ 	.short	0x0028
        /*0044*/ 	.byte	0x00, 0xf0, 0x21, 0x00


	//----- nvinfo : EIATTR_KPARAM_INFO
	.align		4
.L_3829:
        /*0048*/ 	.byte	0x04, 0x17
        /*004a*/ 	.short	(.L_3831 - .L_3830)
.L_3830:
        /*004c*/ 	.word	0x00000000
        /*0050*/ 	.short	0x0004
        /*0052*/ 	.short	0x0020
        /*0054*/ 	.byte	0x00, 0xf0, 0x21, 0x00


	//----- nvinfo : EIATTR_KPARAM_INFO
	.align		4
.L_3831:
        /*0058*/ 	.byte	0x04, 0x17
        /*005a*/ 	.short	(.L_3833 - .L_3832)
.L_3832:
        /*005c*/ 	.word	0x00000000
        /*0060*/ 	.short	0x0003
        /*0062*/ 	.short	0x0018
        /*0064*/ 	.byte	0x00, 0xf0, 0x21, 0x00


	//----- nvinfo : EIATTR_KPARAM_INFO
	.align		4
.L_3833:
        /*0068*/ 	.byte	0x04, 0x17
        /*006a*/ 	.short	(.L_3835 - .L_3834)
.L_3834:
        /*006c*/ 	.word	0x00000000
        /*0070*/ 	.short	0x0002
        /*0072*/ 	.short	0x0010
        /*0074*/ 	.byte	0x00, 0xf5, 0x21, 0x00


	//----- nvinfo : EIATTR_KPARAM_INFO
	.align		4
.L_3835:
        /*0078*/ 	.byte	0x04, 0x17
        /*007a*/ 	.short	(.L_3837 - .L_3836)
.L_3836:
        /*007c*/ 	.word	0x00000000
        /*0080*/ 	.short	0x0001
        /*0082*/ 	.short	0x0008
        /*0084*/ 	.byte	0x00, 0xf5, 0x21, 0x00


	//----- nvinfo : EIATTR_KPARAM_INFO
	.align		4
.L_3837:
        /*0088*/ 	.byte	0x04, 0x17
        /*008a*/ 	.short	(.L_3839 - .L_3838)
.L_3838:
        /*008c*/ 	.word	0x00000000
        /*0090*/ 	.short	0x0000
        /*0092*/ 	.short	0x0000
        /*0094*/ 	.byte	0x00, 0xf5, 0x21, 0x00


	//----- nvinfo : EIATTR_SPARSE_MMA_MASK
	.align		4
.L_3839:
        /*0098*/ 	.byte	0x03, 0x50
        /*009a*/ 	.short	0x0000


	//----- nvinfo : EIATTR_MAXREG_COUNT
	.align		4
        /*009c*/ 	.byte	0x03, 0x1b
        /*009e*/ 	.short	0x00ff


	//----- nvinfo : EIATTR_MERCURY_ISA_VERSION
	.align		4
        /*00a0*/ 	.byte	0x03, 0x5f
        /*00a2*/ 	.short	0x0101


	//----- nvinfo : EIATTR_VRC_CTA_INIT_COUNT
	.align		4
        /*00a4*/ 	.byte	0x02, 0x4a
	.zero		1
	.zero		1


	//----- nvinfo : EIATTR_EXIT_INSTR_OFFSETS
	.align		4
        /*00a8*/ 	.byte	0x04, 0x1c
        /*00aa*/ 	.short	(.L_3841 - .L_3840)


	//   ....[0]....
.L_3840:
        /*00ac*/ 	.word	0x000000d0


	//   ....[1]....
        /*00b0*/ 	.word	0x00000150


	//   ....[2]....
        /*00b4*/ 	.word	0x000001f0


	//   ....[3]....
        /*00b8*/ 	.word	0x00000840


	//----- nvinfo : EIATTR_CRS_STACK_SIZE
	.align		4
.L_3841:
        /*00bc*/ 	.byte	0x04, 0x1e
        /*00be*/ 	.short	(.L_3843 - .L_3842)
.L_3842:
        /*00c0*/ 	.word	0x00000000


	//----- nvinfo : EIATTR_CBANK_PARAM_SIZE
	.align		4
.L_3843:
        /*00c4*/ 	.byte	0x03, 0x19
        /*00c6*/ 	.short	0x0048


	//----- nvinfo : EIATTR_PARAM_CBANK
	.align		4
        /*00c8*/ 	.byte	0x04, 0x0a
        /*00ca*/ 	.short	(.L_3845 - .L_3844)
	.align		4
.L_3844:
        /*00cc*/ 	.word	index@(.nv.constant0._Z26MutualIntensExtract_KernelILi5ELb1ELb1ELi1ELi1EEvPKfS1_Pfllllll)
        /*00d0*/ 	.short	0x0380
        /*00d2*/ 	.short	0x0048


	//----- nvinfo : EIATTR_SW_WAR
	.align		4
.L_3845:
        /*00d4*/ 	.byte	0x04, 0x36
        /*00d6*/ 	.short	(.L_3847 - .L_3846)
.L_3846:
        /*00d8*/ 	.word	0x00000008
.L_3847:


//--------------------- .nv.info._Z26MutualIntensExtract_KernelILi4ELb0ELb0ELi1ELi1EEvPKfS1_Pfllllll --------------------------
	.section	.nv.info._Z26MutualIntensExtract_KernelILi4ELb0ELb0ELi1ELi1EEvPKfS1_Pfllllll,"",@"SHT_CUDA_INFO"
	.sectionflags	@""
	.align	4


	//----- nvinfo : EIATTR_CUDA_API_VERSION
	.align		4
        /*0000*/ 	.byte	0x04, 0x37
        /*0002*/ 	.short	(.L_3849 - .L_3848)
.L_3848:
        /*0004*/ 	.word	0x00000082


	//----- nvinfo : EIATTR_KPARAM_INFO
	.align		4
.L_3849:
        /*0008*/ 	.byte	0x04, 0x17
        /*000a*/ 	.short	(.L_3851 - .L_3850)
.L_3850:
        /*000c*/ 	.word	0x00000000
        /*0010*/ 	.short	0x0008
        /*0012*/ 	.short	0x0040
        /*0014*/ 	.byte	0x00, 0xf0, 0x21, 0x00


	//----- nvinfo : EIATTR_KPARAM_INFO
	.align		4
.L_3851:
        /*0018*/ 	.byte	0x04, 0x17
        /*001a*/ 	.short	(.L_3853 - .L_3852)
.L_3852:
        /*001c*/ 	.word	0x00000000
        /*0020*/ 	.short	0x0007
        /*0022*/ 	.short	0x0038
        /*0024*/ 	.byte	0x00, 0xf0, 0x21, 0x00


	//----- nvinfo : EIATTR_KPARAM_INFO
	.align		4
.L_3853:
        /*0028*/ 	.byte	0x04, 0x17
        /*002a*/ 	.short	(.L_3855 - .L_3854)
.L_3854:
        /*002c*/ 	.word	0x00000000
        /*0030*/ 	.short	0x0006
        /*0032*/ 	.short	0x0030
        /*0034*/ 	.byte	0x00, 0xf0, 0x21, 0x00


	//----- nvinfo : EIATTR_KPARAM_INFO
	.align		4
.L_3855:
        /*0038*/ 	.byte	0x04, 0x17
        /*003a*/ 	.short	(.L_3857 - .L_3856)
.L_3856:
        /*003c*/ 	.word	0x00000000
        /*0040*/ 	.short	0x0005
        /*0042*/ 	.short	0x0028
        /*0044*/ 	.byte	0x00, 0xf0, 0x21, 0x00


	//----- nvinfo : EIATTR_KPARAM_INFO
	.align		4
.L_3857:
        /*0048*/ 	.byte	0x04, 0x17
        /*004a*/ 	.short	(.L_3859 - .L_3858)
.L_3858:
        /*004c*/ 	.word	0x00000000
        /*0050*/ 	.short	0x0004
        /*0052*/ 	.short	0x0020
        /*0054*/ 	.byte	0x00, 0xf0, 0x21, 0x00


	//----- nvinfo : EIATTR_KPARAM_INFO
	.align		4
.L_3859:
        /*0058*/ 	.byte	0x04, 0x17
        /*005a*/ 	.short	(.L_3861 - .L_3860)
.L_3860:
        /*005c*/ 	.word	0x00000000
        /*0060*/ 	.short	0x0003
        /*0062*/ 	.short	0x0018
        /*0064*/ 	.byte	0x00, 0xf0, 0x21, 0x00


	//----- nvinfo : EIATTR_KPARAM_INFO
	.align		4
.L_3861:
        /*0068*/ 	.byte	0x04, 0x17
        /*006a*/ 	.short	(.L_3863 - .L_3862)
.L_3862:
        /*006c*/ 	.word	0x00000000
        /*0070*/ 	.short	0x0002
        /*0072*/ 	.short	0x0010
        /*0074*/ 	.byte	0x00, 0xf5, 0x21, 0x00


	//----- nvinfo : EIATTR_KPARAM_INFO
	.align		4
.L_3863:
        /*0078*/ 	.byte	0x04, 0x17
        /*007a*/ 	.short	(.L_3865 - .L_3864)
.L_3864:
        /*007c*/ 	.word	0x00000000
        /*0080*/ 	.short	0x0001
        /*0082*/ 	.short	0x0008
        /*0084*/ 	.byte	0x00, 0xf5, 0x21, 0x00


	//----- nvinfo : EIATTR_KPARAM_INFO
	.align		4
.L_3865:
        /*0088*/ 	.byte	0x04, 0x17
        /*008a*/ 	.short	(.L_3867 - .L_3866)
.L_3866:
        /*008c*/ 	.word	0x00000000
        /*0090*/ 	.short	0x0000
        /*0092*/ 	.short	0x0000
        /*0094*/ 	.byte	0x00, 0xf5, 0x21, 0x00


	//----- nvinfo : EIATTR_SPARSE_MMA_MASK
	.align		4
.L_3867:
        /*0098*/ 	.byte	0x03, 0x50
        /*009a*/ 	.short	0x0000


	//----- nvinfo : EIATTR_MAXREG_COUNT
	.align		4
        /*009c*/ 	.byte	0x03, 0x1b
        /*009e*/ 	.short	0x00ff


	//----- nvinfo : EIATTR_MERCURY_ISA_VERSION
	.align		4
        /*00a0*/ 	.byte	0x03, 0x5f
        /*00a2*/ 	.short	0x0101


	//----- nvinfo : EIATTR_VRC_CTA_INIT_COUNT
	.align		4
        /*00a4*/ 	.byte	0x02, 0x4a
	.zero		1
	.zero		1


	//----- nvinfo : EIATTR_EXIT_INSTR_OFFSETS
	.align		4
        /*00a8*/ 	.byte	0x04, 0x1c
        /*00aa*/ 	.short	(.L_3869 - .L_3868)


	//   ....[0]....
.L_3868:
        /*00ac*/ 	.word	0x000000d0


	//   ....[1]....
        /*00b0*/ 	.word	0x00000150


	//   ....[2]....
        /*00b4*/ 	.word	0x000001e0


	//   ....[3]....
        /*00b8*/ 	.word	0x00000520


	//----- nvinfo : EIATTR_CRS_STACK_SIZE
	.align		4
.L_3869:
        /*00bc*/ 	.byte	0x04, 0x1e
        /*00be*/ 	.short	(.L_3871 - .L_3870)
.L_3870:
        /*00c0*/ 	.word	0x00000000


	//----- nvinfo : EIATTR_CBANK_PARAM_SIZE
	.align		4
.L_3871:
        /*00c4*/ 	.byte	0x03, 0x19
        /*00c6*/ 	.short	0x0048


	//----- nvinfo : EIATTR_PARAM_CBANK
	.align		4
        /*00c8*/ 	.byte	0x04, 0x0a
        /*00ca*/ 	.short	(.L_3873 - .L_3872)
	.align		4
.L_3872:
        /*00cc*/ 	.word	index@(.nv.constant0._Z26MutualIntensExtract_KernelILi4ELb0ELb0ELi1ELi1EEvPKfS1_Pfllllll)
        /*00d0*/ 	.short	0x0380
        /*00d2*/ 	.short	0x0048


	//----- nvinfo : EIATTR_SW_WAR
	.align		4
.L_3873:
        /*00d4*/ 	.byte	0x04, 0x36
        /*00d6*/ 	.short	(.L_3875 - .L_3874)
.L_3874:
        /*00d8*/ 	.word	0x00000008
.L_3875:


//--------------------- .nv.info._Z26MutualIntensExtract_KernelILi4ELb0ELb1ELi1ELi1EEvPKfS1_Pfllllll --------------------------
	.section	.nv.info._Z26MutualIntensExtract_KernelILi4ELb0ELb1ELi1ELi1EEvPKfS1_Pfllllll,"",@"SHT_CUDA_INFO"
	.sectionflags	@""
	.align	4


	//----- nvinfo : EIATTR_CUDA_API_VERSION
	.align		4
        /*0000*/ 	.byte	0x04, 0x37
        /*0002*/ 	.short	(.L_3877 - .L_3876)
.L_3876:
        /*0004*/ 	.word	0x00000082


	//----- nvinfo : EIATTR_KPARAM_INFO
	.align		4
.L_3877:
        /*0008*/ 	.byte	0x04, 0x17
        /*000a*/ 	.short	(.L_3879 - .L_3878)
.L_3878:
        /*000c*/ 	.word	0x00000000
        /*0010*/ 	.short	0x0008
        /*0012*/ 	.short	0x0040
        /*0014*/ 	.byte	0x00, 0xf0, 0x21, 0x00


	//----- nvinfo : EIATTR_KPARAM_INFO
	.align		4
.L_3879:
        /*0018*/ 	.byte	0x04, 0x17
        /*001a*/ 	.short	(.L_3881 - .L_3880)
.L_3880:
        /*001c*/ 	.word	0x00000000
        /*0020*/ 	.short	0x0007
        /*0022*/ 	.short	0x0038
        /*0024*/ 	.byte	0x00, 0xf0, 0x21, 0x00


	//----- nvinfo : EIATTR_KPARAM_INFO
	.align		4
.L_3881:
        /*0028*/ 	.byte	0x04, 0x17
        /*002a*/ 	.short	(.L_3883 - .L_3882)
.L_3882:
        /*002c*/ 	.word	0x00000000
        /*0030*/ 	.short	0x0006
        /*0032*/ 	.short	0x0030
        /*0034*/ 	.byte	0x00, 0xf0, 0x21, 0x00


	//----- nvinfo : EIATTR_KPARAM_INFO
	.align		4
.L_3883:
        /*0038*/ 	.byte	0x04, 0x17
        /*003a*/ 	.short	(.L_3885 - .L_3884)
.L_3884:
        /*003c*/ 	.word	0x00000000
        /*0040*/ 	.short	0x0005
        /*0042*/ 	.short	0x0028
        /*0044*/ 	.byte	0x00, 0xf0, 0x21, 0x00


	//----- nvinfo : EIATTR_KPARAM_INFO
	.align		4
.L_3885:
        /*0048*/ 	.byte	0x04, 0x17
        /*004a*/ 	.short	(.L_3887 - .L_3886)
.L_3886:
        /*004c*/ 	.word	0x00000000
        /*0050*/ 	.short	0x0004
        /*0052*/ 	.short	0x0020
        /*0054*/ 	.byte	0x00, 0xf0, 0x21, 0x00


	//----- nvinfo : EIATTR_KPARAM_INFO
	.align		4
.L_3887:
        /*0058*/ 	.byte	0x04, 0x17
        /*005a*/ 	.short	(.L_3889 - .L_3888)
.L_3888:
        /*005c*/ 	.word	0x00000000
        /*0060*/ 	.short	0x0003
        /*0062*/ 	.short	0x0018
        /*0064*/ 	.byte	0x00, 0xf0, 0x21, 0x00


	//----- nvinfo : EIATTR_KPARAM_INFO
	.align		4
.L_3889:
        /*0068*/ 	.byte	0x04, 0x17
        /*006a*/ 	.short	(.L_3891 - .L_3890)
.L_3890:
        /*006c*/ 	.word	0x00000000
        /*0070*/ 	.short	0x0002
        /*0072*/ 	.short	0x0010
        /*0074*/ 	.byte	0x00, 0xf5, 0x21, 0x00


	//----- nvinfo : EIATTR_KPARAM_INFO
	.align		4
.L_3891:
        /*0078*/ 	.byte	0x04, 0x17
        /*007a*/ 	.short	(.L_3893 - .L_3892)
.L_3892:
        /*007c*/ 	.word	0x00000000
        /*0080*/ 	.short	0x0001
        /*0082*/ 	.short	0x0008
        /*0084*/ 	.byte	0x00, 0xf5, 0x21, 0x00


	//----- nvinfo : EIATTR_KPARAM_INFO
	.align		4
.L_3893:
        /*0088*/ 	.byte	0x04, 0x17
        /*008a*/ 	.short	(.L_3895 - .L_3894)
.L_3894:
        /*008c*/ 	.word	0x00000000
        /*0090*/ 	.short	0x0000
        /*0092*/ 	.short	0x0000
        /*0094*/ 	.byte	0x00, 0xf5, 0x21, 0x00


	//----- nvinfo : EIATTR_SPARSE_MMA_MASK
	.align		4
.L_3895:
        /*0098*/ 	.byte	0x03, 0x50
        /*009a*/ 	.short	0x0000


	//----- nvinfo : EIATTR_MAXREG_COUNT
	.align		4
        /*009c*/ 	.byte	0x03, 0x1b
        /*009e*/ 	.short	0x00ff


	//----- nvinfo : EIATTR_MERCURY_ISA_VERSION
	.align		4
        /*00a0*/ 	.byte	0x03, 0x5f
        /*00a2*/ 	.short	0x0101


	//----- nvinfo : EIATTR_VRC_CTA_INIT_COUNT
	.align		4
        /*00a4*/ 	.byte	0x02, 0x4a
	.zero		1
	.zero		1


	//----- nvinfo : EIATTR_EXIT_INSTR_OFFSETS
	.align		4
        /*00a8*/ 	.byte	0x04, 0x1c
        /*00aa*/ 	.short	(.L_3897 - .L_3896)


	//   ....[0]....
.L_3896:
        /*00ac*/ 	.word	0x000000d0


	//   ....[1]....
        /*00b0*/ 	.word	0x00000150


	//   ....[2]....
        /*00b4*/ 	.word	0x000001f0


	//   ....[3]....
        /*00b8*/ 	.word	0x00000740


	//----- nvinfo : EIATTR_CRS_STACK_SIZE
	.align		4
.L_3897:
        /*00bc*/ 	.byte	0x04, 0x1e
        /*00be*/ 	.short	(.L_3899 - .L_3898)
.L_3898:
        /*00c0*/ 	.word	0x00000000


	//----- nvinfo : EIATTR_CBANK_PARAM_SIZE
	.align		4
.L_3899:
        /*00c4*/ 	.byte	0x03, 0x19
        /*00c6*/ 	.short	0x0048


	//----- nvinfo : EIATTR_PARAM_CBANK
	.align		4
        /*00c8*/ 	.byte	0x04, 0x0a
        /*00ca*/ 	.short	(.L_3901 - .L_3900)
	.align		4
.L_3900:
        /*00cc*/ 	.word	index@(.nv.constant0._Z26MutualIntensExtract_KernelILi4ELb0ELb1ELi1ELi1EEvPKfS1_Pfllllll)
        /*00d0*/ 	.short	0x0380
        /*00d2*/ 	.short	0x0048


	//----- nvinfo : EIATTR_SW_WAR
	.align		4
.L_3901:
        /*00d4*/ 	.byte	0x04, 0x36
        /*00d6*/ 	.short	(.L_3903 - .L_3902)
.L_3902:
        /*00d8*/ 	.word	0x00000008
.L_3903:


//--------------------- .nv.info._Z26MutualIntensExtract_KernelILi4ELb1ELb0ELi1ELi1EEvPKfS1_Pfllllll --------------------------
	.section	.nv.info._Z26MutualIntensExtract_KernelILi4ELb1ELb0ELi1ELi1EEvPKfS1_Pfllllll,"",@"SHT_CUDA_INFO"
	.sectionflags	@""
	.align	4


	//----- nvinfo : EIATTR_CUDA_API_VERSION
	.align		4
        /*0000*/ 	.byte	0x04, 0x37
        /*0002*/ 	.short	(.L_3905 - .L_3904)
.L_3904:
        /*0004*/ 	.word	0x00000082


	//----- nvinfo : EIATTR_KPARAM_INFO
	.align		4
.L_3905:
        /*0008*/ 	.byte	0x04, 0x17
        /*000a*/ 	.short	(.L_3907 - .L_3906)
.L_3906:
        /*000c*/ 	.word	0x00000000
        /*0010*/ 	.short	0x0008
        /*0012*/ 	.short	0x0040
        /*0014*/ 	.byte	0x00, 0xf0, 0x21, 0x00


	//----- nvinfo : EIATTR_KPARAM_INFO
	.align		4
.L_3907:
        /*0018*/ 	.byte	0x04, 0x17
        /*001a*/ 	.short	(.L_3909 - .L_3908)
.L_3908:
        /*001c*/ 	.word	0x00000000
        /*0020*/ 	.short	0x0007
        /*0022*/ 	.short	0x0038
        /*0024*/ 	.byte	0x00, 0xf0, 0x21, 0x00


	//----- nvinfo : EIATTR_KPARAM_INFO
	.align		4
.L_3909:
        /*0028*/ 	.byte	0x04, 0x17
        /*002a*/ 	.short	(.L_3911 - .L_3910)
.L_3910:
        /*002c*/ 	.word	0x00000000
        /*0030*/ 	.short	0x0006
        /*0032*/ 	.short	0x0030
        /*0034*/ 	.byte	0x00, 0xf0, 0x21, 0x00


	//----- nvinfo : EIATTR_KPARAM_INFO
	.align		4
.L_3911:
        /*0038*/ 	.byte	0x04, 0x17
        /*003a*/ 	.short	(.L_3913 - .L_3912)
.L_3912:
        /*003c*/ 	.word	0x00000000
        /*0040*/ 	.short	0x0005
        /*0042*/ 	.short	0x0028
        /*0044*/ 	.byte	0x00, 0xf0, 0x21, 0x00


	//----- nvinfo : EIATTR_KPARAM_INFO
	.align		4
.L_3913:
        /*0048*/ 	.byte	0x04, 0x17
        /*004a*/ 	.short	(.L_3915 - .L_3914)
.L_3914:
        /*004c*/ 	.word	0x00000000
        /*0050*/ 	.short	0x0004
        /*0052*/ 	.short	0x0020
        /*0054*/ 	.byte	0x00, 0xf0, 0x21, 0x00


	//----- nvinfo : EIATTR_KPARAM_INFO
	.align		4
.L_3915:
        /*0058*/ 	.byte	0x04, 0x17
        /*005a*/ 	.short	(.L_3917 - .L_3916)
.L_3916:
        /*005c*/ 	.word	0x00000000
        /*0060*/ 	.short	0x0003
        /*0062*/ 	.short	0x0018
        /*0064*/ 	.byte	0x00, 0xf0, 0x21, 0x00


	//----- nvinfo : EIATTR_KPARAM_INFO
	.align		4
.L_3917:
        /*0068*/ 	.byte	0x04, 0x17
        /*006a*/ 	.short	(.L_3919 - .L_3918)
.L_3918:
        /*006c*/ 	.word	0x00000000
        /*0070*/ 	.short	0x0002
        /*0072*/ 	.short	0x0010
        /*0074*/ 	.byte	0x00, 0xf5, 0x21, 0x00


	//----- nvinfo : EIATTR_KPARAM_INFO
	.align		4
.L_3919:
        /*0078*/ 	.byte	0x04, 0x17
        /*007a*/ 	.short	(.L_3921 - .L_3920)
.L_3920:
        /*007c*/ 	.word	0x00000000
        /*0080*/ 	.short	0x0001
        /*0082*/ 	.short	0x0008
        /*0084*/ 	.byte	0x00, 0xf5, 0x21, 0x00


	//----- nvinfo : EIATTR_KPARAM_INFO
	.align		4
.L_3921:
        /*0088*/ 	.byte	0x04, 0x17
        /*008a*/ 	.short	(.L_3923 - .L_3922)
.L_3922:
        /*008c*/ 	.word	0x00000000
        /*0090*/ 	.short	0x0000
        /*0092*/ 	.short	0x0000
        /*0094*/ 	.byte	0x00, 0xf5, 0x21, 0x00


	//----- nvinfo : EIATTR_SPARSE_MMA_MASK
	.align		4
.L_3923:
        /*0098*/ 	.byte	0x03, 0x50
        /*009a*/ 	.short	0x0000


	//----- nvinfo : EIATTR_MAXREG_COUNT
	.align		4
        /*009c*/ 	.byte	0x03, 0x1b
        /*009e*/ 	.short	0x00ff


	//----- nvinfo : EIATTR_MERCURY_ISA_VERSION
	.align		4
        /*00a0*/ 	.byte	0x03, 0x5f
        /*00a2*/ 	.short	0x0101


	//----- nvinfo : EIATTR_VRC_CTA_INIT_COUNT
	.align		4
        /*00a4*/ 	.byte	0x02, 0x4a
	.zero		1
	.zero		1


	//----- nvinfo : EIATTR_EXIT_INSTR_OFFSETS
	.align		4
        /*00a8*/ 	.byte	0x04, 0x1c
        /*00aa*/ 	.short	(.L_3925 - .L_3924)


	//   ....[0]....
.L_3924:
        /*00ac*/ 	.word	0x000000d0


	//   ....[1]....
        /*00b0*/ 	.word	0x00000150


	//   ....[2]....
        /*00b4*/ 	.word	0x000001f0


	//   ....[3]....
        /*00b8*/ 	.word	0x00000740


	//----- nvinfo : EIATTR_CRS_STACK_SIZE
	.align		4
.L_3925:
        /*00bc*/ 	.byte	0x04, 0x1e
        /*00be*/ 	.short	(.L_3927 - .L_3926)
.L_3926:
        /*00c0*/ 	.word	0x00000000


	//----- nvinfo : EIATTR_CBANK_PARAM_SIZE
	.align		4
.L_3927:
        /*00c4*/ 	.byte	0x03, 0x19
        /*00c6*/ 	.short	0x0048


	//----- nvinfo : EIATTR_PARAM_CBANK
	.align		4
        /*00c8*/ 	.byte	0x04, 0x0a
        /*00ca*/ 	.short	(.L_3929 - .L_3928)
	.align		4
.L_3928:
        /*00cc*/ 	.word	index@(.nv.constant0._Z26MutualIntensExtract_KernelILi4ELb1ELb0ELi1ELi1EEvPKfS1_Pfllllll)
        /*00d0*/ 	.short	0x0380
        /*00d2*/ 	.short	0x0048


	//----- nvinfo : EIATTR_SW_WAR
	.align		4
.L_3929:
        /*00d4*/ 	.byte	0x04, 0x36
        /*00d6*/ 	.short	(.L_3931 - .L_3930)
.L_3930:
        /*00d8*/ 	.word	0x00000008
.L_3931:


//--------------------- .nv.info._Z26MutualIntensExtract_KernelILi4ELb1ELb1ELi1ELi1EEvPKfS1_Pfllllll --------------------------
	.section	.nv.info._Z26MutualIntensExtract_KernelILi4ELb1ELb1ELi1ELi1EEvPKfS1_Pfllllll,"",@"SHT_CUDA_INFO"
	.sectionflags	@""
	.align	4


	//----- nvinfo : EIATTR_CUDA_API_VERSION
	.align		4
        /*0000*/ 	.byte	0x04, 0x37
        /*0002*/ 	.short	(.L_3933 - .L_3932)
.L_3932:
        /*0004*/ 	.word	0x00000082


	//----- nvinfo : EIATTR_KPARAM_INFO
	.align		4
.L_3933:
        /*0008*/ 	.byte	0x04, 0x17
        /*000a*/ 	.short	(.L_3935 - .L_3934)
.L_3934:
        /*000c*/ 	.word	0x00000000
        /*0010*/ 	.short	0x0008
        /*0012*/ 	.short	0x0040
        /*0014*/ 	.byte	0x00, 0xf0, 0x21, 0x00


	//----- nvinfo : EIATTR_KPARAM_INFO
	.align		4
.L_3935:
        /*0018*/ 	.byte	0x04, 0x17
        /*001a*/ 	.short	(.L_3937 - .L_3936)
.L_3936:
        /*001c*/ 	.word	0x00000000
        /*0020*/ 	.short	0x0007
        /*0022*/ 	.short	0x0038
        /*0024*/ 	.byte	0x00, 0xf0, 0x21, 0x00


	//----- nvinfo : EIATTR_KPARAM_INFO
	.align		4
.L_3937:
        /*0028*/ 	.byte	0x04, 0x17
        /*002a*/ 	.short	(.L_3939 - .L_3938)
.L_3938:
        /*002c*/ 	.word	0x00000000
        /*0030*/ 	.short	0x0006
        /*0032*/ 	.short	0x0030
        /*0034*/ 	.byte	0x00, 0xf0, 0x21, 0x00


	//----- nvinfo : EIATTR_KPARAM_INFO
	.align		4
.L_3939:
        /*0038*/ 	.byte	0x04, 0x17
        /*003a*/ 	.short	(.L_3941 - .L_3940)
.L_3940:
        /*003c*/ 	.word	0x00000000
        /*0040*/ 	.short	0x0005
        /*0042*/ 	.short	0x0028
        /*0044*/ 	.byte	0x00, 0xf0, 0x21, 0x00


	//----- nvinfo : EIATTR_KPARAM_INFO
	.align		4
.L_3941:
        /*0048*/ 	.byte	0x04, 0x17
        /*004a*/ 	.short	(.L_3943 - .L_3942)
.L_3942:
        /*004c*/ 	.word	0x00000000
        /*0050*/ 	.short	0x0004
        /*0052*/ 	.short	0x0020
        /*0054*/ 	.byte	0x00, 0xf0, 0x21, 0x00


	//----- nvinfo : EIATTR_KPARAM_INFO
	.align		4
.L_3943:
        /*0058*/ 	.byte	0x04, 0x17
        /*005a*/ 	.short	(.L_3945 - .L_3944)
.L_3944:
        /*005c*/ 	.word	0x00000000
        /*0060*/ 	.short	0x0003
        /*0062*/ 	.short	0x0018
        /*0064*/ 	.byte	0x00, 0xf0, 0x21, 0x00


	//----- nvinfo : EIATTR_KPARAM_INFO
	.align		4
.L_3945:
        /*0068*/ 	.byte	0x04, 0x17
        /*006a*/ 	.short	(.L_3947 - .L_3946)
.L_3946:
        /*006c*/ 	.word	0x00000000
        /*0070*/ 	.short	0x0002
        /*0072*/ 	.short	0x0010
        /*0074*/ 	.byte	0x00, 0xf5, 0x21, 0x00


	//----- nvinfo : EIATTR_KPARAM_INFO
	.align		4
.L_3947:
        /*0078*/ 	.byte	0x04, 0x17
        /*007a*/ 	.short	(.L_3949 - .L_3948)
.L_3948:
        /*007c*/ 	.word	0x00000000
        /*0080*/ 	.short	0x0001
        /*0082*/ 	.short	0x0008
        /*0084*/ 	.byte	0x00, 0xf5, 0x21, 0x00


	//----- nvinfo : EIATTR_KPARAM_INFO
	.align		4
.L_3949:
        /*0088*/ 	.byte	0x04, 0x17
        /*008a*/ 	.short	(.L_3951 - .L_3950)
.L_3950:
        /*008c*/ 	.word	0x00000000
        /*0090*/ 	.short	0x0000
        /*0092*/ 	.short	0x0000
        /*0094*/ 	.byte	0x00, 0xf5, 0x21, 0x00


	//----- nvinfo : EIATTR_SPARSE_MMA_MASK
	.align		4
.L_3951:
        /*0098*/ 	.byte	0x03, 0x50
        /*009a*/ 	.short	0x0000


	//----- nvinfo : EIATTR_MAXREG_COUNT
	.align		4
        /*009c*/ 	.byte	0x03, 0x1b
        /*009e*/ 	.short	0x00ff


	//----- nvinfo : EIATTR_MERCURY_ISA_VERSION
	.align		4
        /*00a0*/ 	.byte	0x03, 0x5f
        /*00a2*/ 	.short	0x0101


	//----- nvinfo : EIATTR_VRC_CTA_INIT_COUNT
	.align		4
        /*00a4*/ 	.byte	0x02, 0x4a
	.zero		1
	.zero		1


	//----- nvinfo : EIATTR_EXIT_INSTR_OFFSETS
	.align		4
        /*00a8*/ 	.byte	0x04, 0x1c
        /*00aa*/ 	.short	(.L_3953 - .L_3952)


	//   ....[0]....
.L_3952:
        /*00ac*/ 	.word	0x000000d0


	//   ....[1]....
        /*00b0*/ 	.word	0x00000150


	//   ....[2]....
        /*00b4*/ 	.word	0x000001f0


	//   ....[3]....
        /*00b8*/ 	.word	0x00000840


	//----- nvinfo : EIATTR_CRS_STACK_SIZE
	.align		4
.L_3953:
        /*00bc*/ 	.byte	0x04, 0x1e
        /*00be*/ 	.short	(.L_3955 - .L_3954)
.L_3954:
        /*00c0*/ 	.word	0x00000000


	//----- nvinfo : EIATTR_CBANK_PARAM_SIZE
	.align		4
.L_3955:
        /*00c4*/ 	.byte	0x03, 0x19
        /*00c6*/ 	.short	0x0048


	//----- nvinfo : EIATTR_PARAM_CBANK
	.align		4
        /*00c8*/ 	.byte	0x04, 0x0a
        /*00ca*/ 	.short	(.L_3957 - .L_3956)
	.align		4
.L_3956:
        /*00cc*/ 	.word	index@(.nv.constant0._Z26MutualIntensExtract_KernelILi4ELb1ELb1ELi1ELi1EEvPKfS1_Pfllllll)
        /*00d0*/ 	.short	0x0380
        /*00d2*/ 	.short	0x0048


	//----- nvinfo : EIATTR_SW_WAR
	.align		4
.L_3957:
        /*00d4*/ 	.byte	0x04, 0x36
        /*00d6*/ 	.short	(.L_3959 - .L_3958)
.L_3958:
        /*00d8*/ 	.word	0x00000008
.L_3959:


//--------------------- .nv.info._Z26MutualIntensExtract_KernelILi3ELb0ELb0ELi1ELi1EEvPKfS1_Pfllllll --------------------------
	.section	.nv.info._Z26MutualIntensExtract_KernelILi3ELb0ELb0ELi1ELi1EEvPKfS1_Pfllllll,"",@"SHT_CUDA_INFO"
	.sectionflags	@""
	.align	4


	//----- nvinfo : EIATTR_CUDA_API_VERSION
	.align		4
        /*0000*/ 	.byte	0x04, 0x37
        /*0002*/ 	.short	(.L_3961 - .L_3960)
.L_3960:
        /*0004*/ 	.word	0x00000082


	//----- nvinfo : EIATTR_KPARAM_INFO
	.align		4
.L_3961:
        /*0008*/ 	.byte	0x04, 0x17
        /*000a*/ 	.short	(.L_3963 - .L_3962)
.L_3962:
        /*000c*/ 	.word	0x00000000
        /*0010*/ 	.short	0x0008
        /*0012*/ 	.short	0x0040
        /*0014*/ 	.byte	0x00, 0xf0, 0x21, 0x00


	//----- nvinfo : EIATTR_KPARAM_INFO
	.align		4
.L_3963:
        /*0018*/ 	.byte	0x04, 0x17
        /*001a*/ 	.short	(.L_3965 - .L_3964)
.L_3964:
        /*001c*/ 	.word	0x00000000
        /*0020*/ 	.short	0x0007
        /*0022*/ 	.short	0x0038
        /*0024*/ 	.byte	0x00, 0xf0, 0x21, 0x00


	//----- nvinfo : EIATTR_KPARAM_INFO
	.align		4
.L_3965:
        /*0028*/ 	.byte	0x04, 0x17
        /*002a*/ 	.short	(.L_3967 - .L_3966)
.L_3966:
        /*002c*/ 	.word	0x00000000
        /*0030*/ 	.short	0x0006
        /*0032*/ 	.short	0x0030
        /*0034*/ 	.byte	0x00, 0xf0, 0x21, 0x00


	//----- nvinfo : EIATTR_KPARAM_INFO
	.align		4
.L_3967:
        /*0038*/ 	.byte	0x04, 0x17
        /*003a*/ 	.short	(.L_3969 - .L_3968)
.L_3968:
        /*003c*/ 	.word	0x00000000
        /*0040*/ 	.short	0x0005
        /*0042*/ 	.short	0x0028
        /*0044*/ 	.byte	0x00, 0xf0, 0x21, 0x00


	//----- nvinfo : EIATTR_KPARAM_INFO
	.align		4
.L_3969:
        /*0048*/ 	.byte	0x04, 0x17
        /*004a*/ 	.short	(.L_3971 - .L_3970)
.L_3970:
        /*004c*/ 	.word	0x00000000
        /*0050*/ 	.short	0x0004
        /*0052*/ 	.short	0x0020
        /*0054*/ 	.byte	0x00, 0xf0, 0x21, 0x00


	//----- nvinfo : EIATTR_KPARAM_INFO
	.align		4
.L_3971:
        /*0058*/ 	.byte	0x04, 0x17
        /*005a*/ 	.short	(.L_3973 - .L_3972)
.L_3972:
        /*005c*/ 	.word	0x00000000
        /*0060*/ 	.short	0x0003
        /*0062*/ 	.short	0x0018
        /*0064*/ 	.byte	0x00, 0xf0, 0x21, 0x00


	//----- nvinfo : EIATTR_KPARAM_INFO
	.align		4
.L_3973:
        /*0068*/ 	.byte	0x04, 0x17
        /*006a*/ 	.short	(.L_3975 - .L_3974)
.L_3974:
        /*006c*/ 	.word	0x00000000
        /*0070*/ 	.short	0x0002
        /*0072*/ 	.short	0x0010
        /*0074*/ 	.byte	0x00, 0xf5, 0x21, 0x00


	//----- nvinfo : EIATTR_KPARAM_INFO
	.align		4
.L_3975:
        /*0078*/ 	.byte	0x04, 0x17
        /*007a*/ 	.short	(.L_3977 - .L_3976)
.L_3976:
        /*007c*/ 	.word	0x00000000
        /*0080*/ 	.short	0x0001
        /*0082*/ 	.short	0x0008
        /*0084*/ 	.byte	0x00, 0xf5, 0x21, 0x00


	//----- nvinfo : EIATTR_KPARAM_INFO
	.align		4
.L_3977:
        /*0088*/ 	.byte	0x04, 0x17
        /*008a*/ 	.short	(.L_3979 - .L_3978)
.L_3978:
        /*008c*/ 	.word	0x00000000
        /*0090*/ 	.short	0x0000
        /*0092*/ 	.short	0x0000
        /*0094*/ 	.byte	0x00, 0xf5, 0x21, 0x00


	//----- nvinfo : EIATTR_SPARSE_MMA_MASK
	.align		4
.L_3979:
        /*0098*/ 	.byte	0x03, 0x50
        /*009a*/ 	.short	0x0000


	//----- nvinfo : EIATTR_MAXREG_COUNT
	.align		4
        /*009c*/ 	.byte	0x03, 0x1b
        /*009e*/ 	.short	0x00ff


	//----- nvinfo : EIATTR_MERCURY_ISA_VERSION
	.align		4
        /*00a0*/ 	.byte	0x03, 0x5f
        /*00a2*/ 	.short	0x0101


	//----- nvinfo : EIATTR_VRC_CTA_INIT_COUNT
	.align		4
        /*00a4*/ 	.byte	0x02, 0x4a
	.zero		1
	.zero		1


	//----- nvinfo : EIATTR_EXIT_INSTR_OFFSETS
	.align		4
        /*00a8*/ 	.byte	0x04, 0x1c
        /*00aa*/ 	.short	(.L_3981 - .L_3980)


	//   ....[0]....
.L_3980:
        /*00ac*/ 	.word	0x000000d0


	//   ....[1]....
        /*00b0*/ 	.word	0x00000150


	//   ....[2]....
        /*00b4*/ 	.word	0x000001e0


	//   ....[3]....
        /*00b8*/ 	.word	0x00000520


	//----- nvinfo : EIATTR_CRS_STACK_SIZE
	.align		4
.L_3981:
        /*00bc*/ 	.byte	0x04, 0x1e
        /*00be*/ 	.short	(.L_3983 - .L_3982)
.L_3982:
        /*00c0*/ 	.word	0x00000000


	//----- nvinfo : EIATTR_CBANK_PARAM_SIZE
	.align		4
.L_3983:
        /*00c4*/ 	.byte	0x03, 0x19
        /*00c6*/ 	.short	0x0048


	//----- nvinfo : EIATTR_PARAM_CBANK
	.align		4
        /*00c8*/ 	.byte	0x04, 0x0a
        /*00ca*/ 	.short	(.L_3985 - .L_3984)
	.align		4
.L_3984:
        /*00cc*/ 	.word	index@(.nv.constant0._Z26MutualIntensExtract_KernelILi3ELb0ELb0ELi1ELi1EEvPKfS1_Pfllllll)
        /*00d0*/ 	.short	0x0380
        /*00d2*/ 	.short	0x0048


	//----- nvinfo : EIATTR_SW_WAR
	.align		4
.L_3985:
        /*00d4*/ 	.byte	0x04, 0x36
        /*00d6*/ 	.short	(.L_3987 - .L_3986)
.L_3986:
        /*00d8*/ 	.word	0x00000008
.L_3987:


//--------------------- .nv.info._Z26MutualIntensExtract_KernelILi3ELb0ELb1ELi1ELi1EEvPKfS1_Pfllllll --------------------------
	.section	.nv.info._Z26MutualIntensExtract_KernelILi3ELb0ELb1ELi1ELi1EEvPKfS1_Pfllllll,"",@"SHT_CUDA_INFO"
	.sectionflags	@""
	.align	4


	//----- nvinfo : EIATTR_CUDA_API_VERSION
	.align		4
        /*0000*/ 	.byte	0x04, 0x37
        /*0002*/ 	.short	(.L_3989 - .L_3988)
.L_3988:
        /*0004*/ 	.word	0x00000082


	//----- nvinfo : EIATTR_KPARAM_INFO
	.align		4
.L_3989:
        /*0008*/ 	.byte	0x04, 0x17
        /*000a*/ 	.short	(.L_3991 - .L_3990)
.L_3990:
        /*000c*/ 	.word	0x00000000
        /*0010*/ 	.short	0x0008
        /*0012*/ 	.short	0x0040
        /*0014*/ 	.byte	0x00, 0xf0, 0x21, 0x00


	//----- nvinfo : EIATTR_KPARAM_INFO
	.align		4
.L_3991:
        /*0018*/ 	.byte	0x04, 0x17
        /*001a*/ 	.short	(.L_3993 - .L_3992)
.L_3992:
        /*001c*/ 	.word	0x00000000
        /*0020*/ 	.short	0x0007
        /*0022*/ 	.short	0x0038
        /*0024*/ 	.byte	0x00, 0xf0, 0x21, 0x00


	//----- nvinfo : EIATTR_KPARAM_INFO
	.align		4
.L_3993:
        /*0028*/ 	.byte	0x04, 0x17
        /*002a*/ 	.short	(.L_3995 - .L_3994)
.L_3994:
        /*002c*/ 	.word	0x00000000
        /*0030*/ 	.short	0x0006
        /*0032*/ 	.short	0x0030
        /*0034*/ 	.byte	0x00, 0xf0, 0x21, 0x00


	//----- nvinfo : EIATTR_KPARAM_INFO
	.align		4
.L_3995:
        /*0038*/ 	.byte	0x04, 0x17
        /*003a*/ 	.short	(.L_3997 - .L_3996)
.L_3996:
        /*003c*/ 	.word	0x00000000
        /*0040*/ 	.short	0x0005
        /*0042*/ 	.short	0x0028
        /*0044*/ 	.byte	0x00, 0xf0, 0x21, 0x00


	//----- nvinfo : EIATTR_KPARAM_INFO
	.align		4
.L_3997:
        /*0048*/ 	.byte	0x04, 0x17
        /*004a*/ 	.short	(.L_3999 - .L_3998)
.L_3998:
        /*004c*/ 	.word	0x00000000
        /*0050*/ 	.short	0x0004
        /*0052*/ 	.short	0x0020
        /*0054*/ 	.byte	0x00, 0xf0, 0x21, 0x00


	//----- nvinfo : EIATTR_KPARAM_INFO
	.align		4
.L_3999:
        /*0058*/ 	.byte	0x04, 0x17
        /*005a*/ 	.short	(.L_4001 - .L_4000)
.L_4000:
        /*005c*/ 	.word	0x00000000
        /*0060*/ 	.short	0x0003
        /*0062*/ 	.short	0x0018
        /*0064*/ 	.byte	0x00, 0xf0, 0x21, 0x00


	//----- nvinfo : EIATTR_KPARAM_INFO
	.align		4
.L_4001:
        /*0068*/ 	.byte	0x04, 0x17
        /*006a*/ 	.short	(.L_4003 - .L_4002)
.L_4002:
        /*006c*/ 	.word	0x00000000
        /*0070*/ 	.short	0x0002
        /*0072*/ 	.short	0x0010
        /*0074*/ 	.byte	0x00, 0xf5, 0x21, 0x00


	//----- nvinfo : EIATTR_KPARAM_INFO
	.align		4
.L_4003:
        /*0078*/ 	.byte	0x04, 0x17
        /*007a*/ 	.short	(.L_4005 - .L_4004)
.L_4004:
        /*007c*/ 	.word	0x00000000
        /*0080*/ 	.short	0x0001
        /*0082*/ 	.short	0x0008
        /*0084*/ 	.byte	0x00, 0xf5, 0x21, 0x00


	//----- nvinfo : EIATTR_KPARAM_INFO
	.align		4
.L_4005:
        /*0088*/ 	.byte	0x04, 0x17
        /*008a*/ 	.short	(.L_4007 - .L_4006)
.L_4006:
        /*008c*/ 	.word	0x00000000
        /*0090*/ 	.short	0x0000
        /*0092*/ 	.short	0x0000
        /*0094*/ 	.byte	0x00, 0xf5, 0x21, 0x00


	//----- nvinfo : EIATTR_SPARSE_MMA_MASK
	.align		4
.L_4007:
        /*0098*/ 	.byte	0x03, 0x50
        /*009a*/ 	.short	0x0000


	//----- nvinfo : EIATTR_MAXREG_COUNT
	.align		4
        /*009c*/ 	.byte	0x03, 0x1b
        /*009e*/ 	.short	0x00ff


	//----- nvinfo : EIATTR_MERCURY_ISA_VERSION
	.align		4
        /*00a0*/ 	.byte	0x03, 0x5f
        /*00a2*/ 	.short	0x0101


	//----- nvinfo : EIATTR_VRC_CTA_INIT_COUNT
	.align		4
        /*00a4*/ 	.byte	0x02, 0x4a
	.zero		1
	.zero		1


	//----- nvinfo : EIATTR_EXIT_INSTR_OFFSETS
	.align		4
        /*00a8*/ 	.byte	0x04, 0x1c
        /*00aa*/ 	.short	(.L_4009 - .L_4008)


	//   ....[0]....
.L_4008:
        /*00ac*/ 	.word	0x000000d0


	//   ....[1]....
        /*00b0*/ 	.word	0x00000150


	//   ....[2]....
        /*00b4*/ 	.word	0x000001f0


	//   ....[3]....
        /*00b8*/ 	.word	0x00000740


	//----- nvinfo : EIATTR_CRS_STACK_SIZE
	.align		4
.L_4009:
        /*00bc*/ 	.byte	0x04, 0x1e
        /*00be*/ 	.short	(.L_4011 - .L_4010)
.L_4010:
        /*00c0*/ 	.word	0x00000000


	//----- nvinfo : EIATTR_CBANK_PARAM_SIZE
	.align		4
.L_4011:
        /*00c4*/ 	.byte	0x03, 0x19
        /*00c6*/ 	.short	0x0048


	//----- nvinfo : EIATTR_PARAM_CBANK
	.align		4
        /*00c8*/ 	.byte	0x04, 0x0a
        /*00ca*/ 	.short	(.L_4013 - .L_4012)
	.align		4
.L_4012:
        /*00cc*/ 	.word	index@(.nv.constant0._Z26MutualIntensExtract_KernelILi3ELb0ELb1ELi1ELi1EEvPKfS1_Pfllllll)
        /*00d0*/ 	.short	0x0380
        /*00d2*/ 	.short	0x0048


	//----- nvinfo : EIATTR_SW_WAR
	.align		4
.L_4013:
        /*00d4*/ 	.byte	0x04, 0x36
        /*00d6*/ 	.short	(.L_4015 - .L_4014)
.L_4014:
        /*00d8*/ 	.word	0x00000008
.L_4015:


//--------------------- .nv.info._Z26MutualIntensExtract_KernelILi3ELb1ELb0ELi1ELi1EEvPKfS1_Pfllllll --------------------------
	.section	.nv.info._Z26MutualIntensExtract_KernelILi3ELb1ELb0ELi1ELi1EEvPKfS1_Pfllllll,"",@"SHT_CUDA_INFO"
	.sectionflags	@""
	.align	4


	//----- nvinfo : EIATTR_CUDA_API_VERSION
	.align		4
        /*0000*/ 	.byte	0x04, 0x37
        /*0002*/ 	.short	(.L_4017 - .L_4016)
.L_4016:
        /*0004*/ 	.word	0x00000082


	//----- nvinfo : EIATTR_KPARAM_INFO
	.align		4
.L_4017:
        /*0008*/ 	.byte	0x04, 0x17
        /*000a*/ 	.short	(.L_4019 - .L_4018)
.L_4018:
        /*000c*/ 	.word	0x00000000
        /*0010*/ 	.short	0x0008
        /*0012*/ 	.short	0x0040
        /*0014*/ 	.byte	0x00, 0xf0, 0x21, 0x00


	//----- nvinfo : EIATTR_KPARAM_INFO
	.align		4
.L_4019:
        /*0018*/ 	.byte	0x04, 0x17
        /*001a*/ 	.short	(.L_4021 - .L_4020)
.L_4020:
        /*001c*/ 	.word	0x00000000
        /*0020*/ 	.short	0x0007
        /*0022*/ 	.short	0x0038
        /*0024*/ 	.byte	0x00, 0xf0, 0x21, 0x00


	//----- nvinfo : EIATTR_KPARAM_INFO
	.align		4
.L_4021:
        /*0028*/ 	.byte	0x04, 0x17
        /*002a*/ 	.short	(.L_4023 - .L_4022)
.L_4022:
        /*002c*/ 	.word	0x00000000
        /*0030*/ 	.short	0x0006
        /*0032*/ 	.short	0x0030
        /*0034*/ 	.byte	0x00, 0xf0, 0x21, 0x00


	//----- nvinfo : EIATTR_KPARAM_INFO
	.align		4
.L_4023:
        /*0038*/ 	.byte	0x04, 0x17
        /*003a*/ 	.short	(.L_4025 - .L_4024)
.L_4024:
        /*003c*/ 	.word	0x00000000
        /*0040*/ 	.short	0x0005
        /*0042*/ 	.short	0x0028
        /*0044*/ 	.byte	0x00, 0xf0, 0x21, 0x00


	//----- nvinfo : EIATTR_KPARAM_INFO
	.align		4
.L_4025:
        /*0048*/ 	.byte	0x04, 0x17
        /*004a*/ 	.short	(.L_4027 - .L_4026)
.L_4026:
        /*004c*/ 	.word	0x00000000
        /*0050*/ 	.short	0x0004
        /*0052*/ 	.short	0x0020
        /*0054*/ 	.byte	0x00, 0xf0, 0x21, 0x00


	//----- nvinfo : EIATTR_KPARAM_INFO
	.align		4
.L_4027:
        /*0058*/ 	.byte	0x04, 0x17
        /*005a*/ 	.short	(.L_4029 - .L_4028)
.L_4028:
        /*005c*/ 	.word	0x00000000
        /*0060*/ 	.short	0x0003
        /*0062*/ 	.short	0x0018
        /*0064*/ 	.byte	0x00, 0xf0, 0x21, 0x00


	//----- nvinfo : EIATTR_KPARAM_INFO
	.align		4
.L_4029:
        /*0068*/ 	.byte	0x04, 0x17
        /*006a*/ 	.short	(.L_4031 - .L_4030)
.L_4030:
        /*006c*/ 	.word	0x00000000
        /*0070*/ 	.short	0x0002
        /*0072*/ 	.short	0x0010
        /*0074*/ 	.byte	0x00, 0xf5, 0x21, 0x00


	//----- nvinfo : EIATTR_KPARAM_INFO
	.align		4
.L_4031:
        /*0078*/ 	.byte	0x04, 0x17
        /*007a*/ 	.short	(.L_4033 - .L_4032)
.L_4032:
        /*007c*/ 	.word	0x00000000
        /*0080*/ 	.short	0x0001
        /*0082*/ 	.short	0x0008
        /*0084*/ 	.byte	0x00, 0xf5, 0x21, 0x00


	//----- nvinfo : EIATTR_KPARAM_INFO
	.align		4
.L_4033:
        /*0088*/ 	.byte	0x04, 0x17
        /*008a*/ 	.short	(.L_4035 - .L_4034)
.L_4034:
        /*008c*/ 	.word	0x00000000
        /*0090*/ 	.short	0x0000
        /*0092*/ 	.short	0x0000
        /*0094*/ 	.byte	0x00, 0xf5, 0x21, 0x00


	//----- nvinfo : EIATTR_SPARSE_MMA_MASK
	.align		4
.L_4035:
        /*0098*/ 	.byte	0x03, 0x50
        /*009a*/ 	.short	0x0000


	//----- nvinfo : EIATTR_MAXREG_COUNT
	.align		4
        /*009c*/ 	.byte	0x03, 0x1b
        /*009e*/ 	.short	0x00ff


	//----- nvinfo : EIATTR_MERCURY_ISA_VERSION
	.align		4
        /*00a0*/ 	.byte	0x03, 0x5f
        /*00a2*/ 	.short	0x0101


	//----- nvinfo : EIATTR_VRC_CTA_INIT_COUNT
	.align		4
        /*00a4*/ 	.byte	0x02, 0x4a
	.zero		1
	.zero		1


	//----- nvinfo : EIATTR_EXIT_INSTR_OFFSETS
	.align		4
        /*00a8*/ 	.byte	0x04, 0x1c
        /*00aa*/ 	.short	(.L_4037 - .L_4036)


	//   ....[0]....
.L_4036:
        /*00ac*/ 	.word	0x000000d0


	//   ....[1]....
        /*00b0*/ 	.word	0x00000150


	//   ....[2]....
        /*00b4*/ 	.word	0x000001f0


	//   ....[3]....
        /*00b8*/ 	.word	0x00000720


	//----- nvinfo : EIATTR_CRS_STACK_SIZE
	.align		4
.L_4037:
        /*00bc*/ 	.byte	0x04, 0x1e
        /*00be*/ 	.short	(.L_4039 - .L_4038)
.L_4038:
        /*00c0*/ 	.word	0x00000000


	//----- nvinfo : EIATTR_CBANK_PARAM_SIZE
	.align		4
.L_4039:
        /*00c4*/ 	.byte	0x03, 0x19
        /*00c6*/ 	.short	0x0048


	//----- nvinfo : EIATTR_PARAM_CBANK
	.align		4
        /*00c8*/ 	.byte	0x04, 0x0a
        /*00ca*/ 	.short	(.L_4041 - .L_4040)
	.align		4
.L_4040:
        /*00cc*/ 	.word	index@(.nv.constant0._Z26MutualIntensExtract_KernelILi3ELb1ELb0ELi1ELi1EEvPKfS1_Pfllllll)
        /*00d0*/ 	.short	0x0380
        /*00d2*/ 	.short	0x0048


	//----- nvinfo : EIATTR_SW_WAR
	.align		4
.L_4041:
        /*00d4*/ 	.byte	0x04, 0x36
        /*00d6*/ 	.short	(.L_4043 - .L_4042)
.L_4042:
        /*00d8*/ 	.word	0x00000008
.L_4043:


//--------------------- .nv.info._Z26MutualIntensExtract_KernelILi3ELb1ELb1ELi1ELi1EEvPKfS1_Pfllllll --------------------------
	.section	.nv.info._Z26MutualIntensExtract_KernelILi3ELb1ELb1ELi1ELi1EEvPKfS1_Pfllllll,"",@"SHT_CUDA_INFO"
	.sectionflags	@""
	.align	4


	//----- nvinfo : EIATTR_CUDA_API_VERSION
	.align		4
        /*0000*/ 	.byte	0x04, 0x37
        /*0002*/ 	.short	(.L_4045 - .L_4044)
.L_4044:
        /*0004*/ 	.word	0x00000082


	//----- nvinfo : EIATTR_KPARAM_INFO
	.align		4
.L_4045:
        /*0008*/ 	.byte	0x04, 0x17
        /*000a*/ 	.short	(.L_4047 - .L_4046)
.L_4046:
        /*000c*/ 	.word	0x00000000
        /*0010*/ 	.short	0x0008
        /*0012*/ 	.short	0x0040
        /*0014*/ 	.byte	0x00, 0xf0, 0x21, 0x00


	//----- nvinfo : EIATTR_KPARAM_INFO
	.align		4
.L_4047:
        /*0018*/ 	.byte	0x04, 0x17
        /*001a*/ 	.short	(.L_4049 - .L_4048)
.L_4048:
        /*001c*/ 	.word	0x00000000
        /*0020*/ 	.short	0x0007
        /*0022*/ 	.short	0x0038
        /*0024*/ 	.byte	0x00, 0xf0, 0x21, 0x00


	//----- nvinfo : EIATTR_KPARAM_INFO
	.align		4
.L_4049:
        /*0028*/ 	.byte	0x04, 0x17
        /*002a*/ 	.short	(.L_4051 - .L_4050)
.L_4050:
        /*002c*/ 	.word	0x00000000
        /*0030*/ 	.short	0x0006
        /*0032*/ 	.short	0x0030
        /*0034*/ 	.byte	0x00, 0xf0, 0x21, 0x00


	//----- nvinfo : EIATTR_KPARAM_INFO
	.align		4
.L_4051:
        /*0038*/ 	.byte	0x04, 0x17
        /*003a*/ 	.short	(.L_4053 - .L_4052)
.L_4052:
        /*003c*/ 	.word	0x00000000
        /*0040*/ 	.short	0x0005
        /*0042*/ 	.short	0x0028
        /*0044*/ 	.byte	0x00, 0xf0, 0x21, 0x00


	//----- nvinfo : EIATTR_KPARAM_INFO
	.align		4
.L_4053:
        /*0048*/ 	.byte	0x04, 0x17
        /*004a*/ 	.short	(.L_4055 - .L_4054)
.L_4054:
        /*004c*/ 	.word	0x00000000
        /*0050*/ 	.short	0x0004
        /*0052*/ 	.short	0x0020
        /*0054*/ 	.byte	0x00, 0xf0, 0x21, 0x00


	//----- nvinfo : EIATTR_KPARAM_INFO
	.align		4
.L_4055:
        /*0058*/ 	.byte	0x04, 0x17
        /*005a*/ 	.short	(.L_4057 - .L_4056)
.L_4056:
        /*005c*/ 	.word	0x00000000
        /*0060*/ 	.short	0x0003
        /*0062*/ 	.short	0x0018
        /*0064*/ 	.byte	0x00, 0xf0, 0x21, 0x00


	//----- nvinfo : EIATTR_KPARAM_INFO
	.align		4
.L_4057:
        /*0068*/ 	.byte	0x04, 0x17
        /*006a*/ 	.short	(.L_4059 - .L_4058)
.L_4058:
        /*006c*/ 	.word	0x00000000
        /*0070*/ 	.short	0x0002
        /*0072*/ 	.short	0x0010
        /*0074*/ 	.byte	0x00, 0xf5, 0x21, 0x00


	//----- nvinfo : EIATTR_KPARAM_INFO
	.align		4
.L_4059:
        /*0078*/ 	.byte	0x04, 0x17
        /*007a*/ 	.short	(.L_4061 - .L_4060)
.L_4060:
        /*007c*/ 	.word	0x00000000
        /*0080*/ 	.short	0x0001
        /*0082*/ 	.short	0x0008
        /*0084*/ 	.byte	0x00, 0xf5, 0x21, 0x00


	//----- nvinfo : EIATTR_KPARAM_INFO
	.align		4
.L_4061:
        /*0088*/ 	.byte	0x04, 0x17
        /*008a*/ 	.short	(.L_4063 - .L_4062)
.L_4062:
        /*008c*/ 	.word	0x00000000
        /*0090*/ 	.short	0x0000
        /*0092*/ 	.short	0x0000
        /*0094*/ 	.byte	0x00, 0xf5, 0x21, 0x00


	//----- nvinfo : EIATTR_SPARSE_MMA_MASK
	.align		4
.L_4063:
        /*0098*/ 	.byte	0x03, 0x50
        /*009a*/ 	.short	0x0000


	//----- nvinfo : EIATTR_MAXREG_COUNT
	.align		4
        /*009c*/ 	.byte	0x03, 0x1b
        /*009e*/ 	.short	0x00ff


	//----- nvinfo : EIATTR_MERCURY_ISA_VERSION
	.align		4
        /*00a0*/ 	.byte	0x03, 0x5f
        /*00a2*/ 	.short	0x0101


	//----- nvinfo : EIATTR_VRC_CTA_INIT_COUNT
	.align		4
        /*00a4*/ 	.byte	0x02, 0x4a
	.zero		1
	.zero		1


	//----- nvinfo : EIATTR_EXIT_INSTR_OFFSETS
	.align		4
        /*00a8*/ 	.byte	0x04, 0x1c
        /*00aa*/ 	.short	(.L_4065 - .L_4064)


	//   ....[0]....
.L_4064:
        /*00ac*/ 	.word	0x000000d0


	//   ....[1]....
        /*00b0*/ 	.word	0x00000150


	//   ....[2]....
        /*00b4*/ 	.word	0x000001f0


	//   ....[3]....
        /*00b8*/ 	.word	0x00000840


	//----- nvinfo : EIATTR_CRS_STACK_SIZE
	.align		4
.L_4065:
        /*00bc*/ 	.byte	0x04, 0x1e
        /*00be*/ 	.short	(.L_4067 - .L_4066)
.L_4066:
        /*00c0*/ 	.word	0x00000000


	//----- nvinfo : EIATTR_CBANK_PARAM_SIZE
	.align		4
.L_4067:
        /*00c4*/ 	.byte	0x03, 0x19
        /*00c6*/ 	.short	0x0048


	//----- nvinfo : EIATTR_PARAM_CBANK
	.align		4
        /*00c8*/ 	.byte	0x04, 0x0a
        /*00ca*/ 	.short	(.L_4069 - .L_4068)
	.align		4
.L_4068:
        /*00cc*/ 	.word	index@(.nv.constant0._Z26MutualIntensExtract_KernelILi3ELb1ELb1ELi1ELi1EEvPKfS1_Pfllllll)
        /*00d0*/ 	.short	0x0380
        /*00d2*/ 	.short	0x0048


	//----- nvinfo : EIATTR_SW_WAR
	.align		4
.L_4069:
        /*00d4*/ 	.byte	0x04, 0x36
        /*00d6*/ 	.short	(.L_4071 - .L_4070)
.L_4070:
        /*00d8*/ 	.word	0x00000008
.L_4071:


//--------------------- .nv.info._Z26MutualIntensExtract_KernelILi2ELb0ELb0ELi1ELi1EEvPKfS1_Pfllllll --------------------------
	.section	.nv.info._Z26MutualIntensExtract_KernelILi2ELb0ELb0ELi1ELi1EEvPKfS1_Pfllllll,"",@"SHT_CUDA_INFO"
	.sectionflags	@""
	.align	4


	//----- nvinfo : EIATTR_CUDA_API_VERSION
	.align		4
        /*0000*/ 	.byte	0x04, 0x37
        /*0002*/ 	.short	(.L_4073 - .L_4072)
.L_4072:
        /*0004*/ 	.word	0x00000082


	//----- nvinfo : EIATTR_KPARAM_INFO
	.align		4
.L_4073:
        /*0008*/ 	.byte	0x04, 0x17
        /*000a*/ 	.short	(.L_4075 - .L_4074)
.L_4074:
        /*000c*/ 	.word	0x00000000
        /*0010*/ 	.short	0x0008
        /*0012*/ 	.short	0x0040
        /*0014*/ 	.byte	0x00, 0xf0, 0x21, 0x00


	//----- nvinfo : EIATTR_KPARAM_INFO
	.align		4
.L_4075:
        /*0018*/ 	.byte	0x04, 0x17
        /*001a*/ 	.short	(.L_4077 - .L_4076)
.L_4076:
        /*001c*/ 	.word	0x00000000
        /*0020*/ 	.short	0x0007
        /*0022*/ 	.short	0x0038
        /*0024*/ 	.byte	0x00, 0xf0, 0x21, 0x00


	//----- nvinfo : EIATTR_KPARAM_INFO
	.align		4
.L_4077:
        /*0028*/ 	.byte	0x04, 0x17
        /*002a*/ 	.short	(.L_4079 - .L_4078)
.L_4078:
        /*002c*/ 	.word	0x00000000
        /*0030*/ 	.short	0x0006
        /*0032*/ 	.short	0x0030
        /*0034*/ 	.byte	0x00, 0xf0, 0x21, 0x00


	//----- nvinfo : EIATTR_KPARAM_INFO
	.align		4
.L_4079:
        /*0038*/ 	.byte	0x04, 0x17
        /*003a*/ 	.short	(.L_4081 - .L_4080)
.L_4080:
        /*003c*/ 	.word	0x00000000
        /*0040*/ 	.short	0x0005
        /*0042*/ 	.short	0x0028
        /*0044*/ 	.byte	0x00, 0xf0, 0x21, 0x00


	//----- nvinfo : EIATTR_KPARAM_INFO
	.align		4
.L_4081:
        /*0048*/ 	.byte	0x04, 0x17
        /*004a*/ 	.short	(.L_4083 - .L_4082)
.L_4082:
        /*004c*/ 	.word	0x00000000
        /*0050*/ 	.short	0x0004
        /*0052*/ 	.short	0x0020
        /*0054*/ 	.byte	0x00, 0xf0, 0x21, 0x00


	//----- nvinfo : EIATTR_KPARAM_INFO
	.align		4
.L_4083:
        /*0058*/ 	.byte	0x04, 0x17
        /*005a*/ 	.short	(.L_4085 - .L_4084)
.L_4084:
        /*005c*/ 	.word	0x00000000
        /*0060*/ 	.short	0x0003
        /*0062*/ 	.short	0x0018
        /*0064*/ 	.byte	0x00, 0xf0, 0x21, 0x00


	//----- nvinfo : EIATTR_KPARAM_INFO
	.align		4
.L_4085:
        /*0068*/ 	.byte	0x04, 0x17
        /*006a*/ 	.short	(.L_4087 - .L_4086)
.L_4086:
        /*006c*/ 	.word	0x00000000
        /*0070*/ 	.short	0x0002
        /*0072*/ 	.short	0x0010
        /*0074*/ 	.byte	0x00, 0xf5, 0x21, 0x00


	//----- nvinfo : EIATTR_KPARAM_INFO
	.align		4
.L_4087:
        /*0078*/ 	.byte	0x04, 0x17
        /*007a*/ 	.short	(.L_4089 - .L_4088)
.L_4088:
        /*007c*/ 	.word	0x00000000
        /*0080*/ 	.short	0x0001
        /*0082*/ 	.short	0x0008
        /*0084*/ 	.byte	0x00, 0xf5, 0x21, 0x00


	//----- nvinfo : EIATTR_KPARAM_INFO
	.align		4
.L_4089:
        /*0088*/ 	.byte	0x04, 0x17
        /*008a*/ 	.short	(.L_4091 - .L_4090)
.L_4090:
        /*008c*/ 	.word	0x00000000
        /*0090*/ 	.short	0x0000
        /*0092*/ 	.short	0x0000
        /*0094*/ 	.byte	0x00, 0xf5, 0x21, 0x00


	//----- nvinfo : EIATTR_SPARSE_MMA_MASK
	.align		4
.L_4091:
        /*0098*/ 	.byte	0x03, 0x50
        /*009a*/ 	.short	0x0000


	//----- nvinfo : EIATTR_MAXREG_COUNT
	.align		4
        /*009c*/ 	.byte	0x03, 0x1b
        /*009e*/ 	.short	0x00ff


	//----- nvinfo : EIATTR_MERCURY_ISA_VERSION
	.align		4
        /*00a0*/ 	.byte	0x03, 0x5f
        /*00a2*/ 	.short	0x0101


	//----- nvinfo : EIATTR_VRC_CTA_INIT_COUNT
	.align		4
        /*00a4*/ 	.byte	0x02, 0x4a
	.zero		1
	.zero		1


	//----- nvinfo : EIATTR_EXIT_INSTR_OFFSETS
	.align		4
        /*00a8*/ 	.byte	0x04, 0x1c
        /*00aa*/ 	.short	(.L_4093 - .L_4092)


	//   ....[0]....
.L_4092:
        /*00ac*/ 	.word	0x000000d0


	//   ....[1]....
        /*00b0*/ 	.word	0x00000150


	//   ....[2]....
        /*00b4*/ 	.word	0x000001e0


	//   ....[3]....
        /*00b8*/ 	.word	0x00000520


	//----- nvinfo : EIATTR_CRS_STACK_SIZE
	.align		4
.L_4093:
        /*00bc*/ 	.byte	0x04, 0x1e
        /*00be*/ 	.short	(.L_4095 - .L_4094)
.L_4094:
        /*00c0*/ 	.word	0x00000000


	//----- nvinfo : EIATTR_CBANK_PARAM_SIZE
	.align		4
.L_4095:
        /*00c4*/ 	.byte	0x03, 0x19
        /*00c6*/ 	.short	0x0048


	//----- nvinfo : EIATTR_PARAM_CBANK
	.align		4
        /*00c8*/ 	.byte	0x04, 0x0a
        /*00ca*/ 	.short	(.L_4097 - .L_4096)
	.align		4
.L_4096:
        /*00cc*/ 	.word	index@(.nv.constant0._Z26MutualIntensExtract_KernelILi2ELb0ELb0ELi1ELi1EEvPKfS1_Pfllllll)
        /*00d0*/ 	.short	0x0380
        /*00d2*/ 	.short	0x0048


	//----- nvinfo : EIATTR_SW_WAR
	.align		4
.L_4097:
        /*00d4*/ 	.byte	0x04, 0x36
        /*00d6*/ 	.short	(.L_4099 - .L_4098)
.L_4098:
        /*00d8*/ 	.word	0x00000008
.L_4099:


//--------------------- .nv.info._Z26MutualIntensExtract_KernelILi2ELb0ELb1ELi1ELi1EEvPKfS1_Pfllllll --------------------------
	.section	.nv.info._Z26MutualIntensExtract_KernelILi2ELb0ELb1ELi1ELi1EEvPKfS1_Pfllllll,"",@"SHT_CUDA_INFO"
	.sectionflags	@""
	.align	4


	//----- nvinfo : EIATTR_CUDA_API_VERSION
	.align		4
        /*0000*/ 	.byte	0x04, 0x37
        /*0002*/ 	.short	(.L_4101 - .L_4100)
.L_4100:
        /*0004*/ 	.word	0x00000082


	//----- nvinfo : EIATTR_KPARAM_INFO
	.align		4
.L_4101:
        /*0008*/ 	.byte	0x04, 0x17
        /*000a*/ 	.short	(.L_4103 - .L_4102)
.L_4102:
        /*000c*/ 	.word	0x00000000
        /*0010*/ 	.short	0x0008
        /*0012*/ 	.short	0x0040
        /*0014*/ 	.byte	0x00, 0xf0, 0x21, 0x00


	//----- nvinfo : EIATTR_KPARAM_INFO
	.align		4
.L_4103:
        /*0018*/ 	.byte	0x04, 0x17
        /*001a*/ 	.short	(.L_4105 - .L_4104)
.L_4104:
        /*001c*/ 	.word	0x00000000
        /*0020*/ 	.short	0x0007
        /*0022*/ 	.short	0x0038
        /*0024*/ 	.byte	0x00, 0xf0, 0x21, 0x00


	//----- nvinfo : EIATTR_KPARAM_INFO
	.align		4
.L_4105:
        /*0028*/ 	.byte	0x04, 0x17
        /*002a*/ 	.short	(.L_4107 - .L_4106)
.L_4106:
        /*002c*/ 	.word	0x00000000
        /*0030*/ 	.short	0x0006
        /*0032*/ 	.short	0x0030
        /*0034*/ 	.byte	0x00, 0xf0, 0x21, 0x00


	//----- nvinfo : EIATTR_KPARAM_INFO
	.align		4
.L_4107:
        /*0038*/ 	.byte	0x04, 0x17
        /*003a*/ 	.short	(.L_4109 - .L_4108)
.L_4108:
        /*003c*/ 	.word	0x00000000
        /*0040*/ 	.short	0x0005
        /*0042*/ 	.short	0x0028
        /*0044*/ 	.byte	0x00, 0xf0, 0x21, 0x00


	//----- nvinfo : EIATTR_KPARAM_INFO
	.align		4
.L_4109:
        /*0048*/ 	.byte	0x04, 0x17
        /*004a*/ 	.short	(.L_4111 - .L_4110)
.L_4110:
        /*004c*/ 	.word	0x00000000
        /*0050*/ 	.short	0x0004
        /*0052*/ 	.short	0x0020
        /*0054*/ 	.byte	0x00, 0xf0, 0x21, 0x00


	//----- nvinfo : EIATTR_KPARAM_INFO
	.align		4
.L_4111:
        /*0058*/ 	.byte	0x04, 0x17
        /*005a*/ 	.short	(.L_4113 - .L_4112)
.L_4112:
        /*005c*/ 	.word	0x00000000
        /*0060*/ 	.short	0x0003
        /*0062*/ 	.short	0x0018
        /*0064*/ 	.byte	0x00, 0xf0, 0x21, 0x00


	//----- nvinfo : EIATTR_KPARAM_INFO
	.align		4
.L_4113:
        /*0068*/ 	.byte	0x04, 0x17
        /*006a*/ 	.short	(.L_4115 - .L_4114)
.L_4114:
        /*006c*/ 	.word	0x00000000
        /*0070*/ 	.short	0x0002
        /*0072*/ 	.short	0x0010
        /*0074*/ 	.byte	0x00, 0xf5, 0x21, 0x00


	//----- nvinfo : EIATTR_KPARAM_INFO
	.align		4
.L_4115:
        /*0078*/ 	.byte	0x04, 0x17
        /*007a*/ 	.short	(.L_4117 - .L_4116)
.L_4116:
        /*007c*/ 	.word	0x00000000
        /*0080*/ 	.short	0x0001
        /*0082*/ 	.short	0x0008
        /*0084*/ 	.byte	0x00, 0xf5, 0x21, 0x00


	//----- nvinfo : EIATTR_KPARAM_INFO
	.align		4
.L_4117:
        /*0088*/ 	.byte	0x04, 0x17
        /*008a*/ 	.short	(.L_4119 - .L_4118)
.L_4118:
        /*008c*/ 	.word	0x00000000
        /*0090*/ 	.short	0x0000
        /*0092*/ 	.short	0x0000
        /*0094*/ 	.byte	0x00, 0xf5, 0x21, 0x00


	//----- nvinfo : EIATTR_SPARSE_MMA_MASK
	.align		4
.L_4119:
        /*0098*/ 	.byte	0x03, 0x50
        /*009a*/ 	.short	0x0000


	//----- nvinfo : EIATTR_MAXREG_COUNT
	.align		4
        /*009c*/ 	.byte	0x03, 0x1b
        /*009e*/ 	.short	0x00ff


	//----- nvinfo : EIATTR_MERCURY_ISA_VERSION
	.align		4
        /*00a0*/ 	.byte	0x03, 0x5f
        /*00a2*/ 	.short	0x0101


	//----- nvinfo : EIATTR_VRC_CTA_INIT_COUNT
	.align		4
        /*00a4*/ 	.byte	0x02, 0x4a
	.zero		1
	.zero		1


	//----- nvinfo : EIATTR_EXIT_INSTR_OFFSETS
	.align		4
        /*00a8*/ 	.byte	0x04, 0x1c
        /*00aa*/ 	.short	(.L_4121 - .L_4120)


	//   ....[0]....
.L_4120:
        /*00ac*/ 	.word	0x000000d0


	//   ....[1]....
        /*00b0*/ 	.word	0x00000150


	//   ....[2]....
        /*00b4*/ 	.word	0x000001f0


	//   ....[3]....
        /*00b8*/ 	.word	0x00000740


	//----- nvinfo : EIATTR_CRS_STACK_SIZE
	.align		4
.L_4121:
        /*00bc*/ 	.byte	0x04, 0x1e
        /*00be*/ 	.short	(.L_4123 - .L_4122)
.L_4122:
        /*00c0*/ 	.word	0x00000000


	//----- nvinfo : EIATTR_CBANK_PARAM_SIZE
	.align		4
.L_4123:
        /*00c4*/ 	.byte	0x03, 0x19
        /*00c6*/ 	.short	0x0048


	//----- nvinfo : EIATTR_PARAM_CBANK
	.align		4
        /*00c8*/ 	.byte	0x04, 0x0a
        /*00ca*/ 	.short	(.L_4125 - .L_4124)
	.align		4
.L_4124:
        /*00cc*/ 	.word	index@(.nv.constant0._Z26MutualIntensExtract_KernelILi2ELb0ELb1ELi1ELi1EEvPKfS1_Pfllllll)
        /*00d0*/ 	.short	0x0380
        /*00d2*/ 	.short	0x0048


	//----- nvinfo : EIATTR_SW_WAR
	.align		4
.L_4125:
        /*00d4*/ 	.byte	0x04, 0x36
        /*00d6*/ 	.short	(.L_4127 - .L_4126)
.L_4126:
        /*00d8*/ 	.word	0x00000008
.L_4127:


//--------------------- .nv.info._Z26MutualIntensExtract_KernelILi2ELb1ELb0ELi1ELi1EEvPKfS1_Pfllllll --------------------------
	.section	.nv.info._Z26MutualIntensExtract_KernelILi2ELb1ELb0ELi1ELi1EEvPKfS1_Pfllllll,"",@"SHT_CUDA_INFO"
	.sectionflags	@""
	.align	4


	//----- nvinfo : EIATTR_CUDA_API_VERSION
	.align		4
        /*0000*/ 	.byte	0x04, 0x37
        /*0002*/ 	.short	(.L_4129 - .L_4128)
.L_4128:
        /*0004*/ 	.word	0x00000082


	//----- nvinfo : EIATTR_KPARAM_INFO
	.align		4
.L_4129:
        /*0008*/ 	.byte	0x04, 0x17
        /*000a*/ 	.short	(.L_4131 - .L_4130)
.L_4130:
        /*000c*/ 	.word	0x00000000
        /*0010*/ 	.short	0x0008
        /*0012*/ 	.short	0x0040
        /*0014*/ 	.byte	0x00, 0xf0, 0x21, 0x00


	//----- nvinfo : EIATTR_KPARAM_INFO
	.align		4
.L_4131:
        /*0018*/ 	.byte	0x04, 0x17
        /*001a*/ 	.short	(.L_4133 - .L_4132)
.L_4132:
        /*001c*/ 	.word	0x00000000
        /*0020*/ 	.short	0x0007
        /*0022*/ 	.short	0x0038
        /*0024*/ 	.byte	0x00, 0xf0, 0x21, 0x00


	//----- nvinfo : EIATTR_KPARAM_INFO
	.align		4
.L_4133:
        /*0028*/ 	.byte	0x04, 0x17
        /*002a*/ 	.short	(.L_4135 - .L_4134)
.L_4134:
        /*002c*/ 	.word	0x00000000
        /*0030*/ 	.short	0x0006
        /*0032*/ 	.short	0x0030
        /*0034*/ 	.byte	0x00, 0xf0, 0x21, 0x00


	//----- nvinfo : EIATTR_KPARAM_INFO
	.align		4
.L_4135:
        /*0038*/ 	.byte	0x04, 0x17
        /*003a*/ 	.short	(.L_4137 - .L_4136)
.L_4136:
        /*003c*/ 	.word	0x00000000
        /*0040*/ 	.short	0x0005
        /*0042*/ 	.short	0x0028
        /*0044*/ 	.byte	0x00, 0xf0, 0x21, 0x00


	//----- nvinfo : EIATTR_KPARAM_INFO
	.align		4
.L_4137:
        /*0048*/ 	.byte	0x04, 0x17
        /*004a*/ 	.short	(.L_4139 - .L_4138)
.L_4138:
        /*004c*/ 	.word	0x00000000
        /*0050*/ 	.short	0x0004
        /*0052*/ 	.short	0x0020
        /*0054*/ 	.byte	0x00, 0xf0, 0x21, 0x00


	//----- nvinfo : EIATTR_KPARAM_INFO
	.align		4
.L_4139:
        /*0058*/ 	.byte	0x04, 0x17
        /*005a*/ 	.short	(.L_4141 - .L_4140)
.L_4140:
        /*005c*/ 	.word	0x00000000
        /*0060*/ 	.short	0x0003
        /*0062*/ 	.short	0x0018
        /*0064*/ 	.byte	0x00, 0xf0, 0x21, 0x00


	//----- nvinfo : EIATTR_KPARAM_INFO
	.align		4
.L_4141:
        /*0068*/ 	.byte	0x04, 0x17
        /*006a*/ 	.short	(.L_4143 - .L_4142)
.L_4142:
        /*006c*/ 	.word	0x00000000
        /*0070*/ 	.short	0x0002
        /*0072*/ 	.short	0x0010
        /*0074*/ 	.byte	0x00, 0xf5, 0x21, 0x00


	//----- nvinfo : EIATTR_KPARAM_INFO
	.align		4
.L_4143:
        /*0078*/ 	.byte	0x04, 0x17
        /*007a*/ 	.short	(.L_4145 - .L_4144)
.L_4144:
        /*007c*/ 	.word	0x00000000
        /*0080*/ 	.short	0x0001
        /*0082*/ 	.short	0x0008
        /*0084*/ 	.byte	0x00, 0xf5, 0x21, 0x00


	//----- nvinfo : EIATTR_KPARAM_INFO
	.align		4
.L_4145:
        /*0088*/ 	.byte	0x04, 0x17
        /*008a*/ 	.short	(.L_4147 - .L_4146)
.L_4146:
        /*008c*/ 	.word	0x00000000
        /*0090*/ 	.short	0x0000
        /*0092*/ 	.short	0x0000
        /*0094*/ 	.byte	0x00, 0xf5, 0x21, 0x00


	//----- nvinfo : EIATTR_SPARSE_MMA_MASK
	.align		4
.L_4147:
        /*0098*/ 	.byte	0x03, 0x50
        /*009a*/ 	.short	0x0000


	//----- nvinfo : EIATTR_MAXREG_COUNT
	.align		4
        /*009c*/ 	.byte	0x03, 0x1b
        /*009e*/ 	.short	0x00ff


	//----- nvinfo : EIATTR_MERCURY_ISA_VERSION
	.align		4
        /*00a0*/ 	.byte	0x03, 0x5f
        /*00a2*/ 	.short	0x0101


	//----- nvinfo : EIATTR_VRC_CTA_INIT_COUNT
	.align		4
        /*00a4*/ 	.byte	0x02, 0x4a
	.zero		1
	.zero		1


	//----- nvinfo : EIATTR_EXIT_INSTR_OFFSETS
	.align		4
        /*00a8*/ 	.byte	0x04, 0x1c
        /*00aa*/ 	.short	(.L_4149 - .L_4148)


	//   ....[0]....
.L_4148:
        /*00ac*/ 	.word	0x000000d0


	//   ....[1]....
        /*00b0*/ 	.word	0x00000150


	//   ....[2]....
        /*00b4*/ 	.word	0x000001f0


	//   ....[3]....
        /*00b8*/ 	.word	0x00000740


	//----- nvinfo : EIATTR_CRS_STACK_SIZE
	.align		4
.L_4149:
        /*00bc*/ 	.byte	0x04, 0x1e
        /*00be*/ 	.short	(.L_4151 - .L_4150)
.L_4150:
        /*00c0*/ 	.word	0x00000000


	//----- nvinfo : EIATTR_CBANK_PARAM_SIZE
	.align		4
.L_4151:
        /*00c4*/ 	.byte	0x03, 0x19
        /*00c6*/ 	.short	0x0048


	//----- nvinfo : EIATTR_PARAM_CBANK
	.align		4
        /*00c8*/ 	.byte	0x04, 0x0a
        /*00ca*/ 	.short	(.L_4153 - .L_4152)
	.align		4
.L_4152:
        /*00cc*/ 	.word	index@(.nv.constant0._Z26MutualIntensExtract_KernelILi2ELb1ELb0ELi1ELi1EEvPKfS1_Pfllllll)
        /*00d0*/ 	.short	0x0380
        /*00d2*/ 	.short	0x0048


	//----- nvinfo : EIATTR_SW_WAR
	.align		4
.L_4153:
        /*00d4*/ 	.byte	0x04, 0x36
        /*00d6*/ 	.short	(.L_4155 - .L_4154)
.L_4154:
        /*00d8*/ 	.word	0x00000008
.L_4155:


//--------------------- .nv.info._Z26MutualIntensExtract_KernelILi2ELb1ELb1ELi1ELi1EEvPKfS1_Pfllllll --------------------------
	.section	.nv.info._Z26MutualIntensExtract_KernelILi2ELb1ELb1ELi1ELi1EEvPKfS1_Pfllllll,"",@"SHT_CUDA_INFO"
	.sectionflags	@""
	.align	4


	//----- nvinfo : EIATTR_CUDA_API_VERSION
	.align		4
        /*0000*/ 	.byte	0x04, 0x37
        /*0002*/ 	.short	(.L_4157 - .L_4156)
.L_4156:
        /*0004*/ 	.word	0x00000082


	//----- nvinfo : EIATTR_KPARAM_INFO
	.align		4
.L_4157:
        /*0008*/ 	.byte	0x04, 0x17
        /*000a*/ 	.short	(.L_4159 - .L_4158)
.L_4158:
        /*000c*/ 	.word	0x00000000
        /*0010*/ 	.short	0x0008
        /*0012*/ 	.short	0x0040
        /*0014*/ 	.byte	0x00, 0xf0, 0x21, 0x00


	//----- nvinfo : EIATTR_KPARAM_INFO
	.align		4
.L_4159:
        /*0018*/ 	.byte	0x04, 0x17
        /*001a*/ 	.short	(.L_4161 - .L_4160)
.L_4160:
        /*001c*/ 	.word	0x00000000
        /*0020*/ 	.short	0x0007
        /*0022*/ 	.short	0x0038
        /*0024*/ 	.byte	0x00, 0xf0, 0x21, 0x00


	//----- nvinfo : EIATTR_KPARAM_INFO
	.align		4
.L_4161:
        /*0028*/ 	.byte	0x04, 0x17
        /*002a*/ 	.short	(.L_4163 - .L_4162)
.L_4162:
        /*002c*/ 	.word	0x00000000
        /*0030*/ 	.short	0x0006
        /*0032*/ 	.short	0x0030
        /*0034*/ 	.byte	0x00, 0xf0, 0x21, 0x00


	//----- nvinfo : EIATTR_KPARAM_INFO
	.align		4
.L_4163:
        /*0038*/ 	.byte	0x04, 0x17
        /*003a*/ 	.short	(.L_4165 - .L_4164)
.L_4164:
        /*003c*/ 	.word	0x00000000
        /*0040*/ 	.short	0x0005
        /*0042*/ 	.short	0x0028
        /*0044*/ 	.byte	0x00, 0xf0, 0x21, 0x00


	//----- nvinfo : EIATTR_KPARAM_INFO
	.align		4
.L_4165:
        /*0048*/ 	.byte	0x04, 0x17
        /*004a*/ 	.short	(.L_4167 - .L_4166)
.L_4166:
        /*004c*/ 	.word	0x00000000
        /*0050*/ 	.short	0x0004
        /*0052*/ 	.short	0x0020
        /*0054*/ 	.byte	0x00, 0xf0, 0x21, 0x00


	//----- nvinfo : EIATTR_KPARAM_INFO
	.align		4
.L_4167:
        /*0058*/ 	.byte	0x04, 0x17
        /*005a*/ 	.short	(.L_4169 - .L_4168)
.L_4168:
        /*005c*/ 	.word	0x00000000
        /*0060*/ 	.short	0x0003
        /*0062*/ 	.short	0x0018
        /*0064*/ 	.byte	0x00, 0xf0, 0x21, 0x00


	//----- nvinfo : EIATTR_KPARAM_INFO
	.align		4
.L_4169:
        /*0068*/ 	.byte	0x04, 0x17
        /*006a*/ 	.short	(.L_4171 - .L_4170)
.L_4170:
        /*006c*/ 	.word	0x00000000
        /*0070*/ 	.short	0x0002
        /*0072*/ 	.short	0x0010
        /*0074*/ 	.byte	0x00, 0xf5, 0x21, 0x00


	//----- nvinfo : EIATTR_KPARAM_INFO
	.align		4
.L_4171:
        /*0078*/ 	.byte	0x04, 0x17
        /*007a*/ 	.short	(.L_4173 - .L_4172)
.L_4172:
        /*007c*/ 	.word	0x00000000
        /*0080*/ 	.short	0x0001
        /*0082*/ 	.short	0x0008
        /*0084*/ 	.byte	0x00, 0xf5, 0x21, 0x00


	//----- nvinfo : EIATTR_KPARAM_INFO
	.align		4
.L_4173:
        /*0088*/ 	.byte	0x04, 0x17
        /*008a*/ 	.short	(.L_4175 - .L_4174)
.L_4174:
        /*008c*/ 	.word	0x00000000
        /*0090*/ 	.short	0x0000
        /*0092*/ 	.short	0x0000
        /*0094*/ 	.byte	0x00, 0xf5, 0x21, 0x00


	//----- nvinfo : EIATTR_SPARSE_MMA_MASK
	.align		4
.L_4175:
        /*0098*/ 	.byte	0x03, 0x50
        /*009a*/ 	.short	0x0000


	//----- nvinfo : EIATTR_MAXREG_COUNT
	.align		4
        /*009c*/ 	.byte	0x03, 0x1b
        /*009e*/ 	.short	0x00ff


	//----- nvinfo : EIATTR_MERCURY_ISA_VERSION
	.align		4
        /*00a0*/ 	.byte	0x03, 0x5f
        /*00a2*/ 	.short	0x0101


	//----- nvinfo : EIATTR_VRC_CTA_INIT_COUNT
	.align		4
        /*00a4*/ 	.byte	0x02, 0x4a
	.zero		1
	.zero		1


	//----- nvinfo : EIATTR_EXIT_INSTR_OFFSETS
	.align		4
        /*00a8*/ 	.byte	0x04, 0x1c
        /*00aa*/ 	.short	(.L_4177 - .L_4176)


	//   ....[0]....
.L_4176:
        /*00ac*/ 	.word	0x000000d0


	//   ....[1]....
        /*00b0*/ 	.word	0x00000150


	//   ....[2]....
        /*00b4*/ 	.word	0x000001f0


	//   ....[3]....
        /*00b8*/ 	.word	0x00000840


	//----- nvinfo : EIATTR_CRS_STACK_SIZE
	.align		4
.L_4177:
        /*00bc*/ 	.byte	0x04, 0x1e
        /*00be*/ 	.short	(.L_4179 - .L_4178)
.L_4178:
        /*00c0*/ 	.word	0x00000000


	//----- nvinfo : EIATTR_CBANK_PARAM_SIZE
	.align		4
.L_4179:
        /*00c4*/ 	.byte	0x03, 0x19
        /*00c6*/ 	.short	0x0048


	//----- nvinfo : EIATTR_PARAM_CBANK
	.align		4
        /*00c8*/ 	.byte	0x04, 0x0a
        /*00ca*/ 	.short	(.L_4181 - .L_4180)
	.align		4
.L_4180:
        /*00cc*/ 	.word	index@(.nv.constant0._Z26MutualIntensExtract_KernelILi2ELb1ELb1ELi1ELi1EEvPKfS1_Pfllllll)
        /*00d0*/ 	.short	0x0380
        /*00d2*/ 	.short	0x0048


	//----- nvinfo : EIATTR_SW_WAR
	.align		4
.L_4181:
        /*00d4*/ 	.byte	0x04, 0x36
        /*00d6*/ 	.short	(.L_4183 - .L_4182)
.L_4182:
        /*00d8*/ 	.word	0x00000008
.L_4183:


//--------------------- .nv.info._Z26MutualIntensExtract_KernelILi1ELb0ELb0ELi1ELi1EEvPKfS1_Pfllllll --------------------------
	.section	.nv.info._Z26MutualIntensExtract_KernelILi1ELb0ELb0ELi1ELi1EEvPKfS1_Pfllllll,"",@"SHT_CUDA_INFO"
	.sectionflags	@""
	.align	4


	//----- nvinfo : EIATTR_CUDA_API_VERSION
	.align		4
        /*0000*/ 	.byte	0x04, 0x37
        /*0002*/ 	.short	(.L_4185 - .L_4184)
.L_4184:
        /*0004*/ 	.word	0x00000082


	//----- nvinfo : EIATTR_KPARAM_INFO
	.align		4
.L_4185:
        /*0008*/ 	.byte	0x04, 0x17
        /*000a*/ 	.short	(.L_4187 - .L_4186)
.L_4186:
        /*000c*/ 	.word	0x00000000
        /*0010*/ 	.short	0x0008
        /*0012*/ 	.short	0x0040
        /*0014*/ 	.byte	0x00, 0xf0, 0x21, 0x00


	//----- nvinfo : EIATTR_KPARAM_INFO
	.align		4
.L_4187:
        /*0018*/ 	.byte	0x04, 0x17
        /*001a*/ 	.short	(.L_4189 - .L_4188)
.L_4188:
        /*001c*/ 	.word	0x00000000
        /*0020*/ 	.short	0x0007
        /*0022*/ 	.short	0x0038
        /*0024*/ 	.byte	0x00, 0xf0, 0x21, 0x00


	//----- nvinfo : EIATTR_KPARAM_INFO
	.align		4
.L_4189:
        /*0028*/ 	.byte	0x04, 0x17
        /*002a*/ 	.short	(.L_4191 - .L_4190)
.L_4190:
        /*002c*/ 	.word	0x00000000
        /*0030*/ 	.short	0x0006
        /*0032*/ 	.short	0x0030
        /*0034*/ 	.byte	0x00, 0xf0, 0x21, 0x00


	//----- nvinfo : EIATTR_KPARAM_INFO
	.align		4
.L_4191:
        /*0038*/ 	.byte	0x04, 0x17
        /*003a*/ 	.short	(.L_4193 - .L_4192)
.L_4192:
        /*003c*/ 	.word	0x00000000
        /*0040*/ 	.short	0x0005
        /*0042*/ 	.short	0x0028
        /*0044*/ 	.byte	0x00, 0xf0, 0x21, 0x00


	//----- nvinfo : EIATTR_KPARAM_INFO
	.align		4
.L_4193:
        /*0048*/ 	.byte	0x04, 0x17
        /*004a*/ 	.short	(.L_4195 - .L_4194)
.L_4194:
        /*004c*/ 	.word	0x00000000
        /*0050*/ 	.short	0x0004
        /*0052*/ 	.short	0x0020
        /*0054*/ 	.byte	0x00, 0xf0, 0x21, 0x00


	//----- nvinfo : EIATTR_KPARAM_INFO
	.align		4
.L_4195:
        /*0058*/ 	.byte	0x04, 0x17
        /*005a*/ 	.short	(.L_4197 - .L_4196)
.L_4196:
        /*005c*/ 	.word	0x00000000
        /*0060*/ 	.short	0x0003
        /*0062*/ 	.short	0x0018
        /*0064*/ 	.byte	0x00, 0xf0, 0x21, 0x00


	//----- nvinfo : EIATTR_KPARAM_INFO
	.align		4
.L_4197:
        /*0068*/ 	.byte	0x04, 0x17
        /*006a*/ 	.short	(.L_4199 - .L_4198)
.L_4198:
        /*006c*/ 	.word	0x00000000
        /*0070*/ 	.short	0x0002
        /*0072*/ 	.short	0x0010
        /*0074*/ 	.byte	0x00, 0xf5, 0x21, 0x00


	//----- nvinfo : EIATTR_KPARAM_INFO
	.align		4
.L_4199:
        /*0078*/ 	.byte	0x04, 0x17
        /*007a*/ 	.short	(.L_4201 - .L_4200)
.L_4200:
        /*007c*/ 	.word	0x00000000
        /*0080*/ 	.short	0x0001
        /*0082*/ 	.short	0x0008
        /*0084*/ 	.byte	0x00, 0xf5, 0x21, 0x00


	//----- nvinfo : EIATTR_KPARAM_INFO
	.align		4
.L_4201:
        /*0088*/ 	.byte	0x04, 0x17
        /*008a*/ 	.short	(.L_4203 - .L_4202)
.L_4202:
        /*008c*/ 	.word	0x00000000
        /*0090*/ 	.short	0x0000
        /*0092*/ 	.short	0x0000
        /*0094*/ 	.byte	0x00, 0xf5, 0x21, 0x00


	//----- nvinfo : EIATTR_SPARSE_MMA_MASK
	.align		4
.L_4203:
        /*0098*/ 	.byte	0x03, 0x50
        /*009a*/ 	.short	0x0000


	//----- nvinfo : EIATTR_MAXREG_COUNT
	.align		4
        /*009c*/ 	.byte	0x03, 0x1b
        /*009e*/ 	.short	0x00ff


	//----- nvinfo : EIATTR_MERCURY_ISA_VERSION
	.align		4
        /*00a0*/ 	.byte	0x03, 0x5f
        /*00a2*/ 	.short	0x0101


	//----- nvinfo : EIATTR_VRC_CTA_INIT_COUNT
	.align		4
        /*00a4*/ 	.byte	0x02, 0x4a
	.zero		1
	.zero		1


	//----- nvinfo : EIATTR_EXIT_INSTR_OFFSETS
	.align		4
        /*00a8*/ 	.byte	0x04, 0x1c
        /*00aa*/ 	.short	(.L_4205 - .L_4204)


	//   ....[0]....
.L_4204:
        /*00ac*/ 	.word	0x000000d0


	//   ....[1]....
        /*00b0*/ 	.word	0x00000150


	//   ....[2]....
        /*00b4*/ 	.word	0x000001e0


	//   ....[3]....
        /*00b8*/ 	.word	0x00000520


	//----- nvinfo : EIATTR_CRS_STACK_SIZE
	.align		4
.L_4205:
        /*00bc*/ 	.byte	0x04, 0x1e
        /*00be*/ 	.short	(.L_4207 - .L_4206)
.L_4206:
        /*00c0*/ 	.word	0x00000000


	//----- nvinfo : EIATTR_CBANK_PARAM_SIZE
	.align		4
.L_4207:
        /*00c4*/ 	.byte	0x03, 0x19
        /*00c6*/ 	.short	0x0048


	//----- nvinfo : EIATTR_PARAM_CBANK
	.align		4
        /*00c8*/ 	.byte	0x04, 0x0a
        /*00ca*/ 	.short	(.L_4209 - .L_4208)
	.align		4
.L_4208:
        /*00cc*/ 	.word	index@(.nv.constant0._Z26MutualIntensExtract_KernelILi1ELb0ELb0ELi1ELi1EEvPKfS1_Pfllllll)
        /*00d0*/ 	.short	0x0380
        /*00d2*/ 	.short	0x0048


	//----- nvinfo : EIATTR_SW_WAR
	.align		4
.L_4209:
        /*00d4*/ 	.byte	0x04, 0x36
        /*00d6*/ 	.short	(.L_4211 - .L_4210)
.L_4210:
        /*00d8*/ 	.word	0x00000008
.L_4211:


//--------------------- .nv.info._Z26MutualIntensExtract_KernelILi1ELb0ELb1ELi1ELi1EEvPKfS1_Pfllllll --------------------------
	.section	.nv.info._Z26MutualIntensExtract_KernelILi1ELb0ELb1ELi1ELi1EEvPKfS1_Pfllllll,"",@"SHT_CUDA_INFO"
	.sectionflags	@""
	.align	4


	//----- nvinfo : EIATTR_CUDA_API_VERSION
	.align		4
        /*0000*/ 	.byte	0x04, 0x37
        /*0002*/ 	.short	(.L_4213 - .L_4212)
.L_4212:
        /*0004*/ 	.word	0x00000082


	//----- nvinfo : EIATTR_KPARAM_INFO
	.align		4
.L_4213:
        /*0008*/ 	.byte	0x04, 0x17
        /*000a*/ 	.short	(.L_4215 - .L_4214)
.L_4214:
        /*000c*/ 	.word	0x00000000
        /*0010*/ 	.short	0x0008
        /*0012*/ 	.short	0x0040
        /*0014*/ 	.byte	0x00, 0xf0, 0x21, 0x00


	//----- nvinfo : EIATTR_KPARAM_INFO
	.align		4
.L_4215:
        /*0018*/ 	.byte	0x04, 0x17
        /*001a*/ 	.short	(.L_4217 - .L_4216)
.L_4216:
        /*001c*/ 	.word	0x00000000
        /*0020*/ 	.short	0x0007
        /*0022*/ 	.short	0x0038
        /*0024*/ 	.byte	0x00, 0xf0, 0x21, 0x00


	//----- nvinfo : EIATTR_KPARAM_INFO
	.align		4
.L_4217:
        /*0028*/ 	.byte	0x04, 0x17
        /*002a*/ 	.short	(.L_4219 - .L_4218)
.L_4218:
        /*002c*/ 	.word	0x00000000
        /*0030*/ 	.short	0x0006
        /*0032*/ 	.short	0x0030
        /*0034*/ 	.byte	0x00, 0xf0, 0x21, 0x00


	//----- nvinfo : EIATTR_KPARAM_INFO
	.align		4
.L_4219:
        /*0038*/ 	.byte	0x04, 0x17
        /*003a*/ 	.short	(.L_4221 - .L_4220)
.L_4220:
        /*003c*/ 	.word	0x00000000
        /*0040*/ 	.short	0x0005
        /*0042*/ 	.short	0x0028
        /*0044*/ 	.byte	0x00, 0xf0, 0x21, 0x00


	//----- nvinfo : EIATTR_KPARAM_INFO
	.align		4
.L_4221:
        /*0048*/ 	.byte	0x04, 0x17
        /*004a*/ 	.short	(.L_4223 - .L_4222)
.L_4222:
        /*004c*/ 	.word	0x00000000
        /*0050*/ 	.short	0x0004
        /*0052*/ 	.short	0x0020
        /*0054*/ 	.byte	0x00, 0xf0, 0x21, 0x00


	//----- nvinfo : EIATTR_KPARAM_INFO
	.align		4
.L_4223:
        /*0058*/ 	.byte	0x04, 0x17
        /*005a*/ 	.short	(.L_4225 - .L_4224)
.L_4224:
        /*005c*/ 	.word	0x00000000
        /*0060*/ 	.short	0x0003
        /*0062*/ 	.short	0x0018
        /*0064*/ 	.byte	0x00, 0xf0, 0x21, 0x00


	//----- nvinfo : EIATTR_KPARAM_INFO
	.align		4
.L_4225:
        /*0068*/ 	.byte	0x04, 0x17
        /*006a*/ 	.short	(.L_4227 - .L_4226)
.L_4226:
        /*006c*/ 	.word	0x00000000
        /*0070*/ 	.short	0x0002
        /*0072*/ 	.short	0x0010
        /*0074*/ 	.byte	0x00, 0xf5, 0x21, 0x00


	//----- nvinfo : EIATTR_KPARAM_INFO
	.align		4
.L_4227:
        /*0078*/ 	.byte	0x04, 0x17
        /*007a*/ 	.short	(.L_4229 - .L_4228)
.L_4228:
        /*007c*/ 	.word	0x00000000
        /*0080*/ 	.short	0x0001
        /*0082*/ 	.short	0x0008
        /*0084*/ 	.byte	0x00, 0xf5, 0x21, 0x00


	//----- nvinfo : EIATTR_KPARAM_INFO
	.align		4
.L_4229:
        /*0088*/ 	.byte	0x04, 0x17
        /*008a*/ 	.short	(.L_4231 - .L_4230)
.L_4230:
        /*008c*/ 	.word	0x00000000
        /*0090*/ 	.short	0x0000
        /*0092*/ 	.short	0x0000
        /*0094*/ 	.byte	0x00, 0xf5, 0x21, 0x00


	//----- nvinfo : EIATTR_SPARSE_MMA_MASK
	.align		4
.L_4231:
        /*0098*/ 	.byte	0x03, 0x50
        /*009a*/ 	.short	0x0000


	//----- nvinfo : EIATTR_MAXREG_COUNT
	.align		4
        /*009c*/ 	.byte	0x03, 0x1b
        /*009e*/ 	.short	0x00ff


	//----- nvinfo : EIATTR_MERCURY_ISA_VERSION
	.align		4
        /*00a0*/ 	.byte	0x03, 0x5f
        /*00a2*/ 	.short	0x0101


	//----- nvinfo : EIATTR_VRC_CTA_INIT_COUNT
	.align		4
        /*00a4*/ 	.byte	0x02, 0x4a
	.zero		1
	.zero		1


	//----- nvinfo : EIATTR_EXIT_INSTR_OFFSETS
	.align		4
        /*00a8*/ 	.byte	0x04, 0x1c
        /*00aa*/ 	.short	(.L_4233 - .L_4232)


	//   ....[0]....
.L_4232:
        /*00ac*/ 	.word	0x000000d0


	//   ....[1]....
        /*00b0*/ 	.word	0x00000150


	//   ....[2]....
        /*00b4*/ 	.word	0x000001f0


	//   ....[3]....
        /*00b8*/ 	.word	0x000006e0


	//----- nvinfo : EIATTR_CRS_STACK_SIZE
	.align		4
.L_4233:
        /*00bc*/ 	.byte	0x04, 0x1e
        /*00be*/ 	.short	(.L_4235 - .L_4234)
.L_4234:
        /*00c0*/ 	.word	0x00000000


	//----- nvinfo : EIATTR_CBANK_PARAM_SIZE
	.align		4
.L_4235:
        /*00c4*/ 	.byte	0x03, 0x19
        /*00c6*/ 	.short	0x0048


	//----- nvinfo : EIATTR_PARAM_CBANK
	.align		4
        /*00c8*/ 	.byte	0x04, 0x0a
        /*00ca*/ 	.short	(.L_4237 - .L_4236)
	.align		4
.L_4236:
        /*00cc*/ 	.word	index@(.nv.constant0._Z26MutualIntensExtract_KernelILi1ELb0ELb1ELi1ELi1EEvPKfS1_Pfllllll)
        /*00d0*/ 	.short	0x0380
        /*00d2*/ 	.short	0x0048


	//----- nvinfo : EIATTR_SW_WAR
	.align		4
.L_4237:
        /*00d4*/ 	.byte	0x04, 0x36
        /*00d6*/ 	.short	(.L_4239 - .L_4238)
.L_4238:
        /*00d8*/ 	.word	0x00000008
.L_4239:


//--------------------- .nv.info._Z26MutualIntensExtract_KernelILi1ELb1ELb0ELi1ELi1EEvPKfS1_Pfllllll --------------------------
	.section	.nv.info._Z26MutualIntensExtract_KernelILi1ELb1ELb0ELi1ELi1EEvPKfS1_Pfllllll,"",@"SHT_CUDA_INFO"
	.sectionflags	@""
	.align	4


	//----- nvinfo : EIATTR_CUDA_API_VERSION
	.align		4
        /*0000*/ 	.byte	0x04, 0x37
        /*0002*/ 	.short	(.L_4241 - .L_4240)
.L_4240:
        /*0004*/ 	.word	0x00000082


	//----- nvinfo : EIATTR_KPARAM_INFO
	.align		4
.L_4241:
        /*0008*/ 	.byte	0x04, 0x17
        /*000a*/ 	.short	(.L_4243 - .L_4242)
.L_4242:
        /*000c*/ 	.word	0x00000000
        /*0010*/ 	.short	0x0008
        /*0012*/ 	.short	0x0040
        /*0014*/ 	.byte	0x00, 0xf0, 0x21, 0x00


	//----- nvinfo : EIATTR_KPARAM_INFO
	.align		4
.L_4243:
        /*0018*/ 	.byte	0x04, 0x17
        /*001a*/ 	.short	(.L_4245 - .L_4244)
.L_4244:
        /*001c*/ 	.word	0x00000000
        /*0020*/ 	.short	0x0007
        /*0022*/ 	.short	0x0038
        /*0024*/ 	.byte	0x00, 0xf0, 0x21, 0x00


	//----- nvinfo : EIATTR_KPARAM_INFO
	.align		4
.L_4245:
        /*0028*/ 	.byte	0x04, 0x17
        /*002a*/ 	.short	(.L_4247 - .L_4246)
.L_4246:
        /*002c*/ 	.word	0x00000000
        /*0030*/ 	.short	0x0006
        /*0032*/ 	.short	0x0030
        /*0034*/ 	.byte	0x00, 0xf0, 0x21, 0x00


	//----- nvinfo : EIATTR_KPARAM_INFO
	.align		4
.L_4247:
        /*0038*/ 	.byte	0x04, 0x17
        /*003a*/ 	.short	(.L_4249 - .L_4248)
.L_4248:
        /*003c*/ 	.word	0x00000000
        /*0040*/ 	.short	0x0005
        /*0042*/ 	.short	0x0028
        /*0044*/ 	.byte	0x00, 0xf0, 0x21, 0x00


	//----- nvinfo : EIATTR_KPARAM_INFO
	.align		4
.L_4249:
        /*0048*/ 	.byte	0x04, 0x17
        /*004a*/ 	.short	(.L_4251 - .L_4250)
.L_4250:
        /*004c*/ 	.word	0x00000000
        /*0050*/ 	.short	0x0004
        /*0052*/ 	.short	0x0020
        /*0054*/ 	.byte	0x00, 0xf0, 0x21, 0x00


	//----- nvinfo : EIATTR_KPARAM_INFO
	.align		4
.L_4251:
        /*0058*/ 	.byte	0x04, 0x17
        /*005a*/ 	.short	(.L_4253 - .L_4252)
.L_4252:
        /*005c*/ 	.word	0x00000000
        /*0060*/ 	.short	0x0003
        /*0062*/ 	.short	0x0018
        /*0064*/ 	.byte	0x00, 0xf0, 0x21, 0x00


	//----- nvinfo : EIATTR_KPARAM_INFO
	.align		4
.L_4253:
        /*0068*/ 	.byte	0x04, 0x17
        /*006a*/ 	.short	(.L_4255 - .L_4254)
.L_4254:
        /*006c*/ 	.word	0x00000000
        /*0070*/ 	.short	0x0002
        /*0072*/ 	.short	0x0010
        /*0074*/ 	.byte	0x00, 0xf5, 0x21, 0x00


	//----- nvinfo : EIATTR_KPARAM_INFO
	.align		4
.L_4255:
        /*0078*/ 	.byte	0x04, 0x17
        /*007a*/ 	.short	(.L_4257 - .L_4256)
.L_4256:
        /*007c*/ 	.word	0x00000000
        /*0080*/ 	.short	0x0001
        /*0082*/ 	.short	0x0008
        /*0084*/ 	.byte	0x00, 0xf5, 0x21, 0x00


	//----- nvinfo : EIATTR_KPARAM_INFO
	.align		4
.L_4257:
        /*0088*/ 	.byte	0x04, 0x17
        /*008a*/ 	.short	(.L_4259 - .L_4258)
.L_4258:
        /*008c*/ 	.word	0x00000000
        /*0090*/ 	.short	0x0000
        /*0092*/ 	.short	0x0000
        /*0094*/ 	.byte	0x00, 0xf5, 0x21, 0x00


	//----- nvinfo : EIATTR_SPARSE_MMA_MASK
	.align		4
.L_4259:
        /*0098*/ 	.byte	0x03, 0x50
        /*009a*/ 	.short	0x0000


	//----- nvinfo : EIATTR_MAXREG_COUNT
	.align		4
        /*009c*/ 	.byte	0x03, 0x1b
        /*009e*/ 	.short	0x00ff


	//----- nvinfo : EIATTR_MERCURY_ISA_VERSION
	.align		4
        /*00a0*/ 	.byte	0x03, 0x5f
        /*00a2*/ 	.short	0x0101


	//----- nvinfo : EIATTR_VRC_CTA_INIT_COUNT
	.align		4
        /*00a4*/ 	.byte	0x02, 0x4a
	.zero		1
	.zero		1


	//----- nvinfo : EIATTR_EXIT_INSTR_OFFSETS
	.align		4
        /*00a8*/ 	.byte	0x04, 0x1c
        /*00aa*/ 	.short	(.L_4261 - .L_4260)


	//   ....[0]....
.L_4260:
        /*00ac*/ 	.word	0x000000d0


	//   ....[1]....
        /*00b0*/ 	.word	0x00000150


	//   ....[2]....
        /*00b4*/ 	.word	0x000001e0


	//   ....[3]....
        /*00b8*/ 	.word	0x00000520


	//----- nvinfo : EIATTR_CRS_STACK_SIZE
	.align		4
.L_4261:
        /*00bc*/ 	.byte	0x04, 0x1e
        /*00be*/ 	.short	(.L_4263 - .L_4262)
.L_4262:
        /*00c0*/ 	.word	0x00000000


	//----- nvinfo : EIATTR_CBANK_PARAM_SIZE
	.align		4
.L_4263:
        /*00c4*/ 	.byte	0x03, 0x19
        /*00c6*/ 	.short	0x0048


	//----- nvinfo : EIATTR_PARAM_CBANK
	.align		4
        /*00c8*/ 	.byte	0x04, 0x0a
        /*00ca*/ 	.short	(.L_4265 - .L_4264)
	.align		4
.L_4264:
        /*00cc*/ 	.word	index@(.nv.constant0._Z26MutualIntensExtract_KernelILi1ELb1ELb0ELi1ELi1EEvPKfS1_Pfllllll)
        /*00d0*/ 	.short	0x0380
        /*00d2*/ 	.short	0x0048


	//----- nvinfo : EIATTR_SW_WAR
	.align		4
.L_4265:
        /*00d4*/ 	.byte	0x04, 0x36
        /*00d6*/ 	.short	(.L_4267 - .L_4266)
.L_4266:
        /*00d8*/ 	.word	0x00000008
.L_4267:


//--------------------- .nv.info._Z26MutualIntensExtract_KernelILi1ELb1ELb1ELi1ELi1EEvPKfS1_Pfllllll --------------------------
	.section	.nv.info._Z26MutualIntensExtract_KernelILi1ELb1ELb1ELi1ELi1EEvPKfS1_Pfllllll,"",@"SHT_CUDA_INFO"
	.sectionflags	@""
	.align	4


	//----- nvinfo : EIATTR_CUDA_API_VERSION
	.align		4
        /*0000*/ 	.byte	0x04, 0x37
        /*0002*/ 	.short	(.L_4269 - .L_4268)
.L_4268:
        /*0004*/ 	.word	0x00000082


	//----- nvinfo : EIATTR_KPARAM_INFO
	.align		4
.L_4269:
        /*0008*/ 	.byte	0x04, 0x17
        /*000a*/ 	.short	(.L_4271 - .L_4270)
.L_4270:
        /*000c*/ 	.word	0x00000000
        /*0010*/ 	.short	0x0008
        /*0012*/ 	.short	0x0040
        /*0014*/ 	.byte	0x00, 0xf0, 0x21, 0x00


	//----- nvinfo : EIATTR_KPARAM_INFO
	.align		4
.L_4271:
        /*0018*/ 	.byte	0x04, 0x17
        /*001a*/ 	.short	(.L_4273 - .L_4272)
.L_4272:
        /*001c*/ 	.word	0x00000000
        /*0020*/ 	.short	0x0007
        /*0022*/ 	.short	0x0038
        /*0024*/ 	.byte	0x00, 0xf0, 0x21, 0x00


	//----- nvinfo : EIATTR_KPARAM_INFO
	.align		4
.L_4273:
        /*0028*/ 	.byte	0x04, 0x17
        /*002a*/ 	.short	(.L_4275 - .L_4274)
.L_4274:
        /*002c*/ 	.word	0x00000000
        /*0030*/ 	.short	0x0006
        /*0032*/ 	.short	0x0030
        /*0034*/ 	.byte	0x00, 0xf0, 0x21, 0x00


	//----- nvinfo : EIATTR_KPARAM_INFO
	.align		4
.L_4275:
        /*0038*/ 	.byte	0x04, 0x17
        /*003a*/ 	.short	(.L_4277 - .L_4276)
.L_4276:
        /*003c*/ 	.word	0x00000000
        /*0040*/ 	.short	0x0005
        /*0042*/ 	.short	0x0028
        /*0044*/ 	.byte	0x00, 0xf0, 0x21, 0x00


	//----- nvinfo : EIATTR_KPARAM_INFO
	.align		4
.L_4277:
        /*0048*/ 	.byte	0x04, 0x17
        /*004a*/ 	.short	(.L_4279 - .L_4278)
.L_4278:
        /*004c*/ 	.word	0x00000000
        /*0050*/ 	.short	0x0004
        /*0052*/ 	.short	0x0020
        /*0054*/ 	.byte	0x00, 0xf0, 0x21, 0x00


	//----- nvinfo : EIATTR_KPARAM_INFO
	.align		4
.L_4279:
        /*0058*/ 	.byte	0x04, 0x17
        /*005a*/ 	.short	(.L_4281 - .L_4280)
.L_4280:
        /*005c*/ 	.word	0x00000000
        /*0060*/ 	.short	0x0003
        /*0062*/ 	.short	0x0018
        /*0064*/ 	.byte	0x00, 0xf0, 0x21, 0x00


	//----- nvinfo : EIATTR_KPARAM_INFO
	.align		4
.L_4281:
        /*0068*/ 	.byte	0x04, 0x17
        /*006a*/ 	.short	(.L_4283 - .L_4282)
.L_4282:
        /*006c*/ 	.word	0x00000000
        /*0070*/ 	.short	0x0002
        /*0072*/ 	.short	0x0010
        /*0074*/ 	.byte	0x00, 0xf5, 0x21, 0x00


	//----- nvinfo : EIATTR_KPARAM_INFO
	.align		4
.L_4283:
        /*0078*/ 	.byte	0x04, 0x17
        /*007a*/ 	.short	(.L_4285 - .L_4284)
.L_4284:
        /*007c*/ 	.word	0x00000000
        /*0080*/ 	.short	0x0001
        /*0082*/ 	.short	0x0008
        /*0084*/ 	.byte	0x00, 0xf5, 0x21, 0x00


	//----- nvinfo : EIATTR_KPARAM_INFO
	.align		4
.L_4285:
        /*0088*/ 	.byte	0x04, 0x17
        /*008a*/ 	.short	(.L_4287 - .L_4286)
.L_4286:
        /*008c*/ 	.word	0x00000000
        /*0090*/ 	.short	0x0000
        /*0092*/ 	.short	0x0000
        /*0094*/ 	.byte	0x00, 0xf5, 0x21, 0x00


	//----- nvinfo : EIATTR_SPARSE_MMA_MASK
	.align		4
.L_4287:
        /*0098*/ 	.byte	0x03, 0x50
        /*009a*/ 	.short	0x0000


	//----- nvinfo : EIATTR_MAXREG_COUNT
	.align		4
        /*009c*/ 	.byte	0x03, 0x1b
        /*009e*/ 	.short	0x00ff


	//----- nvinfo : EIATTR_MERCURY_ISA_VERSION
	.align		4
        /*00a0*/ 	.byte	0x03, 0x5f
        /*00a2*/ 	.short	0x0101


	//----- nvinfo : EIATTR_VRC_CTA_INIT_COUNT
	.align		4
        /*00a4*/ 	.byte	0x02, 0x4a
	.zero		1
	.zero		1


	//----- nvinfo : EIATTR_EXIT_INSTR_OFFSETS
	.align		4
        /*00a8*/ 	.byte	0x04, 0x1c
        /*00aa*/ 	.short	(.L_4289 - .L_4288)


	//   ....[0]....
.L_4288:
        /*00ac*/ 	.word	0x000000d0


	//   ....[1]....
        /*00b0*/ 	.word	0x00000150


	//   ....[2]....
        /*00b4*/ 	.word	0x000001f0


	//   ....[3]....
        /*00b8*/ 	.word	0x000006e0


	//----- nvinfo : EIATTR_CRS_STACK_SIZE
	.align		4
.L_4289:
        /*00bc*/ 	.byte	0x04, 0x1e
        /*00be*/ 	.short	(.L_4291 - .L_4290)
.L_4290:
        /*00c0*/ 	.word	0x00000000


	//----- nvinfo : EIATTR_CBANK_PARAM_SIZE
	.align		4
.L_4291:
        /*00c4*/ 	.byte	0x03, 0x19
        /*00c6*/ 	.short	0x0048


	//----- nvinfo : EIATTR_PARAM_CBANK
	.align		4
        /*00c8*/ 	.byte	0x04, 0x0a
        /*00ca*/ 	.short	(.L_4293 - .L_4292)
	.align		4
.L_4292:
        /*00cc*/ 	.word	index@(.nv.constant0._Z26MutualIntensExtract_KernelILi1ELb1ELb1ELi1ELi1EEvPKfS1_Pfllllll)
        /*00d0*/ 	.short	0x0380
        /*00d2*/ 	.short	0x0048


	//----- nvinfo : EIATTR_SW_WAR
	.align		4
.L_4293:
        /*00d4*/ 	.byte	0x04, 0x36
        /*00d6*/ 	.short	(.L_4295 - .L_4294)
.L_4294:
        /*00d8*/ 	.word	0x00000008
.L_4295:


//--------------------- .nv.info._Z26MutualIntensExtract_KernelILi0ELb0ELb0ELi1ELi1EEvPKfS1_Pfllllll --------------------------
	.section	.nv.info._Z26MutualIntensExtract_KernelILi0ELb0ELb0ELi1ELi1EEvPKfS1_Pfllllll,"",@"SHT_CUDA_INFO"
	.sectionflags	@""
	.align	4


	//----- nvinfo : EIATTR_CUDA_API_VERSION
	.align		4
        /*0000*/ 	.byte	0x04, 0x37
        /*0002*/ 	.short	(.L_4297 - .L_4296)
.L_4296:
        /*0004*/ 	.word	0x00000082


	//----- nvinfo : EIATTR_KPARAM_INFO
	.align		4
.L_4297:
        /*0008*/ 	.byte	0x04, 0x17
        /*000a*/ 	.short	(.L_4299 - .L_4298)
.L_4298:
        /*000c*/ 	.word	0x00000000
        /*0010*/ 	.short	0x0008
        /*0012*/ 	.short	0x0040
        /*0014*/ 	.byte	0x00, 0xf0, 0x21, 0x00


	//----- nvinfo : EIATTR_KPARAM_INFO
	.align		4
.L_4299:
        /*0018*/ 	.byte	0x04, 0x17
        /*001a*/ 	.short	(.L_4301 - .L_4300)
.L_4300:
        /*001c*/ 	.word	0x00000000
        /*0020*/ 	.short	0x0007
        /*0022*/ 	.short	0x0038
        /*0024*/ 	.byte	0x00, 0xf0, 0x21, 0x00


	//----- nvinfo : EIATTR_KPARAM_INFO
	.align		4
.L_4301:
        /*0028*/ 	.byte	0x04, 0x17
        /*002a*/ 	.short	(.L_4303 - .L_4302)
.L_4302:
        /*002c*/ 	.word	0x00000000
        /*0030*/ 	.short	0x0006
        /*0032*/ 	.short	0x0030
        /*0034*/ 	.byte	0x00, 0xf0, 0x21, 0x00


	//----- nvinfo : EIATTR_KPARAM_INFO
	.align		4
.L_4303:
        /*0038*/ 	.byte	0x04, 0x17
        /*003a*/ 	.short	(.L_4305 - .L_4304)
.L_4304:
        /*003c*/ 	.word	0x00000000
        /*0040*/ 	.short	0x0005
        /*0042*/ 	.short	0x0028
        /*0044*/ 	.byte	0x00, 0xf0, 0x21, 0x00


	//----- nvinfo : EIATTR_KPARAM_INFO
	.align		4
.L_4305:
        /*0048*/ 	.byte	0x04, 0x17
        /*004a*/ 	.short	(.L_4307 - .L_4306)
.L_4306:
        /*004c*/ 	.word	0x00000000
        /*0050*/ 	.short	0x0004
        /*0052*/ 	.short	0x0020
        /*0054*/ 	.byte	0x00, 0xf0, 0x21, 0x00


	//----- nvinfo : EIATTR_KPARAM_INFO
	.align		4
.L_4307:
        /*0058*/ 	.byte	0x04, 0x17
        /*005a*/ 	.short	(.L_4309 - .L_4308)
.L_4308:
        /*005c*/ 	.word	0x00000000
        /*0060*/ 	.short	0x0003
        /*0062*/ 	.short	0x0018
        /*0064*/ 	.byte	0x00, 0xf0, 0x21, 0x00


	//----- nvinfo : EIATTR_KPARAM_INFO
	.align		4
.L_4309:
        /*0068*/ 	.byte	0x04, 0x17
        /*006a*/ 	.short	(.L_4311 - .L_4310)
.L_4310:
        /*006c*/ 	.word	0x00000000
        /*0070*/ 	.short	0x0002
        /*0072*/ 	.short	0x0010
        /*0074*/ 	.byte	0x00, 0xf5, 0x21, 0x00


	//----- nvinfo : EIATTR_KPARAM_INFO
	.align		4
.L_4311:
        /*0078*/ 	.byte	0x04, 0x17
        /*007a*/ 	.short	(.L_4313 - .L_4312)
.L_4312:
        /*007c*/ 	.word	0x00000000
        /*0080*/ 	.short	0x0001
        /*0082*/ 	.short	0x0008
        /*0084*/ 	.byte	0x00, 0xf5, 0x21, 0x00


	//----- nvinfo : EIATTR_KPARAM_INFO
	.align		4
.L_4313:
        /*0088*/ 	.byte	0x04, 0x17
        /*008a*/ 	.short	(.L_4315 - .L_4314)
.L_4314:
        /*008c*/ 	.word	0x00000000
        /*0090*/ 	.short	0x0000
        /*0092*/ 	.short	0x0000
        /*0094*/ 	.byte	0x00, 0xf5, 0x21, 0x00


	//----- nvinfo : EIATTR_SPARSE_MMA_MASK
	.align		4
.L_4315:
        /*0098*/ 	.byte	0x03, 0x50
        /*009a*/ 	.short	0x0000


	//----- nvinfo : EIATTR_MAXREG_COUNT
	.align		4
        /*009c*/ 	.byte	0x03, 0x1b
        /*009e*/ 	.short	0x00ff


	//----- nvinfo : EIATTR_MERCURY_ISA_VERSION
	.align		4
        /*00a0*/ 	.byte	0x03, 0x5f
        /*00a2*/ 	.short	0x0101


	//----- nvinfo : EIATTR_VRC_CTA_INIT_COUNT
	.align		4
        /*00a4*/ 	.byte	0x02, 0x4a
	.zero		1
	.zero		1


	//----- nvinfo : EIATTR_EXIT_INSTR_OFFSETS
	.align		4
        /*00a8*/ 	.byte	0x04, 0x1c
        /*00aa*/ 	.short	(.L_4317 - .L_4316)


	//   ....[0]....
.L_4316:
        /*00ac*/ 	.word	0x000000d0


	//   ....[1]....
        /*00b0*/ 	.word	0x00000150


	//   ....[2]....
        /*00b4*/ 	.word	0x000001e0


	//   ....[3]....
        /*00b8*/ 	.word	0x00000520


	//----- nvinfo : EIATTR_CRS_STACK_SIZE
	.align		4
.L_4317:
        /*00bc*/ 	.byte	0x04, 0x1e
        /*00be*/ 	.short	(.L_4319 - .L_4318)
.L_4318:
        /*00c0*/ 	.word	0x00000000


	//----- nvinfo : EIATTR_CBANK_PARAM_SIZE
	.align		4
.L_4319:
        /*00c4*/ 	.byte	0x03, 0x19
        /*00c6*/ 	.short	0x0048


	//----- nvinfo : EIATTR_PARAM_CBANK
	.align		4
        /*00c8*/ 	.byte	0x04, 0x0a
        /*00ca*/ 	.short	(.L_4321 - .L_4320)
	.align		4
.L_4320:
        /*00cc*/ 	.word	index@(.nv.constant0._Z26MutualIntensExtract_KernelILi0ELb0ELb0ELi1ELi1EEvPKfS1_Pfllllll)
        /*00d0*/ 	.short	0x0380
        /*00d2*/ 	.short	0x0048


	//----- nvinfo : EIATTR_SW_WAR
	.align		4
.L_4321:
        /*00d4*/ 	.byte	0x04, 0x36
        /*00d6*/ 	.short	(.L_4323 - .L_4322)
.L_4322:
        /*00d8*/ 	.word	0x00000008
.L_4323:


//--------------------- .nv.info._Z26MutualIntensExtract_KernelILi0ELb0ELb1ELi1ELi1EEvPKfS1_Pfllllll --------------------------
	.section	.nv.info._Z26MutualIntensExtract_KernelILi0ELb0ELb1ELi1ELi1EEvPKfS1_Pfllllll,"",@"SHT_CUDA_INFO"
	.sectionflags	@""
	.align	4


	//----- nvinfo : EIATTR_CUDA_API_VERSION
	.align		4
        /*0000*/ 	.byte	0x04, 0x37
        /*0002*/ 	.short	(.L_4325 - .L_4324)
.L_4324:
        /*0004*/ 	.word	0x00000082


	//----- nvinfo : EIATTR_KPARAM_INFO
	.align		4
.L_4325:
        /*0008*/ 	.byte	0x04, 0x17
        /*000a*/ 	.short	(.L_4327 - .L_4326)
.L_4326:
        /*000c*/ 	.word	0x00000000
        /*0010*/ 	.short	0x0008
        /*0012*/ 	.short	0x0040
        /*0014*/ 	.byte	0x00, 0xf0, 0x21, 0x00


	//----- nvinfo : EIATTR_KPARAM_INFO
	.align		4
.L_4327:
        /*0018*/ 	.byte	0x04, 0x17
        /*001a*/ 	.short	(.L_4329 - .L_4328)
.L_4328:
        /*001c*/ 	.word	0x00000000
        /*0020*/ 	.short	0x0007
        /*0022*/ 	.short	0x0038
        /*0024*/ 	.byte	0x00, 0xf0, 0x21, 0x00


	//----- nvinfo : EIATTR_KPARAM_INFO
	.align		4
.L_4329:
        /*0028*/ 	.byte	0x04, 0x17
        /*002a*/ 	.short	(.L_4331 - .L_4330)
.L_4330:
        /*002c*/ 	.word	0x00000000
        /*0030*/ 	.short	0x0006
        /*0032*/ 	.short	0x0030
        /*0034*/ 	.byte	0x00, 0xf0, 0x21, 0x00


	//----- nvinfo : EIATTR_KPARAM_INFO
	.align		4
.L_4331:
        /*0038*/ 	.byte	0x04, 0x17
        /*003a*/ 	.short	(.L_4333 - .L_4332)
.L_4332:
        /*003c*/ 	.word	0x00000000
        /*0040*/ 	.short	0x0005
        /*0042*/ 	.short	0x0028
        /*0044*/ 	.byte	0x00, 0xf0, 0x21, 0x00


	//----- nvinfo : EIATTR_KPARAM_INFO
	.align		4
.L_4333:
        /*0048*/ 	.byte	0x04, 0x17
        /*004a*/ 	.short	(.L_4335 - .L_4334)
.L_4334:
        /*004c*/ 	.word	0x00000000
        /*0050*/ 	.short	0x0004
        /*0052*/ 	.short	0x0020
        /*0054*/ 	.byte	0x00, 0xf0, 0x21, 0x00


	//----- nvinfo : EIATTR_KPARAM_INFO
	.align		4
.L_4335:
        /*0058*/ 	.byte	0x04, 0x17
        /*005a*/ 	.short	(.L_4337 - .L_4336)
.L_4336:
        /*005c*/ 	.word	0x00000000
        /*0060*/ 	.short	0x0003
        /*0062*/ 	.short	0x0018
        /*0064*/ 	.byte	0x00, 0xf0, 0x21, 0x00


	//----- nvinfo : EIATTR_KPARAM_INFO
	.align		4
.L_4337:
        /*0068*/ 	.byte	0x04, 0x17
        /*006a*/ 	.short	(.L_4339 - .L_4338)
.L_4338:
        /*006c*/ 	.word	0x00000000
        /*0070*/ 	.short	0x0002
        /*0072*/ 	.short	0x0010
        /*0074*/ 	.byte	0x00, 0xf5, 0x21, 0x00


	//----- nvinfo : EIATTR_KPARAM_INFO
	.align		4
.L_4339:
        /*0078*/ 	.byte	0x04, 0x17
        /*007a*/ 	.short	(.L_4341 - .L_4340)
.L_4340:
        /*007c*/ 	.word	0x00000000
        /*0080*/ 	.short	0x0001
        /*0082*/ 	.short	0x0008
        /*0084*/ 	.byte	0x00, 0xf5, 0x21, 0x00


	//----- nvinfo : EIATTR_KPARAM_INFO
	.align		4
.L_4341:
        /*0088*/ 	.byte	0x04, 0x17
        /*008a*/ 	.short	(.L_4343 - .L_4342)
.L_4342:
        /*008c*/ 	.word	0x00000000
        /*0090*/ 	.short	0x0000
        /*0092*/ 	.short	0x0000
        /*0094*/ 	.byte	0x00, 0xf5, 0x21, 0x00


	//----- nvinfo : EIATTR_SPARSE_MMA_MASK
	.align		4
.L_4343:
        /*0098*/ 	.byte	0x03, 0x50
        /*009a*/ 	.short	0x0000


	//----- nvinfo : EIATTR_MAXREG_COUNT
	.align		4
        /*009c*/ 	.byte	0x03, 0x1b
        /*009e*/ 	.short	0x00ff


	//----- nvinfo : EIATTR_MERCURY_ISA_VERSION
	.align		4
        /*00a0*/ 	.byte	0x03, 0x5f
        /*00a2*/ 	.short	0x0101


	//----- nvinfo : EIATTR_VRC_CTA_INIT_COUNT
	.align		4
        /*00a4*/ 	.byte	0x02, 0x4a
	.zero		1
	.zero		1


	//----- nvinfo : EIATTR_EXIT_INSTR_OFFSETS
	.align		4
        /*00a8*/ 	.byte	0x04, 0x1c
        /*00aa*/ 	.short	(.L_4345 - .L_4344)


	//   ....[0]....
.L_4344:
        /*00ac*/ 	.word	0x000000d0


	//   ....[1]....
        /*00b0*/ 	.word	0x00000150


	//   ....[2]....
        /*00b4*/ 	.word	0x000001e0


	//   ....[3]....
        /*00b8*/ 	.word	0x00000520


	//----- nvinfo : EIATTR_CRS_STACK_SIZE
	.align		4
.L_4345:
        /*00bc*/ 	.byte	0x04, 0x1e
        /*00be*/ 	.short	(.L_4347 - .L_4346)
.L_4346:
        /*00c0*/ 	.word	0x00000000


	//----- nvinfo : EIATTR_CBANK_PARAM_SIZE
	.align		4
.L_4347:
        /*00c4*/ 	.byte	0x03, 0x19
        /*00c6*/ 	.short	0x0048


	//----- nvinfo : EIATTR_PARAM_CBANK
	.align		4
        /*00c8*/ 	.byte	0x04, 0x0a
        /*00ca*/ 	.short	(.L_4349 - .L_4348)
	.align		4
.L_4348:
        /*00cc*/ 	.word	index@(.nv.constant0._Z26MutualIntensExtract_KernelILi0ELb0ELb1ELi1ELi1EEvPKfS1_Pfllllll)
        /*00d0*/ 	.short	0x0380
        /*00d2*/ 	.short	0x0048


	//----- nvinfo : EIATTR_SW_WAR
	.align		4
.L_4349:
        /*00d4*/ 	.byte	0x04, 0x36
        /*00d6*/ 	.short	(.L_4351 - .L_4350)
.L_4350:
        /*00d8*/ 	.word	0x00000008
.L_4351:


//--------------------- .nv.info._Z26MutualIntensExtract_KernelILi0ELb1ELb0ELi1ELi1EEvPKfS1_Pfllllll --------------------------
	.section	.nv.info._Z26MutualIntensExtract_KernelILi0ELb1ELb0ELi1ELi1EEvPKfS1_Pfllllll,"",@"SHT_CUDA_INFO"
	.sectionflags	@""
	.align	4


	//----- nvinfo : EIATTR_CUDA_API_VERSION
	.align		4
        /*0000*/ 	.byte	0x04, 0x37
        /*0002*/ 	.short	(.L_4353 - .L_4352)
.L_4352:
        /*0004*/ 	.word	0x00000082


	//----- nvinfo : EIATTR_KPARAM_INFO
	.align		4
.L_4353:
        /*0008*/ 	.byte	0x04, 0x17
        /*000a*/ 	.short	(.L_4355 - .L_4354)
.L_4354:
        /*000c*/ 	.word	0x00000000
        /*0010*/ 	.short	0x0008
        /*0012*/ 	.short	0x0040
        /*0014*/ 	.byte	0x00, 0xf0, 0x21, 0x00


	//----- nvinfo : EIATTR_KPARAM_INFO
	.align		4
.L_4355:
        /*0018*/ 	.byte	0x04, 0x17
        /*001a*/ 	.short	(.L_4357 - .L_4356)
.L_4356:
        /*001c*/ 	.word	0x00000000
        /*0020*/ 	.short	0x0007
        /*0022*/ 	.short	0x0038
        /*0024*/ 	.byte	0x00, 0xf0, 0x21, 0x00


	//----- nvinfo : EIATTR_KPARAM_INFO
	.align		4
.L_4357:
        /*0028*/ 	.byte	0x04, 0x17
        /*002a*/ 	.short	(.L_4359 - .L_4358)
.L_4358:
        /*002c*/ 	.word	0x00000000
        /*0030*/ 	.short	0x0006
        /*0032*/ 	.short	0x0030
        /*0034*/ 	.byte	0x00, 0xf0, 0x21, 0x00


	//----- nvinfo : EIATTR_KPARAM_INFO
	.align		4
.L_4359:
        /*0038*/ 	.byte	0x04, 0x17
        /*003a*/ 	.short	(.L_4361 - .L_4360)
.L_4360:
        /*003c*/ 	.word	0x00000000
        /*0040*/ 	.short	0x0005
        /*0042*/ 	.short	0x0028
        /*0044*/ 	.byte	0x00, 0xf0, 0x21, 0x00


	//----- nvinfo : EIATTR_KPARAM_INFO
	.align		4
.L_4361:
        /*0048*/ 	.byte	0x04, 0x17
        /*004a*/ 	.short	(.L_4363 - .L_4362)
.L_4362:
        /*004c*/ 	.word	0x00000000
        /*0050*/ 	.short	0x0004
        /*0052*/ 	.short	0x0020
        /*0054*/ 	.byte	0x00, 0xf0, 0x21, 0x00


	//----- nvinfo : EIATTR_KPARAM_INFO
	.align		4
.L_4363:
        /*0058*/ 	.byte	0x04, 0x17
        /*005a*/ 	.short	(.L_4365 - .L_4364)
.L_4364:
        /*005c*/ 	.word	0x00000000
        /*0060*/ 	.short	0x0003
        /*0062*/ 	.short	0x0018
        /*0064*/ 	.byte	0x00, 0xf0, 0x21, 0x00


	//----- nvinfo : EIATTR_KPARAM_INFO
	.align		4
.L_4365:
        /*0068*/ 	.byte	0x04, 0x17
        /*006a*/ 	.short	(.L_4367 - .L_4366)
.L_4366:
        /*006c*/ 	.word	0x00000000
        /*0070*/ 	.short	0x0002
        /*0072*/ 	.short	0x0010
        /*0074*/ 	.byte	0x00, 0xf5, 0x21, 0x00


	//----- nvinfo : EIATTR_KPARAM_INFO
	.align		4
.L_4367:
        /*0078*/ 	.byte	0x04, 0x17
        /*007a*/ 	.short	(.L_4369 - .L_4368)
.L_4368:
        /*007c*/ 	.word	0x00000000
        /*0080*/ 	.short	0x0001
        /*0082*/ 	.short	0x0008
        /*0084*/ 	.byte	0x00, 0xf5, 0x21, 0x00


	//----- nvinfo : EIATTR_KPARAM_INFO
	.align		4
.L_4369:
        /*0088*/ 	.byte	0x04, 0x17
        /*008a*/ 	.short	(.L_4371 - .L_4370)
.L_4370:
        /*008c*/ 	.word	0x00000000
        /*0090*/ 	.short	0x0000
        /*0092*/ 	.short	0x0000
        /*0094*/ 	.byte	0x00, 0xf5, 0x21, 0x00


	//----- nvinfo : EIATTR_SPARSE_MMA_MASK
	.align		4
.L_4371:
        /*0098*/ 	.byte	0x03, 0x50
        /*009a*/ 	.short	0x0000


	//----- nvinfo : EIATTR_MAXREG_COUNT
	.align		4
        /*009c*/ 	.byte	0x03, 0x1b
        /*009e*/ 	.short	0x00ff


	//----- nvinfo : EIATTR_MERCURY_ISA_VERSION
	.align		4
        /*00a0*/ 	.byte	0x03, 0x5f
        /*00a2*/ 	.short	0x0101


	//----- nvinfo : EIATTR_VRC_CTA_INIT_COUNT
	.align		4
        /*00a4*/ 	.byte	0x02, 0x4a
	.zero		1
	.zero		1


	//----- nvinfo : EIATTR_EXIT_INSTR_OFFSETS
	.align		4
        /*00a8*/ 	.byte	0x04, 0x1c
        /*00aa*/ 	.short	(.L_4373 - .L_4372)


	//   ....[0]....
.L_4372:
        /*00ac*/ 	.word	0x000000d0


	//   ....[1]....
        /*00b0*/ 	.word	0x00000150


	//   ....[2]....
        /*00b4*/ 	.word	0x000001f0


	//   ....[3]....
        /*00b8*/ 	.word	0x000006e0


	//----- nvinfo : EIATTR_CRS_STACK_SIZE
	.align		4
.L_4373:
        /*00bc*/ 	.byte	0x04, 0x1e
        /*00be*/ 	.short	(.L_4375 - .L_4374)
.L_4374:
        /*00c0*/ 	.word	0x00000000


	//----- nvinfo : EIATTR_CBANK_PARAM_SIZE
	.align		4
.L_4375:
        /*00c4*/ 	.byte	0x03, 0x19
        /*00c6*/ 	.short	0x0048


	//----- nvinfo : EIATTR_PARAM_CBANK
	.align		4
        /*00c8*/ 	.byte	0x04, 0x0a
        /*00ca*/ 	.short	(.L_4377 - .L_4376)
	.align		4
.L_4376:
        /*00cc*/ 	.word	index@(.nv.constant0._Z26MutualIntensExtract_KernelILi0ELb1ELb0ELi1ELi1EEvPKfS1_Pfllllll)
        /*00d0*/ 	.short	0x0380
        /*00d2*/ 	.short	0x0048


	//----- nvinfo : EIATTR_SW_WAR
	.align		4
.L_4377:
        /*00d4*/ 	.byte	0x04, 0x36
        /*00d6*/ 	.short	(.L_4379 - .L_4378)
.L_4378:
        /*00d8*/ 	.word	0x00000008
.L_4379:


//--------------------- .nv.info._Z26MutualIntensExtract_KernelILi0ELb1ELb1ELi1ELi1EEvPKfS1_Pfllllll --------------------------
	.section	.nv.info._Z26MutualIntensExtract_KernelILi0ELb1ELb1ELi1ELi1EEvPKfS1_Pfllllll,"",@"SHT_CUDA_INFO"
	.sectionflags	@""
	.align	4


	//----- nvinfo : EIATTR_CUDA_API_VERSION
	.align		4
        /*0000*/ 	.byte	0x04, 0x37
        /*0002*/ 	.short	(.L_4381 - .L_4380)
.L_4380:
        /*0004*/ 	.word	0x00000082


	//----- nvinfo : EIATTR_KPARAM_INFO
	.align		4
.L_4381:
        /*0008*/ 	.byte	0x04, 0x17
        /*000a*/ 	.short	(.L_4383 - .L_4382)
.L_4382:
        /*000c*/ 	.word	0x00000000
        /*0010*/ 	.short	0x0008
        /*0012*/ 	.short	0x0040
        /*0014*/ 	.byte	0x00, 0xf0, 0x21, 0x00


	//----- nvinfo : EIATTR_KPARAM_INFO
	.align		4
.L_4383:
        /*0018*/ 	.byte	0x04, 0x17
        /*001a*/ 	.short	(.L_4385 - .L_4384)
.L_4384:
        /*001c*/ 	.word	0x00000000
        /*0020*/ 	.short	0x0007
        /*0022*/ 	.short	0x0038
        /*0024*/ 	.byte	0x00, 0xf0, 0x21, 0x00


	//----- nvinfo : EIATTR_KPARAM_INFO
	.align		4
.L_4385:
        /*0028*/ 	.byte	0x04, 0x17
        /*002a*/ 	.short	(.L_4387 - .L_4386)
.L_4386:
        /*002c*/ 	.word	0x00000000
        /*0030*/ 	.short	0x0006
        /*0032*/ 	.short	0x0030
        /*0034*/ 	.byte	0x00, 0xf0, 0x21, 0x00


	//----- nvinfo : EIATTR_KPARAM_INFO
	.align		4
.L_4387:
        /*0038*/ 	.byte	0x04, 0x17
        /*003a*/ 	.short	(.L_4389 - .L_4388)
.L_4388:
        /*003c*/ 	.word	0x00000000
        /*0040*/ 	.short	0x0005
        /*0042*/ 	.short	0x0028
        /*0044*/ 	.byte	0x00, 0xf0, 0x21, 0x00


	//----- nvinfo : EIATTR_KPARAM_INFO
	.align		4
.L_4389:
        /*0048*/ 	.byte	0x04, 0x17
        /*004a*/ 	.short	(.L_4391 - .L_4390)
.L_4390:
        /*004c*/ 	.word	0x00000000
        /*0050*/ 	.short	0x0004
        /*0052*/ 	.short	0x0020
        /*0054*/ 	.byte	0x00, 0xf0, 0x21, 0x00


	//----- nvinfo : EIATTR_KPARAM_INFO
	.align		4
.L_4391:
        /*0058*/ 	.byte	0x04, 0x17
        /*005a*/ 	.short	(.L_4393 - .L_4392)
.L_4392:
        /*005c*/ 	.word	0x00000000
        /*0060*/ 	.short	0x0003
        /*0062*/ 	.short	0x0018
        /*0064*/ 	.byte	0x00, 0xf0, 0x21, 0x00


	//----- nvinfo : EIATTR_KPARAM_INFO
	.align		4
.L_4393:
        /*0068*/ 	.byte	0x04, 0x17
        /*006a*/ 	.short	(.L_4395 - .L_4394)
.L_4394:
        /*006c*/ 	.word	0x00000000
        /*0070*/ 	.short	0x0002
        /*0072*/ 	.short	0x0010
        /*0074*/ 	.byte	0x00, 0xf5, 0x21, 0x00


	//----- nvinfo : EIATTR_KPARAM_INFO
	.align		4
.L_4395:
        /*0078*/ 	.byte	0x04, 0x17
        /*007a*/ 	.short	(.L_4397 - .L_4396)
.L_4396:
        /*007c*/ 	.word	0x00000000
        /*0080*/ 	.short	0x0001
        /*0082*/ 	.short	0x0008
        /*0084*/ 	.byte	0x00, 0xf5, 0x21, 0x00


	//----- nvinfo : EIATTR_KPARAM_INFO
	.align		4
.L_4397:
        /*0088*/ 	.byte	0x04, 0x17
        /*008a*/ 	.short	(.L_4399 - .L_4398)
.L_4398:
        /*008c*/ 	.word	0x00000000
        /*0090*/ 	.short	0x0000
        /*0092*/ 	.short	0x0000
        /*0094*/ 	.byte	0x00, 0xf5, 0x21, 0x00


	//----- nvinfo : EIATTR_SPARSE_MMA_MASK
	.align		4
.L_4399:
        /*0098*/ 	.byte	0x03, 0x50
        /*009a*/ 	.short	0x0000


	//----- nvinfo : EIATTR_MAXREG_COUNT
	.align		4
        /*009c*/ 	.byte	0x03, 0x1b
        /*009e*/ 	.short	0x00ff


	//----- nvinfo : EIATTR_MERCURY_ISA_VERSION
	.align		4
        /*00a0*/ 	.byte	0x03, 0x5f
        /*00a2*/ 	.short	0x0101


	//----- nvinfo : EIATTR_VRC_CTA_INIT_COUNT
	.align		4
        /*00a4*/ 	.byte	0x02, 0x4a
	.zero		1
	.zero		1


	//----- nvinfo : EIATTR_EXIT_INSTR_OFFSETS
	.align		4
        /*00a8*/ 	.byte	0x04, 0x1c
        /*00aa*/ 	.short	(.L_4401 - .L_4400)


	//   ....[0]....
.L_4400:
        /*00ac*/ 	.word	0x000000d0


	//   ....[1]....
        /*00b0*/ 	.word	0x00000150


	//   ....[2]....
        /*00b4*/ 	.word	0x000001f0


	//   ....[3]....
        /*00b8*/ 	.word	0x000006e0


	//----- nvinfo : EIATTR_CRS_STACK_SIZE
	.align		4
.L_4401:
        /*00bc*/ 	.byte	0x04, 0x1e
        /*00be*/ 	.short	(.L_4403 - .L_4402)
.L_4402:
        /*00c0*/ 	.word	0x00000000


	//----- nvinfo : EIATTR_CBANK_PARAM_SIZE
	.align		4
.L_4403:
        /*00c4*/ 	.byte	0x03, 0x19
        /*00c6*/ 	.short	0x0048


	//----- nvinfo : EIATTR_PARAM_CBANK
	.align		4
        /*00c8*/ 	.byte	0x04, 0x0a
        /*00ca*/ 	.short	(.L_4405 - .L_4404)
	.align		4
.L_4404:
        /*00cc*/ 	.word	index@(.nv.constant0._Z26MutualIntensExtract_KernelILi0ELb1ELb1ELi1ELi1EEvPKfS1_Pfllllll)
        /*00d0*/ 	.short	0x0380
        /*00d2*/ 	.short	0x0048


	//----- nvinfo : EIATTR_SW_WAR
	.align		4
.L_4405:
        /*00d4*/ 	.byte	0x04, 0x36
        /*00d6*/ 	.short	(.L_4407 - .L_4406)
.L_4406:
        /*00d8*/ 	.word	0x00000008
.L_4407:


//--------------------- .nv.info._Z29MutualIntensExtract_v2_KernelPKiiPKfPflll --------------------------
	.section	.nv.info._Z29MutualIntensExtract_v2_KernelPKiiPKfPflll,"",@"SHT_CUDA_INFO"
	.sectionflags	@""
	.align	4


	//----- nvinfo : EIATTR_CUDA_API_VERSION
	.align		4
        /*0000*/ 	.byte	0x04, 0x37
        /*0002*/ 	.short	(.L_4409 - .L_4408)
.L_4408:
        /*0004*/ 	.word	0x00000082


	//----- nvinfo : EIATTR_KPARAM_INFO
	.align		4
.L_4409:
        /*0008*/ 	.byte	0x04, 0x17
        /*000a*/ 	.short	(.L_4411 - .L_4410)
.L_4410:
        /*000c*/ 	.word	0x00000000
        /*0010*/ 	.short	0x0006
        /*0012*/ 	.short	0x0030
        /*0014*/ 	.byte	0x00, 0xf0, 0x21, 0x00


	//----- nvinfo : EIATTR_KPARAM_INFO
	.align		4
.L_4411:
        /*0018*/ 	.byte	0x04, 0x17
        /*001a*/ 	.short	(.L_4413 - .L_4412)
.L_4412:
        /*001c*/ 	.word	0x00000000
        /*0020*/ 	.short	0x0005
        /*0022*/ 	.short	0x0028
        /*0024*/ 	.byte	0x00, 0xf0, 0x21, 0x00


	//----- nvinfo : EIATTR_KPARAM_INFO
	.align		4
.L_4413:
        /*0028*/ 	.byte	0x04, 0x17
        /*002a*/ 	.short	(.L_4415 - .L_4414)
.L_4414:
        /*002c*/ 	.word	0x00000000
        /*0030*/ 	.short	0x0004
        /*0032*/ 	.short	0x0020
        /*0034*/ 	.byte	0x00, 0xf0, 0x21, 0x00


	//----- nvinfo : EIATTR_KPARAM_INFO
	.align		4
.L_4415:
        /*0038*/ 	.byte	0x04, 0x17
        /*003a*/ 	.short	(.L_4417 - .L_4416)
.L_4416:
        /*003c*/ 	.word	0x00000000
        /*0040*/ 	.short	0x0003
        /*0042*/ 	.short	0x0018
        /*0044*/ 	.byte	0x00, 0xf5, 0x21, 0x00


	//----- nvinfo : EIATTR_KPARAM_INFO
	.align		4
.L_4417:
        /*0048*/ 	.byte	0x04, 0x17
        /*004a*/ 	.short	(.L_4419 - .L_4418)
.L_4418:
        /*004c*/ 	.word	0x00000000
        /*0050*/ 	.short	0x0002
        /*0052*/ 	.short	0x0010
        /*0054*/ 	.byte	0x00, 0xf5, 0x21, 0x00


	//----- nvinfo : EIATTR_KPARAM_INFO
	.align		4
.L_4419:
        /*0058*/ 	.byte	0x04, 0x17
        /*005a*/ 	.short	(.L_4421 - .L_4420)
.L_4420:
        /*005c*/ 	.word	0x00000000
        /*0060*/ 	.short	0x0001
        /*0062*/ 	.short	0x0008
        /*0064*/ 	.byte	0x00, 0xf0, 0x11, 0x00


	//----- nvinfo : EIATTR_KPARAM_INFO
	.align		4
.L_4421:
        /*0068*/ 	.byte	0x04, 0x17
        /*006a*/ 	.short	(.L_4423 - .L_4422)
.L_4422:
        /*006c*/ 	.word	0x00000000
        /*0070*/ 	.short	0x0000
        /*0072*/ 	.short	0x0000
        /*0074*/ 	.byte	0x00, 0xf5, 0x21, 0x00


	//----- nvinfo : EIATTR_SPARSE_MMA_MASK
	.align		4
.L_4423:
        /*0078*/ 	.byte	0x03, 0x50
        /*007a*/ 	.short	0x0000


	//----- nvinfo : EIATTR_MAXREG_COUNT
	.align		4
        /*007c*/ 	.byte	0x03, 0x1b
        /*007e*/ 	.short	0x00ff


	//----- nvinfo : EIATTR_MERCURY_ISA_VERSION
	.align		4
        /*0080*/ 	.byte	0x03, 0x5f
        /*0082*/ 	.short	0x0101


	//----- nvinfo : EIATTR_COOP_GROUP_MASK_REGIDS
	.align		4
        /*0084*/ 	.byte	0x04, 0x29
        /*0086*/ 	.short	(.L_4425 - .L_4424)


	//   ....[0]....
.L_4424:
        /*0088*/ 	.word	0xffffffff


	//   ....[1]....
        /*008c*/ 	.word	0xffffffff


	//   ....[2]....
        /*0090*/ 	.word	0xffffffff


	//   ....[3]....
        /*0094*/ 	.word	0xffffffff


	//   ....[4]....
        /*0098*/ 	.word	0xffffffff


	//   ....[5]....
        /*009c*/ 	.word	0xffffffff


	//   ....[6]....
        /*00a0*/ 	.word	0xffffffff


	//   ....[7]....
        /*00a4*/ 	.word	0xffffffff


	//   ....[8]....
        /*00a8*/ 	.word	0xffffffff


	//   ....[9]....
        /*00ac*/ 	.word	0xffffffff


	//   ....[10]....
        /*00b0*/ 	.word	0xffffffff


	//   ....[11]....
        /*00b4*/ 	.word	0xffffffff


	//   ....[12]....
        /*00b8*/ 	.word	0xffffffff


	//   ....[13]....
        /*00bc*/ 	.word	0xffffffff


	//   ....[14]....
        /*00c0*/ 	.word	0xffffffff


	//   ....[15]....
        /*00c4*/ 	.word	0xffffffff


	//   ....[16]....
        /*00c8*/ 	.word	0xffffffff


	//   ....[17]....
        /*00cc*/ 	.word	0xffffffff


	//   ....[18]....
        /*00d0*/ 	.word	0xffffffff


	//   ....[19]....
        /*00d4*/ 	.word	0xffffffff


	//   ....[20]....
        /*00d8*/ 	.word	0xffffffff


	//   ....[21]....
        /*00dc*/ 	.word	0xffffffff


	//   ....[22]....
        /*00e0*/ 	.word	0xffffffff


	//   ....[23]....
        /*00e4*/ 	.word	0xffffffff


	//   ....[24]....
        /*00e8*/ 	.word	0xffffffff


	//   ....[25]....
        /*00ec*/ 	.word	0xffffffff


	//   ....[26]....
        /*00f0*/ 	.word	0xffffffff


	//   ....[27]....
        /*00f4*/ 	.word	0xffffffff


	//   ....[28]....
        /*00f8*/ 	.word	0xffffffff


	//   ....[29]....
        /*00fc*/ 	.word	0xffffffff


	//   ....[30]....
        /*0100*/ 	.word	0xffffffff


	//   ....[31]....
        /*0104*/ 	.word	0xffffffff


	//   ....[32]....
        /*0108*/ 	.word	0xffffffff


	//   ....[33]....
        /*010c*/ 	.word	0xffffffff


	//   ....[34]....
        /*0110*/ 	.word	0xffffffff


	//   ....[35]....
        /*0114*/ 	.word	0xffffffff


	//   ....[36]....
        /*0118*/ 	.word	0xffffffff


	//   ....[37]....
        /*011c*/ 	.word	0xffffffff


	//   ....[38]....
        /*0120*/ 	.word	0xffffffff


	//   ....[39]....
        /*0124*/ 	.word	0xffffffff


	//   ....[40]....
        /*0128*/ 	.word	0xffffffff


	//   ....[41]....
        /*012c*/ 	.word	0xffffffff


	//   ....[42]....
        /*0130*/ 	.word	0xffffffff


	//   ....[43]....
        /*0134*/ 	.word	0xffffffff


	//   ....[44]....
        /*0138*/ 	.word	0xffffffff


	//   ....[45]....
        /*013c*/ 	.word	0xffffffff


	//   ....[46]....
        /*0140*/ 	.word	0xffffffff


	//   ....[47]....
        /*0144*/ 	.word	0xffffffff


	//   ....[48]....
        /*0148*/ 	.word	0xffffffff


	//   ....[49]....
        /*014c*/ 	.word	0xffffffff


	//   ....[50]....
        /*0150*/ 	.word	0xffffffff


	//   ....[51]....
        /*0154*/ 	.word	0xffffffff


	//   ....[52]....
        /*0158*/ 	.word	0xffffffff


	//   ....[53]....
        /*015c*/ 	.word	0xffffffff


	//   ....[54]....
        /*0160*/ 	.word	0xffffffff


	//   ....[55]....
        /*0164*/ 	.word	0xffffffff


	//   ....[56]....
        /*0168*/ 	.word	0xffffffff


	//   ....[57]....
        /*016c*/ 	.word	0xffffffff


	//   ....[58]....
        /*0170*/ 	.word	0xffffffff


	//   ....[59]....
        /*0174*/ 	.word	0xffffffff


	//   ....[60]....
        /*0178*/ 	.word	0xffffffff


	//   ....[61]....
        /*017c*/ 	.word	0xffffffff


	//   ....[62]....
        /*0180*/ 	.word	0xffffffff


	//   ....[63]....
        /*0184*/ 	.word	0xffffffff


	//   ....[64]....
        /*0188*/ 	.word	0xffffffff


	//   ....[65]....
        /*018c*/ 	.word	0xffffffff


	//   ....[66]....
        /*0190*/ 	.word	0xffffffff


	//   ....[67]....
        /*0194*/ 	.word	0xffffffff


	//   ....[68]....
        /*0198*/ 	.word	0xffffffff


	//   ....[69]....
        /*019c*/ 	.word	0xffffffff


	//   ....[70]....
        /*01a0*/ 	.word	0xffffffff


	//   ....[71]....
        /*01a4*/ 	.word	0xffffffff


	//   ....[72]....
        /*01a8*/ 	.word	0xffffffff


	//   ....[73]....
        /*01ac*/ 	.word	0xffffffff


	//   ....[74]....
        /*01b0*/ 	.word	0xffffffff


	//   ....[75]....
        /*01b4*/ 	.word	0xffffffff


	//   ....[76]....
        /*01b8*/ 	.word	0xffffffff


	//   ....[77]....
        /*01bc*/ 	.word	0xffffffff


	//   ....[78]....
        /*01c0*/ 	.word	0xffffffff


	//   ....[79]....
        /*01c4*/ 	.word	0xffffffff


	//   ....[80]....
        /*01c8*/ 	.word	0xffffffff


	//   ....[81]....
        /*01cc*/ 	.word	0xffffffff


	//   ....[82]....
        /*01d0*/ 	.word	0xffffffff


	//   ....[83]....
        /*01d4*/ 	.word	0xffffffff


	//   ....[84]....
        /*01d8*/ 	.word	0xffffffff


	//   ....[85]....
        /*01dc*/ 	.word	0xffffffff


	//   ....[86]....
        /*01e0*/ 	.word	0xffffffff


	//   ....[87]....
        /*01e4*/ 	.word	0xffffffff


	//   ....[88]....
        /*01e8*/ 	.word	0xffffffff


	//   ....[89]....
        /*01ec*/ 	.word	0xffffffff


	//   ....[90]....
        /*01f0*/ 	.word	0xffffffff


	//   ....[91]....
        /*01f4*/ 	.word	0xffffffff


	//   ....[92]....
        /*01f8*/ 	.word	0xffffffff


	//   ....[93]....
        /*01fc*/ 	.word	0xffffffff


	//   ....[94]....
        /*0200*/ 	.word	0xffffffff


	//   ....[95]....
        /*0204*/ 	.word	0xffffffff


	//   ....[96]....
        /*0208*/ 	.word	0xffffffff


	//   ....[97]....
        /*020c*/ 	.word	0xffffffff


	//   ....[98]....
        /*0210*/ 	.word	0xffffffff


	//   ....[99]....
        /*0214*/ 	.word	0xffffffff


	//   ....[100]....
        /*0218*/ 	.word	0xffffffff


	//   ....[101]....
        /*021c*/ 	.word	0xffffffff


	//   ....[102]....
        /*0220*/ 	.word	0xffffffff


	//   ....[103]....
        /*0224*/ 	.word	0xffffffff


	//   ....[104]....
        /*0228*/ 	.word	0xffffffff


	//   ....[105]....
        /*022c*/ 	.word	0xffffffff


	//   ....[106]....
        /*0230*/ 	.word	0xffffffff


	//   ....[107]....
        /*0234*/ 	.word	0xffffffff


	//   ....[108]....
        /*0238*/ 	.word	0xffffffff


	//   ....[109]....
        /*023c*/ 	.word	0xffffffff


	//   ....[110]....
        /*0240*/ 	.word	0xffffffff


	//   ....[111]....
        /*0244*/ 	.word	0xffffffff


	//   ....[112]....
        /*0248*/ 	.word	0xffffffff


	//   ....[113]....
        /*024c*/ 	.word	0xffffffff


	//   ....[114]....
        /*0250*/ 	.word	0xffffffff


	//   ....[115]....
        /*0254*/ 	.word	0xffffffff


	//   ....[116]....
        /*0258*/ 	.word	0xffffffff


	//   ....[117]....
        /*025c*/ 	.word	0xffffffff


	//   ....[118]....
        /*0260*/ 	.word	0xffffffff


	//   ....[119]....
        /*0264*/ 	.word	0xffffffff


	//   ....[120]....
        /*0268*/ 	.word	0xffffffff


	//   ....[121]....
        /*026c*/ 	.word	0xffffffff


	//   ....[122]....
        /*0270*/ 	.word	0xffffffff


	//   ....[123]....
        /*0274*/ 	.word	0xffffffff


	//   ....[124]....
        /*0278*/ 	.word	0xffffffff


	//   ....[125]....
        /*027c*/ 	.word	0xffffffff


	//   ....[126]....
        /*0280*/ 	.word	0xffffffff


	//   ....[127]....
        /*0284*/ 	.word	0xffffffff


	//   ....[128]....
        /*0288*/ 	.word	0xffffffff


	//   ....[129]....
        /*028c*/ 	.word	0xffffffff


	//   ....[130]....
        /*0290*/ 	.word	0xffffffff


	//   ....[131]....
        /*0294*/ 	.word	0xffffffff


	//   ....[132]....
        /*0298*/ 	.word	0xffffffff


	//   ....[133]....
        /*029c*/ 	.word	0xffffffff


	//   ....[134]....
        /*02a0*/ 	.word	0xffffffff


	//   ....[135]....
        /*02a4*/ 	.word	0xffffffff


	//   ....[136]....
        /*02a8*/ 	.word	0xffffffff


	//   ....[137]....
        /*02ac*/ 	.word	0xffffffff


	//   ....[138]....
        /*02b0*/ 	.word	0xffffffff


	//   ....[139]....
        /*02b4*/ 	.word	0xffffffff


	//   ....[140]....
        /*02b8*/ 	.word	0xffffffff


	//   ....[141]....
        /*02bc*/ 	.word	0xffffffff


	//   ....[142]....
        /*02c0*/ 	.word	0xffffffff


	//   ....[143]....
        /*02c4*/ 	.word	0xffffffff


	//   ....[144]....
        /*02c8*/ 	.word	0xffffffff


	//   ....[145]....
        /*02cc*/ 	.word	0xffffffff


	//   ....[146]....
        /*02d0*/ 	.word	0xffffffff


	//   ....[147]....
        /*02d4*/ 	.word	0xffffffff


	//   ....[148]....
        /*02d8*/ 	.word	0xffffffff


	//   ....[149]....
        /*02dc*/ 	.word	0xffffffff


	//   ....[150]....
        /*02e0*/ 	.word	0xffffffff


	//   ....[151]....
        /*02e4*/ 	.word	0xffffffff


	//   ....[152]....
        /*02e8*/ 	.word	0xffffffff


	//   ....[153]....
        /*02ec*/ 	.word	0xffffffff


	//   ....[154]....
        /*02f0*/ 	.word	0xffffffff


	//   ....[155]....
        /*02f4*/ 	.word	0xffffffff


	//   ....[156]....
        /*02f8*/ 	.word	0xffffffff


	//   ....[157]....
        /*02fc*/ 	.word	0xffffffff


	//   ....[158]....
        /*0300*/ 	.word	0xffffffff


	//   ....[159]....
        /*0304*/ 	.word	0xffffffff


	//   ....[160]....
        /*0308*/ 	.word	0xffffffff


	//   ....[161]....
        /*030c*/ 	.word	0xffffffff


	//   ....[162]....
        /*0310*/ 	.word	0xffffffff


	//   ....[163]....
        /*0314*/ 	.word	0xffffffff


	//   ....[164]....
        /*0318*/ 	.word	0xffffffff


	//   ....[165]....
        /*031c*/ 	.word	0xffffffff


	//   ....[166]....
        /*0320*/ 	.word	0xffffffff


	//   ....[167]....
        /*0324*/ 	.word	0xffffffff


	//   ....[168]....
        /*0328*/ 	.word	0xffffffff


	//   ....[169]....
        /*032c*/ 	.word	0xffffffff


	//   ....[170]....
        /*0330*/ 	.word	0xffffffff


	//   ....[171]....
        /*0334*/ 	.word	0xffffffff


	//   ....[172]....
        /*0338*/ 	.word	0xffffffff


	//   ....[173]....
        /*033c*/ 	.word	0xffffffff


	//   ....[174]....
        /*0340*/ 	.word	0xffffffff


	//   ....[175]....
        /*0344*/ 	.word	0xffffffff


	//   ....[176]....
        /*0348*/ 	.word	0xffffffff


	//   ....[177]....
        /*034c*/ 	.word	0xffffffff


	//   ....[178]....
        /*0350*/ 	.word	0xffffffff


	//   ....[179]....
        /*0354*/ 	.word	0xffffffff


	//   ....[180]....
        /*0358*/ 	.word	0xffffffff


	//   ....[181]....
        /*035c*/ 	.word	0xffffffff


	//   ....[182]....
        /*0360*/ 	.word	0xffffffff


	//   ....[183]....
        /*0364*/ 	.word	0xffffffff


	//   ....[184]....
        /*0368*/ 	.word	0xffffffff


	//   ....[185]....
        /*036c*/ 	.word	0xffffffff


	//   ....[186]....
        /*0370*/ 	.word	0xffffffff


	//   ....[187]....
        /*0374*/ 	.word	0xffffffff


	//   ....[188]....
        /*0378*/ 	.word	0xffffffff


	//   ....[189]....
        /*037c*/ 	.word	0xffffffff


	//   ....[190]....
        /*0380*/ 	.word	0xffffffff


	//   ....[191]....
        /*0384*/ 	.word	0xffffffff


	//----- nvinfo : EIATTR_COOP_GROUP_INSTR_OFFSETS
	.align		4
.L_4425:
        /*0388*/ 	.byte	0x04, 0x28
        /*038a*/ 	.short	(.L_4427 - .L_4426)


	//   ....[0]....
.L_4426:
        /*038c*/ 	.word	0x000004e0


	//   ....[1]....
        /*0390*/ 	.word	0x000004f0


	//   ....[2]....
        /*0394*/ 	.word	0x00000600


	//   ....[3]....
        /*0398*/ 	.word	0x00000620


	//   ....[4]....
        /*039c*/ 	.word	0x00000710


	//   ....[5]....
        /*03a0*/ 	.word	0x00000730


	//   ....[6]....
        /*03a4*/ 	.word	0x00000840


	//   ....[7]....
        /*03a8*/ 	.word	0x00000860


	//   ....[8]....
        /*03ac*/ 	.word	0x00000950


	//   ....[9]....
        /*03b0*/ 	.word	0x00000970


	//   ....[10]....
        /*03b4*/ 	.word	0x00000a80


	//   ....[11]....
        /*03b8*/ 	.word	0x00000aa0


	//   ....[12]....
        /*03bc*/ 	.word	0x00000b90


	//   ....[13]....
        /*03c0*/ 	.word	0x00000bb0


	//   ....[14]....
        /*03c4*/ 	.word	0x00000cc0


	//   ....[15]....
        /*03c8*/ 	.word	0x00000ce0


	//   ....[16]....
        /*03cc*/ 	.word	0x00000dd0


	//   ....[17]....
        /*03d0*/ 	.word	0x00000df0


	//   ....[18]....
        /*03d4*/ 	.word	0x00000f00


	//   ....[19]....
        /*03d8*/ 	.word	0x00000f20


	//   ....[20]....
        /*03dc*/ 	.word	0x00001010


	//   ....[21]....
        /*03e0*/ 	.word	0x00001030


	//   ....[22]....
        /*03e4*/ 	.word	0x00001140


	//   ....[23]....
        /*03e8*/ 	.word	0x00001160


	//   ....[24]....
        /*03ec*/ 	.word	0x00001250


	//   ....[25]....
        /*03f0*/ 	.word	0x00001270


	//   ....[26]....
        /*03f4*/ 	.word	0x00001380


	//   ....[27]....
        /*03f8*/ 	.word	0x000013a0


	//   ....[28]....
        /*03fc*/ 	.word	0x00001490


	//   ....[29]....
        /*0400*/ 	.word	0x000014b0


	//   ....[30]....
        /*0404*/ 	.word	0x000015c0


	//   ....[31]....
        /*0408*/ 	.word	0x000015e0


	//   ....[32]....
        /*040c*/ 	.word	0x000016d0


	//   ....[33]....
        /*0410*/ 	.word	0x000016f0


	//   ....[34]....
        /*0414*/ 	.word	0x00001800


	//   ....[35]....
        /*0418*/ 	.word	0x00001820


	//   ....[36]....
        /*041c*/ 	.word	0x00001910


	//   ....[37]....
        /*0420*/ 	.word	0x00001930


	//   ....[38]....
        /*0424*/ 	.word	0x00001a40


	//   ....[39]....
        /*0428*/ 	.word	0x00001a60


	//   ....[40]....
        /*042c*/ 	.word	0x00001b50


	//   ....[41]....
        /*0430*/ 	.word	0x00001b70


	//   ....[42]....
        /*0434*/ 	.word	0x00001c80


	//   ....[43]....
        /*0438*/ 	.word	0x00001ca0


	//   ....[44]....
        /*043c*/ 	.word	0x00001d90


	//   ....[45]....
        /*0440*/ 	.word	0x00001db0


	//   ....[46]....
        /*0444*/ 	.word	0x00001ec0


	//   ....[47]....
        /*0448*/ 	.word	0x00001ee0


	//   ....[48]....
        /*044c*/ 	.word	0x00001fd0


	//   ....[49]....
        /*0450*/ 	.word	0x00001ff0


	//   ....[50]....
        /*0454*/ 	.word	0x00002100


	//   ....[51]....
        /*0458*/ 	.word	0x00002120


	//   ....[52]....
        /*045c*/ 	.word	0x00002210


	//   ....[53]....
        /*0460*/ 	.word	0x00002230


	//   ....[54]....
        /*0464*/ 	.word	0x00002340


	//   ....[55]....
        /*0468*/ 	.word	0x00002360


	//   ....[56]....
        /*046c*/ 	.word	0x00002450


	//   ....[57]....
        /*0470*/ 	.word	0x00002470


	//   ....[58]....
        /*0474*/ 	.word	0x00002580


	//   ....[59]....
        /*0478*/ 	.word	0x000025a0


	//   ....[60]....
        /*047c*/ 	.word	0x00002690


	//   ....[61]....
        /*0480*/ 	.word	0x000026b0


	//   ....[62]....
        /*0484*/ 	.word	0x000026f0


	//   ....[63]....
        /*0488*/ 	.word	0x00002710


	//   ....[64]....
        /*048c*/ 	.word	0x00002880


	//   ....[65]....
        /*0490*/ 	.word	0x000028a0


	//   ....[66]....
        /*0494*/ 	.word	0x000028b0


	//   ....[67]....
        /*0498*/ 	.word	0x000028c0


	//   ....[68]....
        /*049c*/ 	.word	0x000028e0


	//   ....[69]....
        /*04a0*/ 	.word	0x000028f0


	//   ....[70]....
        /*04a4*/ 	.word	0x00002910


	//   ....[71]....
        /*04a8*/ 	.word	0x00002920


	//   ....[72]....
        /*04ac*/ 	.word	0x00003420


	//   ....[73]....
        /*04b0*/ 	.word	0x00003450


	//   ....[74]....
        /*04b4*/ 	.word	0x00003460


	//   ....[75]....
        /*04b8*/ 	.word	0x00003470


	//   ....[76]....
        /*04bc*/ 	.word	0x00003480


	//   ....[77]....
        /*04c0*/ 	.word	0x00003490


	//   ....[78]....
        /*04c4*/ 	.word	0x000034a0


	//   ....[79]....
        /*04c8*/ 	.word	0x000034b0


	//   ....[80]....
        /*04cc*/ 	.word	0x00003fa0


	//   ....[81]....
        /*04d0*/ 	.word	0x00003fd0


	//   ....[82]....
        /*04d4*/ 	.word	0x00003fe0


	//   ....[83]....
        /*04d8*/ 	.word	0x00003ff0


	//   ....[84]....
        /*04dc*/ 	.word	0x00004000


	//   ....[85]....
        /*04e0*/ 	.word	0x00004010


	//   ....[86]....
        /*04e4*/ 	.word	0x00004020


	//   ....[87]....
        /*04e8*/ 	.word	0x00004030


	//   ....[88]....
        /*04ec*/ 	.word	0x00004b20


	//   ....[89]....
        /*04f0*/ 	.word	0x00004b50


	//   ....[90]....
        /*04f4*/ 	.word	0x00004b60


	//   ....[91]....
        /*04f8*/ 	.word	0x00004b70


	//   ....[92]....
        /*04fc*/ 	.word	0x00004b80


	//   ....[93]....
        /*0500*/ 	.word	0x00004b90


	//   ....[94]....
        /*0504*/ 	.word	0x00004ba0


	//   ....[95]....
        /*0508*/ 	.word	0x00004bb0


	//   ....[96]....
        /*050c*/ 	.word	0x000056a0


	//   ....[97]....
        /*0510*/ 	.word	0x000056d0


	//   ....[98]....
        /*0514*/ 	.word	0x000056e0


	//   ....[99]....
        /*0518*/ 	.word	0x000056f0


	//   ....[100]....
        /*051c*/ 	.word	0x00005700


	//   ....[101]....
        /*0520*/ 	.word	0x00005710


	//   ....[102]....
        /*0524*/ 	.word	0x00005720


	//   ....[103]....
        /*0528*/ 	.word	0x00005730


	//   ....[104]....
        /*052c*/ 	.word	0x00006220


	//   ....[105]....
        /*0530*/ 	.word	0x00006250


	//   ....[106]....
        /*0534*/ 	.word	0x00006260


	//   ....[107]....
        /*0538*/ 	.word	0x00006270


	//   ....[108]....
        /*053c*/ 	.word	0x00006280


	//   ....[109]....
        /*0540*/ 	.word	0x00006290


	//   ....[110]....
        /*0544*/ 	.word	0x000062a0


	//   ....[111]....
        /*0548*/ 	.word	0x000062b0


	//   ....[112]....
        /*054c*/ 	.word	0x00006da0


	//   ....[113]....
        /*0550*/ 	.word	0x00006dd0


	//   ....[114]....
        /*0554*/ 	.word	0x00006de0


	//   ....[115]....
        /*0558*/ 	.word	0x00006df0


	//   ....[116]....
        /*055c*/ 	.word	0x00006e00


	//   ....[117]....
        /*0560*/ 	.word	0x00006e10


	//   ....[118]....
        /*0564*/ 	.word	0x00006e20


	//   ....[119]....
        /*0568*/ 	.word	0x00006e30


	//   ....[120]....
        /*056c*/ 	.word	0x00007920


	//   ....[121]....
        /*0570*/ 	.word	0x00007950


	//   ....[122]....
        /*0574*/ 	.word	0x00007960


	//   ....[123]....
        /*0578*/ 	.word	0x00007970


	//   ....[124]....
        /*057c*/ 	.word	0x00007980


	//   ....[125]....
        /*0580*/ 	.word	0x00007990


	//   ....[126]....
        /*0584*/ 	.word	0x000079a0


	//   ....[127]....
        /*0588*/ 	.word	0x000079b0


	//   ....[128]....
        /*058c*/ 	.word	0x00008450


	//   ....[129]....
        /*0590*/ 	.word	0x00008490


	//   ....[130]....
        /*0594*/ 	.word	0x000084c0


	//   ....[131]....
        /*0598*/ 	.word	0x000084f0


	//   ....[132]....
        /*059c*/ 	.word	0x00008520


	//   ....[133]....
        /*05a0*/ 	.word	0x00008550


	//   ....[134]....
        /*05a4*/ 	.word	0x00008570


	//   ....[135]....
        /*05a8*/ 	.word	0x00008580


	//   ....[136]....
        /*05ac*/ 	.word	0x00008930


	//   ....[137]....
        /*05b0*/ 	.word	0x00008960


	//   ....[138]....
        /*05b4*/ 	.word	0x00008980


	//   ....[139]....
        /*05b8*/ 	.word	0x00008990


	//   ....[140]....
        /*05bc*/ 	.word	0x000089a0


	//   ....[141]....
        /*05c0*/ 	.word	0x000089b0


	//   ....[142]....
        /*05c4*/ 	.word	0x000089c0


	//   ....[143]....
        /*05c8*/ 	.word	0x000089d0


	//   ....[144]....
        /*05cc*/ 	.word	0x00008d70


	//   ....[145]....
        /*05d0*/ 	.word	0x00008da0


	//   ....[146]....
        /*05d4*/ 	.word	0x00008dc0


	//   ....[147]....
        /*05d8*/ 	.word	0x00008dd0


	//   ....[148]....
        /*05dc*/ 	.word	0x00008de0


	//   ....[149]....
        /*05e0*/ 	.word	0x00008df0


	//   ....[150]....
        /*05e4*/ 	.word	0x00008e00


	//   ....[151]....
        /*05e8*/ 	.word	0x00008e10


	//   ....[152]....
        /*05ec*/ 	.word	0x000091b0


	//   ....[153]....
        /*05f0*/ 	.word	0x000091e0


	//   ....[154]....
        /*05f4*/ 	.word	0x00009200


	//   ....[155]....
        /*05f8*/ 	.word	0x00009210


	//   ....[156]....
        /*05fc*/ 	.word	0x00009220


	//   ....[157]....
        /*0600*/ 	.word	0x00009230


	//   ....[158]....
        /*0604*/ 	.word	0x00009240


	//   ....[159]....
        /*0608*/ 	.word	0x00009250


	//   ....[160]....
        /*060c*/ 	.word	0x000095f0


	//   ....[161]....
        /*0610*/ 	.word	0x00009620


	//   ....[162]....
        /*0614*/ 	.word	0x00009640


	//   ....[163]....
        /*0618*/ 	.word	0x00009650


	//   ....[164]....
        /*061c*/ 	.word	0x00009660


	//   ....[165]....
        /*0620*/ 	.word	0x00009670


	//   ....[166]....
        /*0624*/ 	.word	0x00009680


	//   ....[167]....
        /*0628*/ 	.word	0x00009690


	//   ....[168]....
        /*062c*/ 	.word	0x00009a30


	//   ....[169]....
        /*0630*/ 	.word	0x00009a60


	//   ....[170]....
        /*0634*/ 	.word	0x00009a80


	//   ....[171]....
        /*0638*/ 	.word	0x00009a90


	//   ....[172]....
        /*063c*/ 	.word	0x00009aa0


	//   ....[173]....
        /*0640*/ 	.word	0x00009ab0


	//   ....[174]....
        /*0644*/ 	.word	0x00009ac0


	//   ....[175]....
        /*0648*/ 	.word	0x00009ad0


	//   ....[176]....
        /*064c*/ 	.word	0x00009e70


	//   ....[177]....
        /*0650*/ 	.word	0x00009ea0


	//   ....[178]....
        /*0654*/ 	.word	0x00009ec0


	//   ....[179]....
        /*0658*/ 	.word	0x00009ed0


	//   ....[180]....
        /*065c*/ 	.word	0x00009ee0


	//   ....[181]....
        /*0660*/ 	.word	0x00009ef0


	//   ....[182]....
        /*0664*/ 	.word	0x00009f00


	//   ....[183]....
        /*0668*/ 	.word	0x00009f10


	//   ....[184]....
        /*066c*/ 	.word	0x0000a260


	//   ....[185]....
        /*0670*/ 	.word	0x0000a280


	//   ....[186]....
        /*0674*/ 	.word	0x0000a290


	//   ....[187]....
        /*0678*/ 	.word	0x0000a2a0


	//   ....[188]....
        /*067c*/ 	.word	0x0000a2b0


	//   ....[189]....
        /*0680*/ 	.word	0x0000a2c0


	//   ....[190]....
        /*0684*/ 	.word	0x0000a2d0


	//   ....[191]....
        /*0688*/ 	.word	0x0000a2e0


	//----- nvinfo : EIATTR_VRC_CTA_INIT_COUNT
	.align		4
.L_4427:
        /*068c*/ 	.byte	0x02, 0x4a
	.zero		1
	.zero		1


	//----- nvinfo : EIATTR_EXIT_INSTR_OFFSETS
	.align		4
        /*0690*/ 	.byte	0x04, 0x1c
        /*0692*/ 	.short	(.L_4429 - .L_4428)


	//   ....[0]....
.L_4428:
        /*0694*/ 	.word	0x000027a0


	//   ....[1]....
        /*0698*/ 	.word	0x00002850


	//   ....[2]....
        /*069c*/ 	.word	0x000081f0


	//   ....[3]....
        /*06a0*/ 	.word	0x00008430


	//   ....[4]....
        /*06a4*/ 	.word	0x0000a550


	//   ....[5]....
        /*06a8*/ 	.word	0x0000a5c0


	//----- nvinfo : EIATTR_CRS_STACK_SIZE
	.align		4
.L_4429:
        /*06ac*/ 	.byte	0x04, 0x1e
        /*06ae*/ 	.short	(.L_4431 - .L_4430)
.L_4430:
        /*06b0*/ 	.word	0x00000000


	//----- nvinfo : EIATTR_CBANK_PARAM_SIZE
	.align		4
.L_4431:
        /*06b4*/ 	.byte	0x03, 0x19
        /*06b6*/ 	.short	0x0038


	//----- nvinfo : EIATTR_PARAM_CBANK
	.align		4
        /*06b8*/ 	.byte	0x04, 0x0a
        /*06ba*/ 	.short	(.L_4433 - .L_4432)
	.align		4
.L_4432:
        /*06bc*/ 	.word	index@(.nv.constant0._Z29MutualIntensExtract_v2_KernelPKiiPKfPflll)
        /*06c0*/ 	.short	0x0380
        /*06c2*/ 	.short	0x0038


	//----- nvinfo : EIATTR_SW_WAR
	.align		4
.L_4433:
        /*06c4*/ 	.byte	0x04, 0x36
        /*06c6*/ 	.short	(.L_4435 - .L_4434)
.L_4434:
        /*06c8*/ 	.word	0x00000008
.L_4435:


//--------------------- .nv.callgraph             --------------------------
	.section	.nv.callgraph,"",@"SHT_CUDA_CALLGRAPH"
	.align	4
	.sectionentsize	8
	.align		4
        /*0000*/ 	.word	0x00000000
	.align		4
        /*0004*/ 	.word	0xffffffff
	.align		4
        /*0008*/ 	.word	0x00000000
	.align		4
        /*000c*/ 	.word	0xfffffffe
	.align		4
        /*0010*/ 	.word	0x00000000
	.align		4
        /*0014*/ 	.word	0xfffffffd
	.align		4
        /*0018*/ 	.word	0x00000000
	.align		4
        /*001c*/ 	.word	0xfffffffc


//--------------------- .text._Z26MutualIntensExtract_KernelILin5ELb0ELb0ELin1ELi1EEvPKfS1_Pfllllll --------------------------
	.section	.text._Z26MutualIntensExtract_KernelILin5ELb0ELb0ELin1ELi1EEvPKfS1_Pfllllll,"ax",@progbits
	.align	128
        .global         _Z26MutualIntensExtract_KernelILin5ELb0ELb0ELin1ELi1EEvPKfS1_Pfllllll
        .type           _Z26MutualIntensExtract_KernelILin5ELb0ELb0ELin1ELi1EEvPKfS1_Pfllllll,@function
        .size           _Z26MutualIntensExtract_KernelILin5ELb0ELb0ELin1ELi1EEvPKfS1_Pfllllll,(.L_x_1105 - _Z26MutualIntensExtract_KernelILin5ELb0ELb0ELin1ELi1EEvPKfS1_Pfllllll)
        .other          _Z26MutualIntensExtract_KernelILin5ELb0ELb0ELin1ELi1EEvPKfS1_Pfllllll,@"STO_CUDA_ENTRY STV_DEFAULT"
_Z26MutualIntensExtract_KernelILin5ELb0ELb0ELin1ELi1EEvPKfS1_Pfllllll:
.text._Z26MutualIntensExtract_KernelILin5ELb0ELb0ELin1ELi1EEvPKfS1_Pfllllll:
[----:B------:R-:W-:Y:S01]  /*0000*/  LDC R1, c[0x0][0x37c] ;  /* 0x0000df00ff017b82 */ /* 0x000fe20000000800 */
[----:B------:R-:W0:Y:S07]  /*0010*/  S2R R3, SR_TID.X ;  /* 0x0000000000037919 */ /* 0x000e2e0000002100 */
[----:B------:R-:W0:Y:S01]  /*0020*/  S2UR UR4, SR_CTAID.X ;  /* 0x00000000000479c3 */ /* 0x000e220000002500 */
[----:B------:R-:W1:Y:S01]  /*0030*/  LDCU.64 UR6, c[0x0][0x398] ;  /* 0x00007300ff0677ac */ /* 0x000e620008000a00 */
[----:B------:R-:W2:Y:S06]  /*0040*/  S2R R5, SR_TID.Y ;  /* 0x0000000000057919 */ /* 0x000eac0000002200 */
[----:B------:R-:W0:Y:S08]  /*0050*/  LDC R0, c[0x0][0x360] ;  /* 0x0000d800ff007b82 */ /* 0x000e300000000800 */
[----:B------:R-:W2:Y:S08]  /*0060*/  S2UR UR5, SR_CTAID.Y ;  /* 0x00000000000579c3 */ /* 0x000eb00000002600 */
[----:B------:R-:W2:Y:S01]  /*0070*/  LDC R2, c[0x0][0x364] ;  /* 0x0000d900ff027b82 */ /* 0x000ea20000000800 */
[----:B0-----:R-:W-:-:S05]  /*0080*/  IMAD R0, R0, UR4, R3 ;  /* 0x0000000400007c24 */ /* 0x001fca000f8e0203 */
[----:B-1----:R-:W-:Y:S02]  /*0090*/  ISETP.GT.U32.AND P0, PT, R0, UR6, PT ;  /* 0x0000000600007c0c */ /* 0x002fe4000bf04070 */
[----:B------:R-:W-:-:S04]  /*00a0*/  SHF.R.S32.HI R3, RZ, 0x1f, R0 ;  /* 0x0000001fff037819 */ /* 0x000fc80000011400 */
[----:B------:R-:W-:Y:S01]  /*00b0*/  ISETP.GT.AND.EX P0, PT, R3, UR7, PT, P0 ;  /* 0x0000000703007c0c */ /* 0x000fe2000bf04300 */
[----:B--2---:R-:W-:-:S12]  /*00c0*/  IMAD R2, R2, UR5, R5 ;  /* 0x0000000502027c24 */ /* 0x004fd8000f8e0205 */
[----:B------:R-:W-:Y:S05]  /*00d0*/  @P0 EXIT ;  /* 0x000000000000094d */ /* 0x000fea0003800000 */
[----:B------:R-:W-:-:S04]  /*00e0*/  ULEA.HI UR4, UP0, UR7, UR6, URZ, 0x1 ;  /* 0x0000000607047291 */ /* 0x000fc8000f8108ff */
[----:B------:R-:W-:-:S04]  /*00f0*/  UIADD3.X UR5, UPT, UPT, URZ, UR7, URZ, UP0, !UPT ;  /* 0x00000007ff057290 */ /* 0x000fc800087fe4ff */
[----:B------:R-:W-:Y:S02]  /*0100*/  USHF.R.S64 UR4, UR4, 0x1, UR5 ;  /* 0x0000000104047899 */ /* 0x000fe40008001005 */
[----:B------:R-:W-:-:S04]  /*0110*/  USHF.R.S32.HI UR5, URZ, 0x1, UR5 ;  /* 0x00000001ff057899 */ /* 0x000fc80008011405 */
[----:B------:R-:W-:Y:S02]  /*0120*/  ISETP.LE.U32.AND P0, PT, R2, UR4, PT ;  /* 0x0000000402007c0c */ /* 0x000fe4000bf03070 */
[----:B------:R-:W-:-:S05]  /*0130*/  IMAD.U32 R3, RZ, RZ, UR5 ;  /* 0x00000005ff037e24 */ /* 0x000fca000f8e00ff */
[----:B------:R-:W-:-:S13]  /*0140*/  ISETP.GE.AND.EX P0, PT, R3, RZ, PT, P0 ;  /* 0x000000ff0300720c */ /* 0x000fda0003f06300 */
[----:B------:R-:W-:Y:S05]  /*0150*/  @!P0 EXIT ;  /* 0x000000000000894d */ /* 0x000fea0003800000 */
[----:B------:R-:W-:Y:S01]  /*0160*/  ISETP.GE.AND P1, PT, R2, R0, PT ;  /* 0x000000000200720c */ /* 0x000fe20003f26270 */
[----:B------:R-:W0:Y:S01]  /*0170*/  LDCU.64 UR4, c[0x0][0x3a8] ;  /* 0x00007500ff0477ac */ /* 0x000e220008000a00 */
[----:B------:R-:W-:-:S11]  /*0180*/  IMAD.MOV.U32 R3, RZ, RZ, RZ ;  /* 0x000000ffff037224 */ /* 0x000fd600078e00ff */
[----:B------:R-:W-:-:S04]  /*0190*/  @!P1 LOP3.LUT R7, RZ, R2, RZ, 0x33, !PT ;  /* 0x00000002ff079212 */ /* 0x000fc800078e33ff */
[----:B------:R-:W-:-:S04]  /*01a0*/  @!P1 IADD3 R2, P2, PT, R7, UR6, RZ ;  /* 0x0000000607029c10 */ /* 0x000fc8000ff5e0ff */
[----:B0-----:R-:W-:Y:S02]  /*01b0*/  ISETP.GE.U32.AND P0, PT, R2, UR4, PT ;  /* 0x0000000402007c0c */ /* 0x001fe4000bf06070 */
[----:B------:R-:W-:-:S04]  /*01c0*/  @!P1 LEA.HI.X.SX32 R3, R7, UR7, 0x1, P2 ;  /* 0x0000000707039c11 */ /* 0x000fc800090f0eff */
[----:B------:R-:W-:-:S13]  /*01d0*/  ISETP.GE.AND.EX P0, PT, R3, UR5, PT, P0 ;  /* 0x0000000503007c0c */ /* 0x000fda000bf06300 */
[----:B------:R-:W-:Y:S05]  /*01e0*/  @P0 EXIT ;  /* 0x000000000000094d */ /* 0x000fea0003800000 */
[----:B------:R-:W0:Y:S01]  /*01f0*/  LDCU.64 UR4, c[0x0][0x3a0] ;  /* 0x00007400ff0477ac */ /* 0x000e220008000a00 */
[----:B------:R-:W-:Y:S01]  /*0200*/  @!P1 IMAD.IADD R0, R0, 0x1, R7 ;  /* 0x0000000100009824 */ /* 0x000fe200078e0207 */
[----:B------:R-:W1:Y:S01]  /*0210*/  LDCU.64 UR8, c[0x0][0x390] ;  /* 0x00007200ff0877ac */ /* 0x000e620008000a00 */
[----:B0-----:R-:W-:-:S04]  /*0220*/  IADD3 R4, P0, PT, R2, -UR4, RZ ;  /* 0x8000000402047c10 */ /* 0x001fc8000ff1e0ff */
[----:B------:R-:W-:Y:S01]  /*0230*/  IADD3.X R2, PT, PT, R3, ~UR5, RZ, P0, !PT ;  /* 0x8000000503027c10 */ /* 0x000fe200087fe4ff */
[----:B------:R-:W0:Y:S04]  /*0240*/  LDCU.64 UR4, c[0x0][0x358] ;  /* 0x00006b00ff0477ac */ /* 0x000e280008000a00 */
[----:B------:R-:W-:Y:S02]  /*0250*/  IMAD R5, R2, UR6, RZ ;  /* 0x0000000602057c24 */ /* 0x000fe4000f8e02ff */
[----:B------:R-:W-:-:S04]  /*0260*/  IMAD.WIDE.U32 R2, R4, UR6, RZ ;  /* 0x0000000604027c25 */ /* 0x000fc8000f8e00ff */
[----:B------:R-:W-:Y:S01]  /*0270*/  IMAD R5, R4, UR7, R5 ;  /* 0x0000000704057c24 */ /* 0x000fe2000f8e0205 */
[----:B-1----:R-:W-:-:S03]  /*0280*/  LEA R4, P0, R2, UR8, 0x3 ;  /* 0x0000000802047c11 */ /* 0x002fc6000f8018ff */
[----:B------:R-:W-:-:S05]  /*0290*/  IMAD.IADD R3, R3, 0x1, R5 ;  /* 0x0000000103037824 */ /* 0x000fca00078e0205 */
[----:B------:R-:W-:-:S03]  /*02a0*/  LEA.HI.X R5, R2, UR9, R3, 0x3, P0 ;  /* 0x0000000902057c11 */ /* 0x000fc600080f1c03 */
[----:B------:R-:W-:-:S05]  /*02b0*/  IMAD.WIDE R2, R0, 0x8, R4 ;  /* 0x0000000800027825 */ /* 0x000fca00078e0204 */
[----:B0-----:R-:W2:Y:S04]  /*02c0*/  LDG.E R0, desc[UR4][R2.64] ;  /* 0x0000000402007981 */ /* 0x001ea8000c1e1900 */
[----:B------:R-:W3:Y:S01]  /*02d0*/  LDG.E R4, desc[UR4][R2.64+0x4] ;  /* 0x0000040402047981 */ /* 0x000ee2000c1e1900 */
[----:B--2---:R-:W-:Y:S01]  /*02e0*/  FADD R5, RZ, R0 ;  /* 0x00000000ff057221 */ /* 0x004fe20000000000 */
[----:B---3--:R-:W-:-:S04]  /*02f0*/  FADD R7, RZ, R4 ;  /* 0x00000004ff077221 */ /* 0x008fc80000000000 */
[----:B------:R-:W-:Y:S04]  /*0300*/  STG.E desc[UR4][R2.64], R5 ;  /* 0x0000000502007986 */ /* 0x000fe8000c101904 */
[----:B------:R-:W-:Y:S01]  /*0310*/  STG.E desc[UR4][R2.64+0x4], R7 ;  /* 0x0000040702007986 */ /* 0x000fe2000c101904 */
[----:B------:R-:W-:Y:S05]  /*0320*/  EXIT ;  /* 0x000000000000794d */ /* 0x000fea0003800000 */
.L_x_0:
[----:B------:R-:W-:-:S00]  /*0330*/  BRA `(.L_x_0) ;  /* 0xfffffffc00fc7947 */ /* 0x000fc0000383ffff */
[----:B------:R-:W-:-:S00]  /*0340*/  NOP ;  /* 0x0000000000007918 */ /* 0x000fc00000000000 */
        /* <DEDUP_REMOVED lines=11> */
.L_x_1105:


//--------------------- .text._Z26MutualIntensExtract_KernelILin5ELb0ELb1ELin1ELi1EEvPKfS1_Pfllllll --------------------------
	.section	.text._Z26MutualIntensExtract_KernelILin5ELb0ELb1ELin1ELi1EEvPKfS1_Pfllllll,"ax",@progbits
	.align	128
        .global         _Z26MutualIntensExtract_KernelILin5ELb0ELb1ELin1ELi1EEvPKfS1_Pfllllll
        .type           _Z26MutualIntensExtract_KernelILin5ELb0ELb1ELin1ELi1EEvPKfS1_Pfllllll,@function
        .size           _Z26MutualIntensExtract_KernelILin5ELb0ELb1ELin1ELi1EEvPKfS1_Pfllllll,(.L_x_1106 - _Z26MutualIntensExtract_KernelILin5ELb0ELb1ELin1ELi1EEvPKfS1_Pfllllll)
        .other          _Z26MutualIntensExtract_KernelILin5ELb0ELb1ELin1ELi1EEvPKfS1_Pfllllll,@"STO_CUDA_ENTRY STV_DEFAULT"
_Z26MutualIntensExtract_KernelILin5ELb0ELb1ELin1ELi1EEvPKfS1_Pfllllll:
.text._Z26MutualIntensExtract_KernelILin5ELb0ELb1ELin1ELi1EEvPKfS1_Pfllllll:
        /* <DEDUP_REMOVED lines=24> */
[----:B------:R-:W-:Y:S02]  /*0180*/  IMAD.MOV.U32 R12, RZ, RZ, R0 ;  /* 0x000000ffff0c7224 */ /* 0x000fe400078e0000 */
[----:B------:R-:W-:-:S09]  /*0190*/  HFMA2 R8, -RZ, RZ, 0, 0 ;  /* 0x00000000ff087431 */ /* 0x000fd200000001ff */
        /* <DEDUP_REMOVED lines=8> */
[----:B------:R-:W1:Y:S04]  /*0220*/  LDCU.64 UR12, c[0x0][0x388] ;  /* 0x00007100ff0c77ac */ /* 0x000e680008000a00 */
[----:B------:R-:W-:Y:S01]  /*0230*/  SHF.R.S32.HI R10, RZ, 0x1f, R3 ;  /* 0x0000001fff0a7819 */ /* 0x000fe20000011403 */
[----:B------:R-:W2:Y:S01]  /*0240*/  LDCU.64 UR4, c[0x0][0x358] ;  /* 0x00006b00ff0477ac */ /* 0x000ea20008000a00 */
[----:B------:R-:W3:Y:S03]  /*0250*/  LDCU.64 UR8, c[0x0][0x3a0] ;  /* 0x00007400ff0877ac */ /* 0x000ee60008000a00 */
[----:B0-----:R-:W-:-:S02]  /*0260*/  IMAD R0, R10, UR10, RZ ;  /* 0x0000000a0a007c24 */ /* 0x001fc4000f8e02ff */
[----:B------:R-:W-:-:S04]  /*0270*/  IMAD.WIDE.U32 R6, R3, UR10, RZ ;  /* 0x0000000a03067c25 */ /* 0x000fc8000f8e00ff */
[----:B------:R-:W-:Y:S01]  /*0280*/  IMAD R5, R3, UR11, R0 ;  /* 0x0000000b03057c24 */ /* 0x000fe2000f8e0200 */
[----:B-1----:R-:W-:-:S04]  /*0290*/  LEA R4, P0, R6, UR12, 0x2 ;  /* 0x0000000c06047c11 */ /* 0x002fc8000f8010ff */
[----:B------:R-:W-:-:S04]  /*02a0*/  IADD3 R5, PT, PT, R7, R5, RZ ;  /* 0x0000000507057210 */ /* 0x000fc80007ffe0ff */
[----:B------:R-:W-:-:S05]  /*02b0*/  LEA.HI.X R5, R6, UR13, R5, 0x2, P0 ;  /* 0x0000000d06057c11 */ /* 0x000fca00080f1405 */
[----:B--2---:R-:W2:Y:S04]  /*02c0*/  LDG.E.CONSTANT R0, desc[UR4][R4.64] ;  /* 0x0000000404007981 */ /* 0x004ea8000c1e9900 */
[----:B------:R0:W4:Y:S01]  /*02d0*/  LDG.E.CONSTANT R2, desc[UR4][R4.64+0x4] ;  /* 0x0000040404027981 */ /* 0x000122000c1e9900 */
[----:B---3--:R-:W-:-:S04]  /*02e0*/  IADD3 R12, P0, PT, R12, -UR8, RZ ;  /* 0x800000080c0c7c10 */ /* 0x008fc8000ff1e0ff */
[----:B------:R-:W-:Y:S01]  /*02f0*/  IADD3.X R7, PT, PT, R8, ~UR9, RZ, P0, !PT ;  /* 0x8000000908077c10 */ /* 0x000fe200087fe4ff */
[----:B------:R-:W1:Y:S01]  /*0300*/  LDCU.64 UR8, c[0x0][0x390] ;  /* 0x00007200ff0877ac */ /* 0x000e620008000a00 */
[C---:B------:R-:W-:Y:S01]  /*0310*/  ISETP.NE.U32.AND P0, PT, R12.reuse, R3, PT ;  /* 0x000000030c00720c */ /* 0x040fe20003f05070 */
[----:B------:R-:W-:-:S03]  /*0320*/  IMAD.WIDE.U32 R8, R12, UR10, RZ ;  /* 0x0000000a0c087c25 */ /* 0x000fc6000f8e00ff */
[C---:B------:R-:W-:Y:S01]  /*0330*/  ISETP.NE.AND.EX P0, PT, R7.reuse, R10, PT, P0 ;  /* 0x0000000a0700720c */ /* 0x040fe20003f05300 */
[----:B------:R-:W-:Y:S01]  /*0340*/  IMAD R11, R7, UR10, RZ ;  /* 0x0000000a070b7c24 */ /* 0x000fe2000f8e02ff */
[----:B0-----:R-:W-:-:S03]  /*0350*/  LEA R4, P1, R8, UR12, 0x2 ;  /* 0x0000000c08047c11 */ /* 0x001fc6000f8210ff */
[C---:B------:R-:W-:Y:S02]  /*0360*/  IMAD R13, R12.reuse, UR11, R11 ;  /* 0x0000000b0c0d7c24 */ /* 0x040fe4000f8e020b */
[----:B------:R-:W-:Y:S02]  /*0370*/  IMAD R11, R7, UR6, RZ ;  /* 0x00000006070b7c24 */ /* 0x000fe4000f8e02ff */
[----:B------:R-:W-:Y:S02]  /*0380*/  IMAD.IADD R5, R9, 0x1, R13 ;  /* 0x0000000109057824 */ /* 0x000fe400078e020d */
[----:B------:R-:W-:-:S03]  /*0390*/  IMAD.WIDE.U32 R6, R12, UR6, RZ ;  /* 0x000000060c067c25 */ /* 0x000fc6000f8e00ff */
[----:B------:R-:W-:Y:S01]  /*03a0*/  LEA.HI.X R5, R8, UR13, R5, 0x2, P1 ;  /* 0x0000000d08057c11 */ /* 0x000fe200088f1405 */
[----:B------:R-:W-:Y:S01]  /*03b0*/  IMAD R9, R12, UR7, R11 ;  /* 0x000000070c097c24 */ /* 0x000fe2000f8e020b */
[----:B-1----:R-:W-:-:S04]  /*03c0*/  LEA R8, P1, R6, UR8, 0x3 ;  /* 0x0000000806087c11 */ /* 0x002fc8000f8218ff */
[----:B------:R-:W-:-:S04]  /*03d0*/  IADD3 R9, PT, PT, R7, R9, RZ ;  /* 0x0000000907097210 */ /* 0x000fc80007ffe0ff */
[----:B------:R-:W-:-:S03]  /*03e0*/  LEA.HI.X R9, R6, UR9, R9, 0x3, P1 ;  /* 0x0000000906097c11 */ /* 0x000fc600088f1c09 */
[----:B------:R-:W-:-:S05]  /*03f0*/  IMAD.WIDE R8, R3, 0x8, R8 ;  /* 0x0000000803087825 */ /* 0x000fca00078e0208 */
[----:B------:R-:W3:Y:S04]  /*0400*/  LDG.E R13, desc[UR4][R8.64] ;  /* 0x00000004080d7981 */ /* 0x000ee8000c1e1900 */
[----:B------:R-:W5:Y:S01]  /*0410*/  LDG.E R10, desc[UR4][R8.64+0x4] ;  /* 0x00000404080a7981 */ /* 0x000f62000c1e1900 */
[----:B--2---:R-:W-:Y:S01]  /*0420*/  IMAD.MOV.U32 R7, RZ, RZ, R0 ;  /* 0x000000ffff077224 */ /* 0x004fe200078e0000 */
[----:B----4-:R-:W-:-:S05]  /*0430*/  MOV R11, R2 ;  /* 0x00000002000b7202 */ /* 0x010fca0000000f00 */
[----:B------:R-:W2:Y:S04]  /*0440*/  @P0 LDG.E.CONSTANT R7, desc[UR4][R4.64] ;  /* 0x0000000404070981 */ /* 0x000ea8000c1e9900 */
[----:B------:R-:W4:Y:S01]  /*0450*/  @P0 LDG.E.CONSTANT R11, desc[UR4][R4.64+0x4] ;  /* 0x00000404040b0981 */ /* 0x000f22000c1e9900 */
[-C--:B--2---:R-:W-:Y:S01]  /*0460*/  FFMA R6, R0, R7.reuse, RZ ;  /* 0x0000000700067223 */ /* 0x084fe200000000ff */
[----:B------:R-:W-:-:S03]  /*0470*/  FFMA R3, R2, R7, RZ ;  /* 0x0000000702037223 */ /* 0x000fc600000000ff */
[-C--:B----4-:R-:W-:Y:S01]  /*0480*/  FFMA R6, R2, R11.reuse, R6 ;  /* 0x0000000b02067223 */ /* 0x090fe20000000006 */
[----:B------:R-:W-:-:S03]  /*0490*/  FFMA R3, -R0, R11, R3 ;  /* 0x0000000b00037223 */ /* 0x000fc60000000103 */
[----:B---3--:R-:W-:Y:S01]  /*04a0*/  FADD R13, R6, R13 ;  /* 0x0000000d060d7221 */ /* 0x008fe20000000000 */
[----:B-----5:R-:W-:-:S04]  /*04b0*/  FADD R3, R3, R10 ;  /* 0x0000000a03037221 */ /* 0x020fc80000000000 */
[----:B------:R-:W-:Y:S04]  /*04c0*/  STG.E desc[UR4][R8.64], R13 ;  /* 0x0000000d08007986 */ /* 0x000fe8000c101904 */
[----:B------:R-:W-:Y:S01]  /*04d0*/  STG.E desc[UR4][R8.64+0x4], R3 ;  /* 0x0000040308007986 */ /* 0x000fe2000c101904 */
[----:B------:R-:W-:Y:S05]  /*04e0*/  EXIT ;  /* 0x000000000000794d */ /* 0x000fea0003800000 */
.L_x_1:
        /* <DEDUP_REMOVED lines=9> */
.L_x_1106:


//--------------------- .text._Z26MutualIntensExtract_KernelILin5ELb1ELb0ELin1ELi1EEvPKfS1_Pfllllll --------------------------
	.section	.text._Z26MutualIntensExtract_KernelILin5ELb1ELb0ELin1ELi1EEvPKfS1_Pfllllll,"ax",@progbits
	.align	128
        .global         _Z26MutualIntensExtract_KernelILin5ELb1ELb0ELin1ELi1EEvPKfS1_Pfllllll
        .type           _Z26MutualIntensExtract_KernelILin5ELb1ELb0ELin1ELi1EEvPKfS1_Pfllllll,@function
        .size           _Z26MutualIntensExtract_KernelILin5ELb1ELb0ELin1ELi1EEvPKfS1_Pfllllll,(.L_x_1107 - _Z26MutualIntensExtract_KernelILin5ELb1ELb0ELin1ELi1EEvPKfS1_Pfllllll)
        .other          _Z26MutualIntensExtract_KernelILin5ELb1ELb0ELin1ELi1EEvPKfS1_Pfllllll,@"STO_CUDA_ENTRY STV_DEFAULT"
_Z26MutualIntensExtract_KernelILin5ELb1ELb0ELin1ELi1EEvPKfS1_Pfllllll:
.text._Z26MutualIntensExtract_KernelILin5ELb1ELb0ELin1ELi1EEvPKfS1_Pfllllll:
        /* <DEDUP_REMOVED lines=24> */
[----:B------:R-:W-:Y:S01]  /*0180*/  MOV R8, R3 ;  /* 0x0000000300087202 */ /* 0x000fe20000000f00 */
[----:B------:R-:W-:-:S10]  /*0190*/  IMAD.MOV.U32 R9, RZ, RZ, RZ ;  /* 0x000000ffff097224 */ /* 0x000fd400078e00ff */
[----:B------:R-:W-:-:S04]  /*01a0*/  @!P1 LOP3.LUT R3, RZ, R3, RZ, 0x33, !PT ;  /* 0x00000003ff039212 */ /* 0x000fc800078e33ff */
[----:B------:R-:W-:-:S04]  /*01b0*/  @!P1 IADD3 R8, P2, PT, R3, UR6, RZ ;  /* 0x0000000603089c10 */ /* 0x000fc8000ff5e0ff */
[----:B0-----:R-:W-:Y:S02]  /*01c0*/  ISETP.GE.U32.AND P0, PT, R8, UR4, PT ;  /* 0x0000000408007c0c */ /* 0x001fe4000bf06070 */
[----:B------:R-:W-:-:S04]  /*01d0*/  @!P1 LEA.HI.X.SX32 R9, R3, UR7, 0x1, P2 ;  /* 0x0000000703099c11 */ /* 0x000fc800090f0eff */
[----:B------:R-:W-:-:S13]  /*01e0*/  ISETP.GE.AND.EX P0, PT, R9, UR5, PT, P0 ;  /* 0x0000000509007c0c */ /* 0x000fda000bf06300 */
[----:B------:R-:W-:Y:S05]  /*01f0*/  @P0 EXIT ;  /* 0x000000000000094d */ /* 0x000fea0003800000 */
[----:B------:R-:W0:Y:S01]  /*0200*/  LDCU.64 UR10, c[0x0][0x3b0] ;  /* 0x00007600ff0a77ac */ /* 0x000e220008000a00 */
[----:B------:R-:W-:Y:S01]  /*0210*/  @!P1 IADD3 R2, PT, PT, R2, R3, RZ ;  /* 0x0000000302029210 */ /* 0x000fe20007ffe0ff */
[----:B------:R-:W1:Y:S03]  /*0220*/  LDCU.64 UR12, c[0x0][0x380] ;  /* 0x00007000ff0c77ac */ /* 0x000e660008000a00 */
[----:B------:R-:W-:Y:S01]  /*0230*/  SHF.R.S32.HI R3, RZ, 0x1f, R2 ;  /* 0x0000001fff037819 */ /* 0x000fe20000011402 */
[----:B------:R-:W2:Y:S01]  /*0240*/  LDCU.64 UR4, c[0x0][0x358] ;  /* 0x00006b00ff0477ac */ /* 0x000ea20008000a00 */
[----:B------:R-:W3:Y:S03]  /*0250*/  LDCU.64 UR8, c[0x0][0x3a0] ;  /* 0x00007400ff0877ac */ /* 0x000ee60008000a00 */
[----:B0-----:R-:W-:-:S02]  /*0260*/  IMAD R7, R3, UR10, RZ ;  /* 0x0000000a03077c24 */ /* 0x001fc4000f8e02ff */
[----:B------:R-:W-:-:S04]  /*0270*/  IMAD.WIDE.U32 R4, R2, UR10, RZ ;  /* 0x0000000a02047c25 */ /* 0x000fc8000f8e00ff */
[----:B------:R-:W-:Y:S01]  /*0280*/  IMAD R7, R2, UR11, R7 ;  /* 0x0000000b02077c24 */ /* 0x000fe2000f8e0207 */
[----:B-1----:R-:W-:-:S03]  /*0290*/  LEA R6, P0, R4, UR12, 0x2 ;  /* 0x0000000c04067c11 */ /* 0x002fc6000f8010ff */
[----:B------:R-:W-:-:S05]  /*02a0*/  IMAD.IADD R5, R5, 0x1, R7 ;  /* 0x0000000105057824 */ /* 0x000fca00078e0207 */
        /* <DEDUP_REMOVED lines=11> */
[----:B------:R-:W-:Y:S02]  /*0360*/  IMAD R9, R5, UR11, R12 ;  /* 0x0000000b05097c24 */ /* 0x000fe4000f8e020c */
[----:B------:R-:W-:-:S03]  /*0370*/  IMAD R12, R8, UR6, RZ ;  /* 0x00000006080c7c24 */ /* 0x000fc6000f8e02ff */
[----:B------:R-:W-:Y:S01]  /*0380*/  IADD3 R3, PT, PT, R11, R9, RZ ;  /* 0x000000090b037210 */ /* 0x000fe20007ffe0ff */
        /* <DEDUP_REMOVED lines=9> */
[----:B--2---:R-:W-:Y:S02]  /*0420*/  IMAD.MOV.U32 R13, RZ, RZ, R0 ;  /* 0x000000ffff0d7224 */ /* 0x004fe400078e0000 */
[----:B----4-:R-:W-:-:S04]  /*0430*/  IMAD.MOV.U32 R5, RZ, RZ, R4 ;  /* 0x000000ffff057224 */ /* 0x010fc800078e0004 */
[----:B------:R-:W2:Y:S04]  /*0440*/  @P0 LDG.E.CONSTANT R13, desc[UR4][R6.64+0x4] ;  /* 0x00000404060d0981 */ /* 0x000ea8000c1e9900 */
[----:B------:R-:W4:Y:S01]  /*0450*/  @P0 LDG.E.CONSTANT R5, desc[UR4][R6.64] ;  /* 0x0000000406050981 */ /* 0x000f22000c1e9900 */
[-C--:B--2---:R-:W-:Y:S01]  /*0460*/  FMUL R9, R0, R13.reuse ;  /* 0x0000000d00097220 */ /* 0x084fe20000400000 */
[----:B------:R-:W-:-:S03]  /*0470*/  FMUL R11, R4, R13 ;  /* 0x0000000d040b7220 */ /* 0x000fc60000400000 */
[-C--:B----4-:R-:W-:Y:S01]  /*0480*/  FFMA R9, R4, R5.reuse, R9 ;  /* 0x0000000504097223 */ /* 0x090fe20000000009 */
[----:B------:R-:W-:-:S03]  /*0490*/  FFMA R11, R0, R5, -R11 ;  /* 0x00000005000b7223 */ /* 0x000fc6000000080b */
[----:B------:R-:W-:Y:S01]  /*04a0*/  FADD R9, RZ, R9 ;  /* 0x00000009ff097221 */ /* 0x000fe20000000000 */
[----:B------:R-:W-:-:S03]  /*04b0*/  FADD R11, RZ, R11 ;  /* 0x0000000bff0b7221 */ /* 0x000fc60000000000 */
[----:B------:R-:W-:Y:S01]  /*04c0*/  FADD R9, RZ, R9 ;  /* 0x00000009ff097221 */ /* 0x000fe20000000000 */
[----:B---3--:R-:W-:-:S03]  /*04d0*/  FADD R11, R11, R10 ;  /* 0x0000000a0b0b7221 */ /* 0x008fc60000000000 */
[----:B-----5:R-:W-:Y:S02]  /*04e0*/  FADD R9, R9, R8 ;  /* 0x0000000809097221 */ /* 0x020fe40000000000 */
[----:B------:R-:W-:Y:S04]  /*04f0*/  STG.E desc[UR4][R2.64+0x4], R11 ;  /* 0x0000040b02007986 */ /* 0x000fe8000c101904 */
[----:B------:R-:W-:Y:S01]  /*0500*/  STG.E desc[UR4][R2.64], R9 ;  /* 0x0000000902007986 */ /* 0x000fe2000c101904 */
[----:B------:R-:W-:Y:S05]  /*0510*/  EXIT ;  /* 0x000000000000794d */ /* 0x000fea0003800000 */
.L_x_2:
        /* <DEDUP_REMOVED lines=14> */
.L_x_1107:


//--------------------- .text._Z26MutualIntensExtract_KernelILin5ELb1ELb1ELin1ELi1EEvPKfS1_Pfllllll --------------------------
	.section	.text._Z26MutualIntensExtract_KernelILin5ELb1ELb1ELin1ELi1EEvPKfS1_Pfllllll,"ax",@progbits
	.align	128
        .global         _Z26MutualIntensExtract_KernelILin5ELb1ELb1ELin1ELi1EEvPKfS1_Pfllllll
        .type           _Z26MutualIntensExtract_KernelILin5ELb1ELb1ELin1ELi1EEvPKfS1_Pfllllll,@function
        .size           _Z26MutualIntensExtract_KernelILin5ELb1ELb1ELin1ELi1EEvPKfS1_Pfllllll,(.L_x_1108 - _Z26MutualIntensExtract_KernelILin5ELb1ELb1ELin1ELi1EEvPKfS1_Pfllllll)
        .other          _Z26MutualIntensExtract_KernelILin5ELb1ELb1ELin1ELi1EEvPKfS1_Pfllllll,@"STO_CUDA_ENTRY STV_DEFAULT"
_Z26MutualIntensExtract_KernelILin5ELb1ELb1ELin1ELi1EEvPKfS1_Pfllllll:
.text._Z26MutualIntensExtract_KernelILin5ELb1ELb1ELin1ELi1EEvPKfS1_Pfllllll:
        /* <DEDUP_REMOVED lines=34> */
[----:B------:R-:W1:Y:S04]  /*0220*/  LDCU.128 UR12, c[0x0][0x380] ;  /* 0x00007000ff0c77ac */ /* 0x000e680008000c00 */
[----:B------:R-:W-:Y:S01]  /*0230*/  SHF.R.S32.HI R14, RZ, 0x1f, R2 ;  /* 0x0000001fff0e7819 */ /* 0x000fe20000011402 */
[----:B------:R-:W2:Y:S01]  /*0240*/  LDCU.64 UR4, c[0x0][0x358] ;  /* 0x00006b00ff0477ac */ /* 0x000ea20008000a00 */
[----:B------:R-:W3:Y:S03]  /*0250*/  LDCU.64 UR8, c[0x0][0x3a0] ;  /* 0x00007400ff0877ac */ /* 0x000ee60008000a00 */
[----:B0-----:R-:W-:-:S02]  /*0260*/  IMAD R3, R14, UR10, RZ ;  /* 0x0000000a0e037c24 */ /* 0x001fc4000f8e02ff */
[----:B------:R-:W-:-:S04]  /*0270*/  IMAD.WIDE.U32 R4, R2, UR10, RZ ;  /* 0x0000000a02047c25 */ /* 0x000fc8000f8e00ff */
[----:B------:R-:W-:Y:S02]  /*0280*/  IMAD R3, R2, UR11, R3 ;  /* 0x0000000b02037c24 */ /* 0x000fe4000f8e0203 */
[----:B------:R-:W-:-:S03]  /*0290*/  IMAD.SHL.U32 R12, R4, 0x4, RZ ;  /* 0x00000004040c7824 */ /* 0x000fc600078e00ff */
[----:B------:R-:W-:Y:S02]  /*02a0*/  IADD3 R5, PT, PT, R5, R3, RZ ;  /* 0x0000000305057210 */ /* 0x000fe40007ffe0ff */
[----:B-1----:R-:W-:Y:S02]  /*02b0*/  IADD3 R6, P0, PT, R12, UR12, RZ ;  /* 0x0000000c0c067c10 */ /* 0x002fe4000ff1e0ff */
[----:B------:R-:W-:-:S04]  /*02c0*/  SHF.L.U64.HI R5, R4, 0x2, R5 ;  /* 0x0000000204057819 */ /* 0x000fc80000010205 */
[----:B------:R-:W-:Y:S02]  /*02d0*/  IADD3.X R7, PT, PT, R5, UR13, RZ, P0, !PT ;  /* 0x0000000d05077c10 */ /* 0x000fe400087fe4ff */
[----:B------:R-:W-:-:S03]  /*02e0*/  IADD3 R12, P0, PT, R12, UR14, RZ ;  /* 0x0000000e0c0c7c10 */ /* 0x000fc6000ff1e0ff */
[----:B--2---:R-:W2:Y:S01]  /*02f0*/  LDG.E.CONSTANT R4, desc[UR4][R6.64+0x4] ;  /* 0x0000040406047981 */ /* 0x004ea2000c1e9900 */
[----:B------:R-:W-:-:S03]  /*0300*/  IADD3.X R13, PT, PT, R5, UR15, RZ, P0, !PT ;  /* 0x0000000f050d7c10 */ /* 0x000fc600087fe4ff */
[----:B------:R0:W4:Y:S04]  /*0310*/  LDG.E.CONSTANT R8, desc[UR4][R6.64] ;  /* 0x0000000406087981 */ /* 0x000128000c1e9900 */
[----:B------:R-:W5:Y:S04]  /*0320*/  LDG.E.CONSTANT R0, desc[UR4][R12.64] ;  /* 0x000000040c007981 */ /* 0x000f68000c1e9900 */
[----:B------:R1:W5:Y:S01]  /*0330*/  LDG.E.CONSTANT R5, desc[UR4][R12.64+0x4] ;  /* 0x000004040c057981 */ /* 0x000362000c1e9900 */
[----:B---3--:R-:W-:-:S04]  /*0340*/  IADD3 R16, P0, PT, R9, -UR8, RZ ;  /* 0x8000000809107c10 */ /* 0x008fc8000ff1e0ff */
[----:B------:R-:W-:Y:S01]  /*0350*/  IADD3.X R9, PT, PT, R10, ~UR9, RZ, P0, !PT ;  /* 0x800000090a097c10 */ /* 0x000fe200087fe4ff */
[C---:B------:R-:W-:Y:S01]  /*0360*/  IMAD.WIDE.U32 R10, R16.reuse, UR10, RZ ;  /* 0x0000000a100a7c25 */ /* 0x040fe2000f8e00ff */
[----:B------:R-:W-:Y:S01]  /*0370*/  ISETP.NE.U32.AND P0, PT, R16, R2, PT ;  /* 0x000000021000720c */ /* 0x000fe20003f05070 */
[----:B------:R-:W3:Y:S02]  /*0380*/  LDCU.64 UR8, c[0x0][0x390] ;  /* 0x00007200ff0877ac */ /* 0x000ee40008000a00 */
[C---:B------:R-:W-:Y:S01]  /*0390*/  IMAD R3, R9.reuse, UR10, RZ ;  /* 0x0000000a09037c24 */ /* 0x040fe2000f8e02ff */
[C---:B------:R-:W-:Y:S01]  /*03a0*/  ISETP.NE.AND.EX P0, PT, R9.reuse, R14, PT, P0 ;  /* 0x0000000e0900720c */ /* 0x040fe20003f05300 */
[----:B0-----:R-:W-:Y:S02]  /*03b0*/  IMAD.SHL.U32 R6, R10, 0x4, RZ ;  /* 0x000000040a067824 */ /* 0x001fe400078e00ff */
[----:B------:R-:W-:Y:S02]  /*03c0*/  IMAD R3, R16, UR11, R3 ;  /* 0x0000000b10037c24 */ /* 0x000fe4000f8e0203 */
[----:B------:R-:W-:-:S02]  /*03d0*/  IMAD R7, R9, UR6, RZ ;  /* 0x0000000609077c24 */ /* 0x000fc4000f8e02ff */
[----:B------:R-:W-:Y:S02]  /*03e0*/  IMAD.IADD R3, R11, 0x1, R3 ;  /* 0x000000010b037824 */ /* 0x000fe400078e0203 */
[----:B-1----:R-:W-:-:S03]  /*03f0*/  IMAD.WIDE.U32 R12, R16, UR6, RZ ;  /* 0x00000006100c7c25 */ /* 0x002fc6000f8e00ff */
[----:B------:R-:W-:Y:S01]  /*0400*/  SHF.L.U64.HI R3, R10, 0x2, R3 ;  /* 0x000000020a037819 */ /* 0x000fe20000010203 */
[----:B------:R-:W-:Y:S01]  /*0410*/  IMAD R15, R16, UR7, R7 ;  /* 0x00000007100f7c24 */ /* 0x000fe2000f8e0207 */
[C---:B------:R-:W-:Y:S02]  /*0420*/  IADD3 R10, P1, PT, R6.reuse, UR12, RZ ;  /* 0x0000000c060a7c10 */ /* 0x040fe4000ff3e0ff */
[----:B------:R-:W-:Y:S02]  /*0430*/  IADD3 R6, P2, PT, R6, UR14, RZ ;  /* 0x0000000e06067c10 */ /* 0x000fe4000ff5e0ff */
[C---:B------:R-:W-:Y:S02]  /*0440*/  IADD3.X R11, PT, PT, R3.reuse, UR13, RZ, P1, !PT ;  /* 0x0000000d030b7c10 */ /* 0x040fe40008ffe4ff */
[----:B------:R-:W-:Y:S02]  /*0450*/  IADD3.X R7, PT, PT, R3, UR15, RZ, P2, !PT ;  /* 0x0000000f03077c10 */ /* 0x000fe400097fe4ff */
[----:B---3--:R-:W-:-:S02]  /*0460*/  LEA R14, P1, R12, UR8, 0x3 ;  /* 0x000000080c0e7c11 */ /* 0x008fc4000f8218ff */
[----:B------:R-:W-:-:S04]  /*0470*/  IADD3 R3, PT, PT, R13, R15, RZ ;  /* 0x0000000f0d037210 */ /* 0x000fc80007ffe0ff */
[----:B------:R-:W-:-:S03]  /*0480*/  LEA.HI.X R15, R12, UR9, R3, 0x3, P1 ;  /* 0x000000090c0f7c11 */ /* 0x000fc600088f1c03 */
[----:B------:R-:W-:-:S05]  /*0490*/  IMAD.WIDE R2, R2, 0x8, R14 ;  /* 0x0000000802027825 */ /* 0x000fca00078e020e */
[----:B------:R-:W3:Y:S04]  /*04a0*/  LDG.E R14, desc[UR4][R2.64] ;  /* 0x00000004020e7981 */ /* 0x000ee8000c1e1900 */
[----:B------:R-:W3:Y:S01]  /*04b0*/  LDG.E R16, desc[UR4][R2.64+0x4] ;  /* 0x0000040402107981 */ /* 0x000ee2000c1e1900 */
[----:B--2---:R-:W-:Y:S01]  /*04c0*/  MOV R17, R4 ;  /* 0x0000000400117202 */ /* 0x004fe20000000f00 */
[----:B----4-:R-:W-:-:S05]  /*04d0*/  IMAD.MOV.U32 R9, RZ, RZ, R8 ;  /* 0x000000ffff097224 */ /* 0x010fca00078e0008 */
[----:B------:R-:W2:Y:S01]  /*04e0*/  @P0 LDG.E.CONSTANT R17, desc[UR4][R10.64+0x4] ;  /* 0x000004040a110981 */ /* 0x000ea2000c1e9900 */
[----:B-----5:R-:W-:-:S03]  /*04f0*/  IMAD.MOV.U32 R13, RZ, RZ, R0 ;  /* 0x000000ffff0d7224 */ /* 0x020fc600078e0000 */
[----:B------:R-:W4:Y:S01]  /*0500*/  @P0 LDG.E.CONSTANT R9, desc[UR4][R10.64] ;  /* 0x000000040a090981 */ /* 0x000f22000c1e9900 */
[----:B------:R-:W-:-:S03]  /*0510*/  MOV R12, R5 ;  /* 0x00000005000c7202 */ /* 0x000fc60000000f00 */
[----:B------:R-:W5:Y:S04]  /*0520*/  @P0 LDG.E.CONSTANT R13, desc[UR4][R6.64] ;  /* 0x00000004060d0981 */ /* 0x000f68000c1e9900 */
[----:B------:R-:W3:Y:S01]  /*0530*/  @P0 LDG.E.CONSTANT R12, desc[UR4][R6.64+0x4] ;  /* 0x00000404060c0981 */ /* 0x000ee2000c1e9900 */
[-C--:B--2---:R-:W-:Y:S01]  /*0540*/  FMUL R15, R4, R17.reuse ;  /* 0x00000011040f7220 */ /* 0x084fe20000400000 */
[----:B------:R-:W-:-:S03]  /*0550*/  FMUL R17, R8, R17 ;  /* 0x0000001108117220 */ /* 0x000fc60000400000 */
[-C--:B----4-:R-:W-:Y:S01]  /*0560*/  FFMA R15, R8, R9.reuse, R15 ;  /* 0x00000009080f7223 */ /* 0x090fe2000000000f */
[----:B------:R-:W-:-:S03]  /*0570*/  FFMA R4, R4, R9, -R17 ;  /* 0x0000000904047223 */ /* 0x000fc60000000811 */
[-C--:B-----5:R-:W-:Y:S01]  /*0580*/  FFMA R15, R0, R13.reuse, R15 ;  /* 0x0000000d000f7223 */ /* 0x0a0fe2000000000f */
[----:B------:R-:W-:-:S03]  /*0590*/  FFMA R9, R5, R13, R4 ;  /* 0x0000000d05097223 */ /* 0x000fc60000000004 */
[-C--:B---3--:R-:W-:Y:S01]  /*05a0*/  FFMA R15, R5, R12.reuse, R15 ;  /* 0x0000000c050f7223 */ /* 0x088fe2000000000f */
[----:B------:R-:W-:-:S03]  /*05b0*/  FFMA R9, -R0, R12, R9 ;  /* 0x0000000c00097223 */ /* 0x000fc60000000109 */
[----:B------:R-:W-:Y:S01]  /*05c0*/  FADD R15, R15, R14 ;  /* 0x0000000e0f0f7221 */ /* 0x000fe20000000000 */
[----:B------:R-:W-:-:S04]  /*05d0*/  FADD R9, R9, R16 ;  /* 0x0000001009097221 */ /* 0x000fc80000000000 */
[----:B------:R-:W-:Y:S04]  /*05e0*/  STG.E desc[UR4][R2.64], R15 ;  /* 0x0000000f02007986 */ /* 0x000fe8000c101904 */
[----:B------:R-:W-:Y:S01]  /*05f0*/  STG.E desc[UR4][R2.64+0x4], R9 ;  /* 0x0000040902007986 */ /* 0x000fe2000c101904 */
[----:B------:R-:W-:Y:S05]  /*0600*/  EXIT ;  /* 0x000000000000794d */ /* 0x000fea0003800000 */
.L_x_3:
        /* <DEDUP_REMOVED lines=15> */
.L_x_1108:


//--------------------- .text._Z26MutualIntensExtract_KernelILin4ELb0ELb0ELin1ELi1EEvPKfS1_Pfllllll --------------------------
	.section	.text._Z26MutualIntensExtract_KernelILin4ELb0ELb0ELin1ELi1EEvPKfS1_Pfllllll,"ax",@progbits
	.align	128
        .global         _Z26MutualIntensExtract_KernelILin4ELb0ELb0ELin1ELi1EEvPKfS1_Pfllllll
        .type           _Z26MutualIntensExtract_KernelILin4ELb0ELb0ELin1ELi1EEvPKfS1_Pfllllll,@function
        .size           _Z26MutualIntensExtract_KernelILin4ELb0ELb0ELin1ELi1EEvPKfS1_Pfllllll,(.L_x_1109 - _Z26MutualIntensExtract_KernelILin4ELb0ELb0ELin1ELi1EEvPKfS1_Pfllllll)
        .other          _Z26MutualIntensExtract_KernelILin4ELb0ELb0ELin1ELi1EEvPKfS1_Pfllllll,@"STO_CUDA_ENTRY STV_DEFAULT"
_Z26MutualIntensExtract_KernelILin4ELb0ELb0ELin1ELi1EEvPKfS1_Pfllllll:
.text._Z26MutualIntensExtract_KernelILin4ELb0ELb0ELin1ELi1EEvPKfS1_Pfllllll:
        /* <DEDUP_REMOVED lines=51> */
.L_x_4:
        /* <DEDUP_REMOVED lines=13> */
.L_x_1109:


//--------------------- .text._Z26MutualIntensExtract_KernelILin4ELb0ELb1ELin1ELi1EEvPKfS1_Pfllllll --------------------------
	.section	.text._Z26MutualIntensExtract_KernelILin4ELb0ELb1ELin1ELi1EEvPKfS1_Pfllllll,"ax",@progbits
	.align	128
        .global         _Z26MutualIntensExtract_KernelILin4ELb0ELb1ELin1ELi1EEvPKfS1_Pfllllll
        .type           _Z26MutualIntensExtract_KernelILin4ELb0ELb1ELin1ELi1EEvPKfS1_Pfllllll,@function
        .size           _Z26MutualIntensExtract_KernelILin4ELb0ELb1ELin1ELi1EEvPKfS1_Pfllllll,(.L_x_1110 - _Z26MutualIntensExtract_KernelILin4ELb0ELb1ELin1ELi1EEvPKfS1_Pfllllll)
        .other          _Z26MutualIntensExtract_KernelILin4ELb0ELb1ELin1ELi1EEvPKfS1_Pfllllll,@"STO_CUDA_ENTRY STV_DEFAULT"
_Z26MutualIntensExtract_KernelILin4ELb0ELb1ELin1ELi1EEvPKfS1_Pfllllll:
.text._Z26MutualIntensExtract_KernelILin4ELb0ELb1ELin1ELi1EEvPKfS1_Pfllllll:
        /* <DEDUP_REMOVED lines=52> */
[C---:B------:R-:W-:Y:S02]  /*0340*/  IMAD R4, R5.reuse, UR10, RZ ;  /* 0x0000000a05047c24 */ /* 0x040fe4000f8e02ff */
[----:B------:R-:W-:Y:S02]  /*0350*/  IMAD R12, R5, UR6, RZ ;  /* 0x00000006050c7c24 */ /* 0x000fe4000f8e02ff */
[C---:B------:R-:W-:Y:S01]  /*0360*/  IMAD R3, R13.reuse, UR11, R4 ;  /* 0x0000000b0d037c24 */ /* 0x040fe2000f8e0204 */
[----:B------:R-:W-:Y:S01]  /*0370*/  LEA R4, P1, R10, UR12, 0x2 ;  /* 0x0000000c0a047c11 */ /* 0x000fe2000f8210ff */
[----:B0-----:R-:W-:-:S03]  /*0380*/  IMAD.WIDE.U32 R8, R13, UR6, RZ ;  /* 0x000000060d087c25 */ /* 0x001fc6000f8e00ff */
[----:B------:R-:W-:-:S04]  /*0390*/  IADD3 R3, PT, PT, R11, R3, RZ ;  /* 0x000000030b037210 */ /* 0x000fc80007ffe0ff */
        /* <DEDUP_REMOVED lines=8> */
[----:B--2---:R-:W-:-:S06]  /*0420*/  IMAD.MOV.U32 R0, RZ, RZ, R7 ;  /* 0x000000ffff007224 */ /* 0x004fcc00078e0007 */
[----:B------:R-:W2:Y:S01]  /*0430*/  @P0 LDG.E.CONSTANT R0, desc[UR4][R4.64+0x4] ;  /* 0x0000040404000981 */ /* 0x000ea2000c1e9900 */
[----:B----4-:R-:W-:-:S06]  /*0440*/  IMAD.MOV.U32 R8, RZ, RZ, R6 ;  /* 0x000000ffff087224 */ /* 0x010fcc00078e0006 */
[----:B------:R-:W4:Y:S01]  /*0450*/  @P0 LDG.E.CONSTANT R8, desc[UR4][R4.64] ;  /* 0x0000000404080981 */ /* 0x000f22000c1e9900 */
[----:B--2---:R-:W-:-:S04]  /*0460*/  FMUL R0, RZ, R0 ;  /* 0x00000000ff007220 */ /* 0x004fc80000400000 */
[-CC-:B------:R-:W-:Y:S01]  /*0470*/  FFMA R9, RZ, R7.reuse, R0.reuse ;  /* 0x00000007ff097223 */ /* 0x180fe20000000000 */
[----:B------:R-:W-:-:S03]  /*0480*/  FFMA R7, -RZ, R7, R0 ;  /* 0x00000007ff077223 */ /* 0x000fc60000000100 */
[-C--:B------:R-:W-:Y:S01]  /*0490*/  FFMA R9, -RZ, R6.reuse, R9 ;  /* 0x00000006ff097223 */ /* 0x080fe20000000109 */
[----:B------:R-:W-:-:S03]  /*04a0*/  FFMA R7, -RZ, R6, R7 ;  /* 0x00000006ff077223 */ /* 0x000fc60000000107 */
[-C--:B----4-:R-:W-:Y:S01]  /*04b0*/  FFMA R9, -RZ, R8.reuse, R9 ;  /* 0x00000008ff097223 */ /* 0x090fe20000000109 */
[----:B------:R-:W-:-:S03]  /*04c0*/  FFMA R7, RZ, R8, R7 ;  /* 0x00000008ff077223 */ /* 0x000fc60000000007 */
[----:B---3--:R-:W-:Y:S01]  /*04d0*/  FADD R9, R9, R10 ;  /* 0x0000000a09097221 */ /* 0x008fe20000000000 */
[----:B-----5:R-:W-:-:S04]  /*04e0*/  FADD R7, R7, R12 ;  /* 0x0000000c07077221 */ /* 0x020fc80000000000 */
[----:B------:R-:W-:Y:S04]  /*04f0*/  STG.E desc[UR4][R2.64], R9 ;  /* 0x0000000902007986 */ /* 0x000fe8000c101904 */
[----:B------:R-:W-:Y:S01]  /*0500*/  STG.E desc[UR4][R2.64+0x4], R7 ;  /* 0x0000040702007986 */ /* 0x000fe2000c101904 */
[----:B------:R-:W-:Y:S05]  /*0510*/  EXIT ;  /* 0x000000000000794d */ /* 0x000fea0003800000 */
.L_x_5:
        /* <DEDUP_REMOVED lines=14> */
.L_x_1110:


//--------------------- .text._Z26MutualIntensExtract_KernelILin4ELb1ELb0ELin1ELi1EEvPKfS1_Pfllllll --------------------------
	.section	.text._Z26MutualIntensExtract_KernelILin4ELb1ELb0ELin1ELi1EEvPKfS1_Pfllllll,"ax",@progbits
	.align	128
        .global         _Z26MutualIntensExtract_KernelILin4ELb1ELb0ELin1ELi1EEvPKfS1_Pfllllll
        .type           _Z26MutualIntensExtract_KernelILin4ELb1ELb0ELin1ELi1EEvPKfS1_Pfllllll,@function
        .size           _Z26MutualIntensExtract_KernelILin4ELb1ELb0ELin1ELi1EEvPKfS1_Pfllllll,(.L_x_1111 - _Z26MutualIntensExtract_KernelILin4ELb1ELb0ELin1ELi1EEvPKfS1_Pfllllll)
        .other          _Z26MutualIntensExtract_KernelILin4ELb1ELb0ELin1ELi1EEvPKfS1_Pfllllll,@"STO_CUDA_ENTRY STV_DEFAULT"
_Z26MutualIntensExtract_KernelILin4ELb1ELb0ELin1ELi1EEvPKfS1_Pfllllll:
.text._Z26MutualIntensExtract_KernelILin4ELb1ELb0ELin1ELi1EEvPKfS1_Pfllllll:
        /* <DEDUP_REMOVED lines=19> */
[----:B------:R-:W-:-:S04]  /*0130*/  MOV R0, UR5 ;  /* 0x0000000500007c02 */ /* 0x000fc80008000f00 */
        /* <DEDUP_REMOVED lines=28> */
[C---:B------:R-:W-:Y:S01]  /*0300*/  IMAD.WIDE.U32 R8, R13.reuse, UR10, RZ ;  /* 0x0000000a0d087c25 */ /* 0x040fe2000f8e00ff */
[----:B------:R-:W-:Y:S01]  /*0310*/  ISETP.NE.U32.AND P0, PT, R13, R2, PT ;  /* 0x000000020d00720c */ /* 0x000fe20003f05070 */
[----:B------:R-:W1:Y:S02]  /*0320*/  LDCU.64 UR8, c[0x0][0x390] ;  /* 0x00007200ff0877ac */ /* 0x000e640008000a00 */
[C---:B------:R-:W-:Y:S01]  /*0330*/  IMAD R10, R15.reuse, UR10, RZ ;  /* 0x0000000a0f0a7c24 */ /* 0x040fe2000f8e02ff */
[----:B------:R-:W-:Y:S01]  /*0340*/  ISETP.NE.AND.EX P0, PT, R15, R0, PT, P0 ;  /* 0x000000000f00720c */ /* 0x000fe20003f05300 */
[----:B0-----:R-:W-:-:S04]  /*0350*/  IMAD.WIDE.U32 R6, R13, UR6, RZ ;  /* 0x000000060d067c25 */ /* 0x001fc8000f8e00ff */
[----:B------:R-:W-:Y:S01]  /*0360*/  IMAD R3, R13, UR11, R10 ;  /* 0x0000000b0d037c24 */ /* 0x000fe2000f8e020a */
[----:B------:R-:W-:-:S04]  /*0370*/  LEA R10, P1, R8, UR12, 0x2 ;  /* 0x0000000c080a7c11 */ /* 0x000fc8000f8210ff */
[----:B------:R-:W-:-:S04]  /*0380*/  IADD3 R3, PT, PT, R9, R3, RZ ;  /* 0x0000000309037210 */ /* 0x000fc80007ffe0ff */
[----:B------:R-:W-:Y:S01]  /*0390*/  LEA.HI.X R11, R8, UR13, R3, 0x2, P1 ;  /* 0x0000000d080b7c11 */ /* 0x000fe200088f1403 */
[----:B------:R-:W-:-:S04]  /*03a0*/  IMAD R8, R15, UR6, RZ ;  /* 0x000000060f087c24 */ /* 0x000fc8000f8e02ff */
[----:B------:R-:W-:-:S04]  /*03b0*/  IMAD R3, R13, UR7, R8 ;  /* 0x000000070d037c24 */ /* 0x000fc8000f8e0208 */
[----:B------:R-:W-:Y:S02]  /*03c0*/  IMAD.IADD R3, R7, 0x1, R3 ;  /* 0x0000000107037824 */ /* 0x000fe400078e0203 */
[----:B--2---:R-:W-:Y:S01]  /*03d0*/  IMAD.MOV.U32 R0, RZ, RZ, R5 ;  /* 0x000000ffff007224 */ /* 0x004fe200078e0005 */
[----:B----4-:R-:W-:-:S05]  /*03e0*/  MOV R12, R4 ;  /* 0x00000004000c7202 */ /* 0x010fca0000000f00 */
[----:B------:R-:W2:Y:S04]  /*03f0*/  @P0 LDG.E.CONSTANT R0, desc[UR4][R10.64] ;  /* 0x000000040a000981 */ /* 0x000ea8000c1e9900 */
[----:B------:R-:W3:Y:S01]  /*0400*/  @P0 LDG.E.CONSTANT R12, desc[UR4][R10.64+0x4] ;  /* 0x000004040a0c0981 */ /* 0x000ee2000c1e9900 */
[----:B-1----:R-:W-:-:S04]  /*0410*/  LEA R8, P0, R6, UR8, 0x3 ;  /* 0x0000000806087c11 */ /* 0x002fc8000f8018ff */
[----:B------:R-:W-:-:S03]  /*0420*/  LEA.HI.X R9, R6, UR9, R3, 0x3, P0 ;  /* 0x0000000906097c11 */ /* 0x000fc600080f1c03 */
[----:B------:R-:W-:-:S05]  /*0430*/  IMAD.WIDE R2, R2, 0x8, R8 ;  /* 0x0000000802027825 */ /* 0x000fca00078e0208 */
[----:B------:R-:W4:Y:S04]  /*0440*/  LDG.E R6, desc[UR4][R2.64] ;  /* 0x0000000402067981 */ /* 0x000f28000c1e1900 */
[----:B------:R-:W5:Y:S01]  /*0450*/  LDG.E R13, desc[UR4][R2.64+0x4] ;  /* 0x00000404020d7981 */ /* 0x000f62000c1e1900 */
[----:B--2---:R-:W-:Y:S01]  /*0460*/  FMUL R0, RZ, R0 ;  /* 0x00000000ff007220 */ /* 0x004fe20000400000 */
[----:B---3--:R-:W-:-:S03]  /*0470*/  FMUL R9, RZ, R12 ;  /* 0x0000000cff097220 */ /* 0x008fc60000400000 */
[----:B------:R-:W-:Y:S01]  /*0480*/  FFMA R7, RZ, R5, R0 ;  /* 0x00000005ff077223 */ /* 0x000fe20000000000 */
[----:B------:R-:W-:-:S03]  /*0490*/  FFMA R9, RZ, R4, -R9 ;  /* 0x00000004ff097223 */ /* 0x000fc60000000809 */
[----:B------:R-:W-:Y:S01]  /*04a0*/  FFMA R7, -RZ, R12, R7 ;  /* 0x0000000cff077223 */ /* 0x000fe20000000107 */
[----:B------:R-:W-:-:S03]  /*04b0*/  FADD R0, -R0, R9 ;  /* 0x0000000900007221 */ /* 0x000fc60000000100 */
[----:B------:R-:W-:Y:S01]  /*04c0*/  FFMA R7, -RZ, R4, R7 ;  /* 0x00000004ff077223 */ /* 0x000fe20000000107 */
[----:B------:R-:W-:-:S03]  /*04d0*/  FFMA R0, RZ, R5, R0 ;  /* 0x00000005ff007223 */ /* 0x000fc60000000000 */
[----:B----4-:R-:W-:Y:S01]  /*04e0*/  FADD R7, R7, R6 ;  /* 0x0000000607077221 */ /* 0x010fe20000000000 */
[----:B-----5:R-:W-:-:S04]  /*04f0*/  FADD R13, R0, R13 ;  /* 0x0000000d000d7221 */ /* 0x020fc80000000000 */
[----:B------:R-:W-:Y:S04]  /*0500*/  STG.E desc[UR4][R2.64], R7 ;  /* 0x0000000702007986 */ /* 0x000fe8000c101904 */
[----:B------:R-:W-:Y:S01]  /*0510*/  STG.E desc[UR4][R2.64+0x4], R13 ;  /* 0x0000040d02007986 */ /* 0x000fe2000c101904 */
[----:B------:R-:W-:Y:S05]  /*0520*/  EXIT ;  /* 0x000000000000794d */ /* 0x000fea0003800000 */
.L_x_6:
        /* <DEDUP_REMOVED lines=13> */
.L_x_1111:


//--------------------- .text._Z26MutualIntensExtract_KernelILin4ELb1ELb1ELin1ELi1EEvPKfS1_Pfllllll --------------------------
	.section	.text._Z26MutualIntensExtract_KernelILin4ELb1ELb1ELin1ELi1EEvPKfS1_Pfllllll,"ax",@progbits
	.align	128
        .global         _Z26MutualIntensExtract_KernelILin4ELb1ELb1ELin1ELi1EEvPKfS1_Pfllllll
        .type           _Z26MutualIntensExtract_KernelILin4ELb1ELb1ELin1ELi1EEvPKfS1_Pfllllll,@function
        .size           _Z26MutualIntensExtract_KernelILin4ELb1ELb1ELin1ELi1EEvPKfS1_Pfllllll,(.L_x_1112 - _Z26MutualIntensExtract_KernelILin4ELb1ELb1ELin1ELi1EEvPKfS1_Pfllllll)
        .other          _Z26MutualIntensExtract_KernelILin4ELb1ELb1ELin1ELi1EEvPKfS1_Pfllllll,@"STO_CUDA_ENTRY STV_DEFAULT"
_Z26MutualIntensExtract_KernelILin4ELb1ELb1ELin1ELi1EEvPKfS1_Pfllllll:
.text._Z26MutualIntensExtract_KernelILin4ELb1ELb1ELin1ELi1EEvPKfS1_Pfllllll:
        /* <DEDUP_REMOVED lines=44> */
[----:B------:R-:W-:Y:S02]  /*02c0*/  SHF.L.U64.HI R4, R4, 0x2, R3 ;  /* 0x0000000204047819 */ /* 0x000fe40000010203 */
[----:B------:R-:W-:Y:S02]  /*02d0*/  IADD3 R12, P1, PT, R12, UR14, RZ ;  /* 0x0000000e0c0c7c10 */ /* 0x000fe4000ff3e0ff */
[C---:B------:R-:W-:Y:S02]  /*02e0*/  IADD3.X R9, PT, PT, R4.reuse, UR13, RZ, P0, !PT ;  /* 0x0000000d04097c10 */ /* 0x040fe400087fe4ff */
[----:B------:R-:W-:-:S03]  /*02f0*/  IADD3.X R13, PT, PT, R4, UR15, RZ, P1, !PT ;  /* 0x0000000f040d7c10 */ /* 0x000fc60008ffe4ff */
[----:B--2---:R-:W2:Y:S04]  /*0300*/  LDG.E.CONSTANT R0, desc[UR4][R8.64+0x4] ;  /* 0x0000040408007981 */ /* 0x004ea8000c1e9900 */
[----:B------:R-:W4:Y:S04]  /*0310*/  LDG.E.CONSTANT R5, desc[UR4][R12.64+0x4] ;  /* 0x000004040c057981 */ /* 0x000f28000c1e9900 */
[----:B------:R0:W5:Y:S04]  /*0320*/  LDG.E.CONSTANT R4, desc[UR4][R8.64] ;  /* 0x0000000408047981 */ /* 0x000168000c1e9900 */
[----:B------:R1:W5:Y:S01]  /*0330*/  LDG.E.CONSTANT R6, desc[UR4][R12.64] ;  /* 0x000000040c067981 */ /* 0x000362000c1e9900 */
[----:B---3--:R-:W-:-:S04]  /*0340*/  IADD3 R16, P0, PT, R7, -UR8, RZ ;  /* 0x8000000807107c10 */ /* 0x008fc8000ff1e0ff */
[----:B------:R-:W-:Y:S01]  /*0350*/  IADD3.X R7, PT, PT, R10, ~UR9, RZ, P0, !PT ;  /* 0x800000090a077c10 */ /* 0x000fe200087fe4ff */
[C---:B------:R-:W-:Y:S01]  /*0360*/  IMAD.WIDE.U32 R10, R16.reuse, UR10, RZ ;  /* 0x0000000a100a7c25 */ /* 0x040fe2000f8e00ff */
[----:B------:R-:W3:Y:S03]  /*0370*/  LDCU.64 UR8, c[0x0][0x390] ;  /* 0x00007200ff0877ac */ /* 0x000ee60008000a00 */
[----:B------:R-:W-:Y:S01]  /*0380*/  IMAD R3, R7, UR10, RZ ;  /* 0x0000000a07037c24 */ /* 0x000fe2000f8e02ff */
[----:B------:R-:W-:-:S03]  /*0390*/  ISETP.NE.U32.AND P0, PT, R16, R2, PT ;  /* 0x000000021000720c */ /* 0x000fc60003f05070 */
[----:B------:R-:W-:Y:S01]  /*03a0*/  IMAD R3, R16, UR11, R3 ;  /* 0x0000000b10037c24 */ /* 0x000fe2000f8e0203 */
[----:B------:R-:W-:Y:S01]  /*03b0*/  ISETP.NE.AND.EX P0, PT, R7, R14, PT, P0 ;  /* 0x0000000e0700720c */ /* 0x000fe20003f05300 */
[----:B0-----:R-:W-:Y:S02]  /*03c0*/  IMAD.SHL.U32 R8, R10, 0x4, RZ ;  /* 0x000000040a087824 */ /* 0x001fe400078e00ff */
[----:B------:R-:W-:Y:S02]  /*03d0*/  IMAD.IADD R3, R11, 0x1, R3 ;  /* 0x000000010b037824 */ /* 0x000fe400078e0203 */
[----:B------:R-:W-:Y:S01]  /*03e0*/  IMAD R7, R7, UR6, RZ ;  /* 0x0000000607077c24 */ /* 0x000fe2000f8e02ff */
[----:B-1----:R-:W-:Y:S02]  /*03f0*/  IADD3 R12, P1, PT, R8, UR12, RZ ;  /* 0x0000000c080c7c10 */ /* 0x002fe4000ff3e0ff */
[----:B------:R-:W-:Y:S01]  /*0400*/  SHF.L.U64.HI R3, R10, 0x2, R3 ;  /* 0x000000020a037819 */ /* 0x000fe20000010203 */
[----:B------:R-:W-:Y:S01]  /*0410*/  IMAD.WIDE.U32 R10, R16, UR6, RZ ;  /* 0x00000006100a7c25 */ /* 0x000fe2000f8e00ff */
[----:B------:R-:W-:-:S03]  /*0420*/  IADD3 R8, P2, PT, R8, UR14, RZ ;  /* 0x0000000e08087c10 */ /* 0x000fc6000ff5e0ff */
[----:B------:R-:W-:Y:S01]  /*0430*/  IMAD R7, R16, UR7, R7 ;  /* 0x0000000710077c24 */ /* 0x000fe2000f8e0207 */
[C---:B------:R-:W-:Y:S02]  /*0440*/  IADD3.X R13, PT, PT, R3.reuse, UR13, RZ, P1, !PT ;  /* 0x0000000d030d7c10 */ /* 0x040fe40008ffe4ff */
[----:B------:R-:W-:Y:S02]  /*0450*/  IADD3.X R9, PT, PT, R3, UR15, RZ, P2, !PT ;  /* 0x0000000f03097c10 */ /* 0x000fe400097fe4ff */
[----:B------:R-:W-:Y:S02]  /*0460*/  IADD3 R3, PT, PT, R11, R7, RZ ;  /* 0x000000070b037210 */ /* 0x000fe40007ffe0ff */
[----:B---3--:R-:W-:-:S04]  /*0470*/  LEA R14, P1, R10, UR8, 0x3 ;  /* 0x000000080a0e7c11 */ /* 0x008fc8000f8218ff */
        /* <DEDUP_REMOVED lines=12> */
[----:B--2---:R-:W-:Y:S01]  /*0540*/  FMUL R15, R5, R11 ;  /* 0x0000000b050f7220 */ /* 0x004fe20000400000 */
[----:B----4-:R-:W-:-:S03]  /*0550*/  FMUL R10, R4, R19 ;  /* 0x00000013040a7220 */ /* 0x010fc60000400000 */
[----:B------:R-:W-:Y:S01]  /*0560*/  FFMA R15, R0, R19, -R15 ;  /* 0x00000013000f7223 */ /* 0x000fe2000000080f */
[----:B-----5:R-:W-:-:S03]  /*0570*/  FFMA R5, R5, R7, R10 ;  /* 0x0000000705057223 */ /* 0x020fc6000000000a */
[C---:B------:R-:W-:Y:S01]  /*0580*/  FFMA R15, R6.reuse, -R7, R15 ;  /* 0x80000007060f7223 */ /* 0x040fe2000000000f */
[----:B------:R-:W-:-:S03]  /*0590*/  FFMA R10, R6, -R11, R5 ;  /* 0x8000000b060a7223 */ /* 0x000fc60000000005 */
[-C--:B---3--:R-:W-:Y:S01]  /*05a0*/  FFMA R15, R4, R17.reuse, R15 ;  /* 0x00000011040f7223 */ /* 0x088fe2000000000f */
[----:B------:R-:W-:-:S03]  /*05b0*/  FFMA R10, -R0, R17, R10 ;  /* 0x00000011000a7223 */ /* 0x000fc6000000010a */
[----:B------:R-:W-:Y:S01]  /*05c0*/  FADD R15, R15, R14 ;  /* 0x0000000e0f0f7221 */ /* 0x000fe20000000000 */
[----:B------:R-:W-:-:S04]  /*05d0*/  FADD R21, R10, R21 ;  /* 0x000000150a157221 */ /* 0x000fc80000000000 */
[----:B------:R-:W-:Y:S04]  /*05e0*/  STG.E desc[UR4][R2.64+0x4], R15 ;  /* 0x0000040f02007986 */ /* 0x000fe8000c101904 */
[----:B------:R-:W-:Y:S01]  /*05f0*/  STG.E desc[UR4][R2.64], R21 ;  /* 0x0000001502007986 */ /* 0x000fe2000c101904 */
[----:B------:R-:W-:Y:S05]  /*0600*/  EXIT ;  /* 0x000000000000794d */ /* 0x000fea0003800000 */
.L_x_7:
        /* <DEDUP_REMOVED lines=15> */
.L_x_1112:


//--------------------- .text._Z26MutualIntensExtract_KernelILin3ELb0ELb0ELin1ELi1EEvPKfS1_Pfllllll --------------------------
	.section	.text._Z26MutualIntensExtract_KernelILin3ELb0ELb0ELin1ELi1EEvPKfS1_Pfllllll,"ax",@progbits
	.align	128
        .global         _Z26MutualIntensExtract_KernelILin3ELb0ELb0ELin1ELi1EEvPKfS1_Pfllllll
        .type           _Z26MutualIntensExtract_KernelILin3ELb0ELb0ELin1ELi1EEvPKfS1_Pfllllll,@function
        .size           _Z26MutualIntensExtract_KernelILin3ELb0ELb0ELin1ELi1EEvPKfS1_Pfllllll,(.L_x_1113 - _Z26MutualIntensExtract_KernelILin3ELb0ELb0ELin1ELi1EEvPKfS1_Pfllllll)
        .other          _Z26MutualIntensExtract_KernelILin3ELb0ELb0ELin1ELi1EEvPKfS1_Pfllllll,@"STO_CUDA_ENTRY STV_DEFAULT"
_Z26MutualIntensExtract_KernelILin3ELb0ELb0ELin1ELi1EEvPKfS1_Pfllllll:
.text._Z26MutualIntensExtract_KernelILin3ELb0ELb0ELin1ELi1EEvPKfS1_Pfllllll:
        /* <DEDUP_REMOVED lines=51> */
.L_x_8:
        /* <DEDUP_REMOVED lines=13> */
.L_x_1113:


//--------------------- .text._Z26MutualIntensExtract_KernelILin3ELb0ELb1ELin1ELi1EEvPKfS1_Pfllllll --------------------------
	.section	.text._Z26MutualIntensExtract_KernelILin3ELb0ELb1ELin1ELi1EEvPKfS1_Pfllllll,"ax",@progbits
	.align	128
        .global         _Z26MutualIntensExtract_KernelILin3ELb0ELb1ELin1ELi1EEvPKfS1_Pfllllll
        .type           _Z26MutualIntensExtract_KernelILin3ELb0ELb1ELin1ELi1EEvPKfS1_Pfllllll,@function
        .size           _Z26MutualIntensExtract_KernelILin3ELb0ELb1ELin1ELi1EEvPKfS1_Pfllllll,(.L_x_1114 - _Z26MutualIntensExtract_KernelILin3ELb0ELb1ELin1ELi1EEvPKfS1_Pfllllll)
        .other          _Z26MutualIntensExtract_KernelILin3ELb0ELb1ELin1ELi1EEvPKfS1_Pfllllll,@"STO_CUDA_ENTRY STV_DEFAULT"
_Z26MutualIntensExtract_KernelILin3ELb0ELb1ELin1ELi1EEvPKfS1_Pfllllll:
.text._Z26MutualIntensExtract_KernelILin3ELb0ELb1ELin1ELi1EEvPKfS1_Pfllllll:
        /* <DEDUP_REMOVED lines=72> */
[----:B------:R-:W-:-:S03]  /*0480*/  FFMA R7, RZ, R7, -R0 ;  /* 0x00000007ff077223 */ /* 0x000fc60000000800 */
[-C--:B------:R-:W-:Y:S01]  /*0490*/  FFMA R9, RZ, R6.reuse, R9 ;  /* 0x00000006ff097223 */ /* 0x080fe20000000009 */
[----:B------:R-:W-:-:S03]  /*04a0*/  FFMA R7, -RZ, R6, R7 ;  /* 0x00000006ff077223 */ /* 0x000fc60000000107 */
[-C--:B----4-:R-:W-:Y:S01]  /*04b0*/  FFMA R9, RZ, R8.reuse, R9 ;  /* 0x00000008ff097223 */ /* 0x090fe20000000009 */
[----:B------:R-:W-:-:S03]  /*04c0*/  FFMA R7, RZ, R8, R7 ;  /* 0x00000008ff077223 */ /* 0x000fc60000000007 */
[----:B---3--:R-:W-:Y:S01]  /*04d0*/  FADD R9, R9, R10 ;  /* 0x0000000a09097221 */ /* 0x008fe20000000000 */
[----:B-----5:R-:W-:-:S04]  /*04e0*/  FADD R7, R7, R12 ;  /* 0x0000000c07077221 */ /* 0x020fc80000000000 */
[----:B------:R-:W-:Y:S04]  /*04f0*/  STG.E desc[UR4][R2.64], R9 ;  /* 0x0000000902007986 */ /* 0x000fe8000c101904 */
[----:B------:R-:W-:Y:S01]  /*0500*/  STG.E desc[UR4][R2.64+0x4], R7 ;  /* 0x0000040702007986 */ /* 0x000fe2000c101904 */
[----:B------:R-:W-:Y:S05]  /*0510*/  EXIT ;  /* 0x000000000000794d */ /* 0x000fea0003800000 */
.L_x_9:
        /* <DEDUP_REMOVED lines=14> */
.L_x_1114:


//--------------------- .text._Z26MutualIntensExtract_KernelILin3ELb1ELb0ELin1ELi1EEvPKfS1_Pfllllll --------------------------
	.section	.text._Z26MutualIntensExtract_KernelILin3ELb1ELb0ELin1ELi1EEvPKfS1_Pfllllll,"ax",@progbits
	.align	128
        .global         _Z26MutualIntensExtract_KernelILin3ELb1ELb0ELin1ELi1EEvPKfS1_Pfllllll
        .type           _Z26MutualIntensExtract_KernelILin3ELb1ELb0ELin1ELi1EEvPKfS1_Pfllllll,@function
        .size           _Z26MutualIntensExtract_KernelILin3ELb1ELb0ELin1ELi1EEvPKfS1_Pfllllll,(.L_x_1115 - _Z26MutualIntensExtract_KernelILin3ELb1ELb0ELin1ELi1EEvPKfS1_Pfllllll)
        .other          _Z26MutualIntensExtract_KernelILin3ELb1ELb0ELin1ELi1EEvPKfS1_Pfllllll,@"STO_CUDA_ENTRY STV_DEFAULT"
_Z26MutualIntensExtract_KernelILin3ELb1ELb0ELin1ELi1EEvPKfS1_Pfllllll:
.text._Z26MutualIntensExtract_KernelILin3ELb1ELb0ELin1ELi1EEvPKfS1_Pfllllll:
        /* <DEDUP_REMOVED lines=52> */
[C---:B------:R-:W-:Y:S01]  /*0340*/  IMAD R8, R3.reuse, UR10, RZ ;  /* 0x0000000a03087c24 */ /* 0x040fe2000f8e02ff */
[----:B0-----:R-:W-:Y:S01]  /*0350*/  LEA R6, P1, R10, UR12, 0x2 ;  /* 0x0000000c0a067c11 */ /* 0x001fe2000f8210ff */
[----:B------:R-:W-:Y:S02]  /*0360*/  IMAD R0, R3, UR6, RZ ;  /* 0x0000000603007c24 */ /* 0x000fe4000f8e02ff */
[----:B------:R-:W-:-:S05]  /*0370*/  IMAD R9, R13, UR11, R8 ;  /* 0x0000000b0d097c24 */ /* 0x000fca000f8e0208 */
        /* <DEDUP_REMOVED lines=14> */
[----:B------:R-:W-:Y:S01]  /*0460*/  FMUL R0, RZ, R5 ;  /* 0x00000005ff007220 */ /* 0x000fe20000400000 */
[----:B--2---:R-:W-:-:S03]  /*0470*/  FMUL R11, RZ, R12 ;  /* 0x0000000cff0b7220 */ /* 0x004fc60000400000 */
[----:B----4-:R-:W-:Y:S01]  /*0480*/  FFMA R8, RZ, R9, -R0 ;  /* 0x00000009ff087223 */ /* 0x010fe20000000800 */
[----:B------:R-:W-:-:S03]  /*0490*/  FFMA R0, RZ, R4, R11 ;  /* 0x00000004ff007223 */ /* 0x000fc6000000000b */
[----:B------:R-:W-:Y:S01]  /*04a0*/  FADD R11, -R11, R8 ;  /* 0x000000080b0b7221 */ /* 0x000fe20000000100 */
[----:B------:R-:W-:-:S03]  /*04b0*/  FFMA R0, RZ, R9, R0 ;  /* 0x00000009ff007223 */ /* 0x000fc60000000000 */
[----:B------:R-:W-:Y:S01]  /*04c0*/  FFMA R11, RZ, R4, R11 ;  /* 0x00000004ff0b7223 */ /* 0x000fe2000000000b */
[----:B------:R-:W-:-:S03]  /*04d0*/  FFMA R0, RZ, R5, R0 ;  /* 0x00000005ff007223 */ /* 0x000fc60000000000 */
[----:B---3--:R-:W-:Y:S01]  /*04e0*/  FADD R11, R11, R10 ;  /* 0x0000000a0b0b7221 */ /* 0x008fe20000000000 */
[----:B-----5:R-:W-:-:S04]  /*04f0*/  FADD R13, R0, R13 ;  /* 0x0000000d000d7221 */ /* 0x020fc80000000000 */
[----:B------:R-:W-:Y:S04]  /*0500*/  STG.E desc[UR4][R2.64+0x4], R11 ;  /* 0x0000040b02007986 */ /* 0x000fe8000c101904 */
[----:B------:R-:W-:Y:S01]  /*0510*/  STG.E desc[UR4][R2.64], R13 ;  /* 0x0000000d02007986 */ /* 0x000fe2000c101904 */
[----:B------:R-:W-:Y:S05]  /*0520*/  EXIT ;  /* 0x000000000000794d */ /* 0x000fea0003800000 */
.L_x_10:
        /* <DEDUP_REMOVED lines=13> */
.L_x_1115:


//--------------------- .text._Z26MutualIntensExtract_KernelILin3ELb1ELb1ELin1ELi1EEvPKfS1_Pfllllll --------------------------
	.section	.text._Z26MutualIntensExtract_KernelILin3ELb1ELb1ELin1ELi1EEvPKfS1_Pfllllll,"ax",@progbits
	.align	128
        .global         _Z26MutualIntensExtract_KernelILin3ELb1ELb1ELin1ELi1EEvPKfS1_Pfllllll
        .type           _Z26MutualIntensExtract_KernelILin3ELb1ELb1ELin1ELi1EEvPKfS1_Pfllllll,@function
        .size           _Z26MutualIntensExtract_KernelILin3ELb1ELb1ELin1ELi1EEvPKfS1_Pfllllll,(.L_x_1116 - _Z26MutualIntensExtract_KernelILin3ELb1ELb1ELin1ELi1EEvPKfS1_Pfllllll)
        .other          _Z26MutualIntensExtract_KernelILin3ELb1ELb1ELin1ELi1EEvPKfS1_Pfllllll,@"STO_CUDA_ENTRY STV_DEFAULT"
_Z26MutualIntensExtract_KernelILin3ELb1ELb1ELin1ELi1EEvPKfS1_Pfllllll:
.text._Z26MutualIntensExtract_KernelILin3ELb1ELb1ELin1ELi1EEvPKfS1_Pfllllll:
        /* <DEDUP_REMOVED lines=50> */
[----:B------:R-:W5:Y:S04]  /*0320*/  LDG.E.CONSTANT R4, desc[UR4][R6.64+0x4] ;  /* 0x0000040406047981 */ /* 0x000f68000c1e9900 */
[----:B------:R0:W5:Y:S01]  /*0330*/  LDG.E.CONSTANT R8, desc[UR4][R12.64] ;  /* 0x000000040c087981 */ /* 0x000162000c1e9900 */
[----:B---3--:R-:W-:-:S04]  /*0340*/  IADD3 R16, P0, PT, R9, -UR8, RZ ;  /* 0x8000000809107c10 */ /* 0x008fc8000ff1e0ff */
[----:B------:R-:W-:Y:S01]  /*0350*/  IADD3.X R9, PT, PT, R10, ~UR9, RZ, P0, !PT ;  /* 0x800000090a097c10 */ /* 0x000fe200087fe4ff */
[C---:B------:R-:W-:Y:S01]  /*0360*/  IMAD.WIDE.U32 R10, R16.reuse, UR10, RZ ;  /* 0x0000000a100a7c25 */ /* 0x040fe2000f8e00ff */
[----:B------:R-:W-:Y:S01]  /*0370*/  ISETP.NE.U32.AND P0, PT, R16, R2, PT ;  /* 0x000000021000720c */ /* 0x000fe20003f05070 */
[----:B------:R-:W1:Y:S02]  /*0380*/  LDCU.64 UR8, c[0x0][0x390] ;  /* 0x00007200ff0877ac */ /* 0x000e640008000a00 */
[C---:B------:R-:W-:Y:S01]  /*0390*/  IMAD R3, R9.reuse, UR10, RZ ;  /* 0x0000000a09037c24 */ /* 0x040fe2000f8e02ff */
[C---:B------:R-:W-:Y:S01]  /*03a0*/  ISETP.NE.AND.EX P0, PT, R9.reuse, R14, PT, P0 ;  /* 0x0000000e0900720c */ /* 0x040fe20003f05300 */
[----:B0-----:R-:W-:Y:S02]  /*03b0*/  IMAD.SHL.U32 R12, R10, 0x4, RZ ;  /* 0x000000040a0c7824 */ /* 0x001fe400078e00ff */
[----:B------:R-:W-:Y:S02]  /*03c0*/  IMAD R3, R16, UR11, R3 ;  /* 0x0000000b10037c24 */ /* 0x000fe4000f8e0203 */
[----:B------:R-:W-:Y:S01]  /*03d0*/  IMAD R7, R9, UR6, RZ ;  /* 0x0000000609077c24 */ /* 0x000fe2000f8e02ff */
[C---:B------:R-:W-:Y:S01]  /*03e0*/  IADD3 R6, P2, PT, R12.reuse, UR14, RZ ;  /* 0x0000000e0c067c10 */ /* 0x040fe2000ff5e0ff */
[----:B------:R-:W-:Y:S01]  /*03f0*/  IMAD.IADD R3, R11, 0x1, R3 ;  /* 0x000000010b037824 */ /* 0x000fe200078e0203 */
[----:B------:R-:W-:Y:S01]  /*0400*/  IADD3 R12, P1, PT, R12, UR12, RZ ;  /* 0x0000000c0c0c7c10 */ /* 0x000fe2000ff3e0ff */
[----:B------:R-:W-:-:S03]  /*0410*/  IMAD R9, R16, UR7, R7 ;  /* 0x0000000710097c24 */ /* 0x000fc6000f8e0207 */
[----:B------:R-:W-:Y:S01]  /*0420*/  SHF.L.U64.HI R3, R10, 0x2, R3 ;  /* 0x000000020a037819 */ /* 0x000fe20000010203 */
[----:B------:R-:W-:-:S03]  /*0430*/  IMAD.WIDE.U32 R10, R16, UR6, RZ ;  /* 0x00000006100a7c25 */ /* 0x000fc6000f8e00ff */
[C---:B------:R-:W-:Y:S02]  /*0440*/  IADD3.X R7, PT, PT, R3.reuse, UR15, RZ, P2, !PT ;  /* 0x0000000f03077c10 */ /* 0x040fe400097fe4ff */
[----:B------:R-:W-:Y:S01]  /*0450*/  IADD3.X R13, PT, PT, R3, UR13, RZ, P1, !PT ;  /* 0x0000000d030d7c10 */ /* 0x000fe20008ffe4ff */
[----:B------:R-:W-:Y:S01]  /*0460*/  IMAD.IADD R3, R11, 0x1, R9 ;  /* 0x000000010b037824 */ /* 0x000fe200078e0209 */
[----:B-1----:R-:W-:-:S04]  /*0470*/  LEA R14, P1, R10, UR8, 0x3 ;  /* 0x000000080a0e7c11 */ /* 0x002fc8000f8218ff */
[----:B------:R-:W-:-:S03]  /*0480*/  LEA.HI.X R15, R10, UR9, R3, 0x3, P1 ;  /* 0x000000090a0f7c11 */ /* 0x000fc600088f1c03 */
[----:B------:R-:W-:-:S05]  /*0490*/  IMAD.WIDE R2, R2, 0x8, R14 ;  /* 0x0000000802027825 */ /* 0x000fca00078e020e */
[----:B------:R-:W3:Y:S04]  /*04a0*/  LDG.E R16, desc[UR4][R2.64] ;  /* 0x0000000402107981 */ /* 0x000ee8000c1e1900 */
[----:B------:R-:W3:Y:S01]  /*04b0*/  LDG.E R18, desc[UR4][R2.64+0x4] ;  /* 0x0000040402127981 */ /* 0x000ee2000c1e1900 */
[----:B--2---:R-:W-:Y:S02]  /*04c0*/  MOV R19, R5 ;  /* 0x0000000500137202 */ /* 0x004fe40000000f00 */
[----:B----4-:R-:W-:-:S04]  /*04d0*/  MOV R9, R0 ;  /* 0x0000000000097202 */ /* 0x010fc80000000f00 */
[----:B------:R-:W2:Y:S01]  /*04e0*/  @P0 LDG.E.CONSTANT R19, desc[UR4][R6.64+0x4] ;  /* 0x0000040406130981 */ /* 0x000ea2000c1e9900 */
[----:B-----5:R-:W-:-:S03]  /*04f0*/  IMAD.MOV.U32 R11, RZ, RZ, R4 ;  /* 0x000000ffff0b7224 */ /* 0x020fc600078e0004 */
[----:B------:R-:W4:Y:S01]  /*0500*/  @P0 LDG.E.CONSTANT R9, desc[UR4][R12.64] ;  /* 0x000000040c090981 */ /* 0x000f22000c1e9900 */
[----:B------:R-:W-:-:S03]  /*0510*/  MOV R17, R8 ;  /* 0x0000000800117202 */ /* 0x000fc60000000f00 */
[----:B------:R-:W5:Y:S04]  /*0520*/  @P0 LDG.E.CONSTANT R11, desc[UR4][R12.64+0x4] ;  /* 0x000004040c0b0981 */ /* 0x000f68000c1e9900 */
[----:B------:R-:W3:Y:S01]  /*0530*/  @P0 LDG.E.CONSTANT R17, desc[UR4][R6.64] ;  /* 0x0000000406110981 */ /* 0x000ee2000c1e9900 */
[-C--:B--2---:R-:W-:Y:S01]  /*0540*/  FMUL R10, R4, R19.reuse ;  /* 0x00000013040a7220 */ /* 0x084fe20000400000 */
[----:B------:R-:W-:-:S04]  /*0550*/  FMUL R14, R0, R19 ;  /* 0x00000013000e7220 */ /* 0x000fc80000400000 */
[C---:B----4-:R-:W-:Y:S01]  /*0560*/  FFMA R14, R5.reuse, R9, -R14 ;  /* 0x00000009050e7223 */ /* 0x050fe2000000080e */
[----:B-----5:R-:W-:-:S03]  /*0570*/  FFMA R15, R5, R11, R10 ;  /* 0x0000000b050f7223 */ /* 0x020fc6000000000a */
[C---:B------:R-:W-:Y:S01]  /*0580*/  FFMA R5, R8.reuse, -R11, R14 ;  /* 0x8000000b08057223 */ /* 0x040fe2000000000e */
[----:B------:R-:W-:-:S03]  /*0590*/  FFMA R15, R8, R9, R15 ;  /* 0x00000009080f7223 */ /* 0x000fc6000000000f */
[-C--:B---3--:R-:W-:Y:S01]  /*05a0*/  FFMA R5, R4, R17.reuse, R5 ;  /* 0x0000001104057223 */ /* 0x088fe20000000005 */
[----:B------:R-:W-:-:S03]  /*05b0*/  FFMA R15, R0, R17, R15 ;  /* 0x00000011000f7223 */ /* 0x000fc6000000000f */
[----:B------:R-:W-:Y:S01]  /*05c0*/  FADD R5, R5, R18 ;  /* 0x0000001205057221 */ /* 0x000fe20000000000 */
[----:B------:R-:W-:-:S04]  /*05d0*/  FADD R15, R15, R16 ;  /* 0x000000100f0f7221 */ /* 0x000fc80000000000 */
[----:B------:R-:W-:Y:S04]  /*05e0*/  STG.E desc[UR4][R2.64+0x4], R5 ;  /* 0x0000040502007986 */ /* 0x000fe8000c101904 */
[----:B------:R-:W-:Y:S01]  /*05f0*/  STG.E desc[UR4][R2.64], R15 ;  /* 0x0000000f02007986 */ /* 0x000fe2000c101904 */
[----:B------:R-:W-:Y:S05]  /*0600*/  EXIT ;  /* 0x000000000000794d */ /* 0x000fea0003800000 */
.L_x_11:
        /* <DEDUP_REMOVED lines=15> */
.L_x_1116:


//--------------------- .text._Z26MutualIntensExtract_KernelILin2ELb0ELb0ELin1ELi1EEvPKfS1_Pfllllll --------------------------
	.section	.text._Z26MutualIntensExtract_KernelILin2ELb0ELb0ELin1ELi1EEvPKfS1_Pfllllll,"ax",@progbits
	.align	128
        .global         _Z26MutualIntensExtract_KernelILin2ELb0ELb0ELin1ELi1EEvPKfS1_Pfllllll
        .type           _Z26MutualIntensExtract_KernelILin2ELb0ELb0ELin1ELi1EEvPKfS1_Pfllllll,@function
        .size           _Z26MutualIntensExtract_KernelILin2ELb0ELb0ELin1ELi1EEvPKfS1_Pfllllll,(.L_x_1117 - _Z26MutualIntensExtract_KernelILin2ELb0ELb0ELin1ELi1EEvPKfS1_Pfllllll)
        .other          _Z26MutualIntensExtract_KernelILin2ELb0ELb0ELin1ELi1EEvPKfS1_Pfllllll,@"STO_CUDA_ENTRY STV_DEFAULT"
_Z26MutualIntensExtract_KernelILin2ELb0ELb0ELin1ELi1EEvPKfS1_Pfllllll:
.text._Z26MutualIntensExtract_KernelILin2ELb0ELb0ELin1ELi1EEvPKfS1_Pfllllll:
        /* <DEDUP_REMOVED lines=51> */
.L_x_12:
        /* <DEDUP_REMOVED lines=13> */
.L_x_1117:


//--------------------- .text._Z26MutualIntensExtract_KernelILin2ELb0ELb1ELin1ELi1EEvPKfS1_Pfllllll --------------------------
	.section	.text._Z26MutualIntensExtract_KernelILin2ELb0ELb1ELin1ELi1EEvPKfS1_Pfllllll,"ax",@progbits
	.align	128
        .global         _Z26MutualIntensExtract_KernelILin2ELb0ELb1ELin1ELi1EEvPKfS1_Pfllllll
        .type           _Z26MutualIntensExtract_KernelILin2ELb0ELb1ELin1ELi1EEvPKfS1_Pfllllll,@function
        .size           _Z26MutualIntensExtract_KernelILin2ELb0ELb1ELin1ELi1EEvPKfS1_Pfllllll,(.L_x_1118 - _Z26MutualIntensExtract_KernelILin2ELb0ELb1ELin1ELi1EEvPKfS1_Pfllllll)
        .other          _Z26MutualIntensExtract_KernelILin2ELb0ELb1ELin1ELi1EEvPKfS1_Pfllllll,@"STO_CUDA_ENTRY STV_DEFAULT"
_Z26MutualIntensExtract_KernelILin2ELb0ELb1ELin1ELi1EEvPKfS1_Pfllllll:
.text._Z26MutualIntensExtract_KernelILin2ELb0ELb1ELin1ELi1EEvPKfS1_Pfllllll:
        /* <DEDUP_REMOVED lines=52> */
[----:B------:R-:W-:Y:S02]  /*0340*/  IMAD R12, R8, UR10, RZ ;  /* 0x0000000a080c7c24 */ /* 0x000fe4000f8e02ff */
[----:B0-----:R-:W-:-:S04]  /*0350*/  IMAD.WIDE.U32 R6, R5, UR6, RZ ;  /* 0x0000000605067c25 */ /* 0x001fc8000f8e00ff */
[----:B------:R-:W-:Y:S02]  /*0360*/  IMAD R9, R5, UR11, R12 ;  /* 0x0000000b05097c24 */ /* 0x000fe4000f8e020c */
[----:B------:R-:W-:Y:S01]  /*0370*/  IMAD R12, R8, UR6, RZ ;  /* 0x00000006080c7c24 */ /* 0x000fe2000f8e02ff */
[----:B------:R-:W-:Y:S02]  /*0380*/  LEA R8, P1, R10, UR12, 0x2 ;  /* 0x0000000c0a087c11 */ /* 0x000fe4000f8210ff */
[----:B------:R-:W-:Y:S01]  /*0390*/  IADD3 R3, PT, PT, R11, R9, RZ ;  /* 0x000000090b037210 */ /* 0x000fe20007ffe0ff */
[----:B------:R-:W-:-:S03]  /*03a0*/  IMAD R5, R5, UR7, R12 ;  /* 0x0000000705057c24 */ /* 0x000fc6000f8e020c */
[----:B------:R-:W-:Y:S01]  /*03b0*/  LEA.HI.X R9, R10, UR13, R3, 0x2, P1 ;  /* 0x0000000d0a097c11 */ /* 0x000fe200088f1403 */
[----:B------:R-:W-:Y:S01]  /*03c0*/  IMAD.IADD R3, R7, 0x1, R5 ;  /* 0x0000000107037824 */ /* 0x000fe200078e0205 */
[----:B-1----:R-:W-:-:S04]  /*03d0*/  LEA R10, P1, R6, UR8, 0x3 ;  /* 0x00000008060a7c11 */ /* 0x002fc8000f8218ff */
[----:B------:R-:W-:-:S03]  /*03e0*/  LEA.HI.X R11, R6, UR9, R3, 0x3, P1 ;  /* 0x00000009060b7c11 */ /* 0x000fc600088f1c03 */
[----:B------:R-:W-:-:S05]  /*03f0*/  IMAD.WIDE R2, R2, 0x8, R10 ;  /* 0x0000000802027825 */ /* 0x000fca00078e020a */
[----:B------:R-:W3:Y:S04]  /*0400*/  LDG.E R6, desc[UR4][R2.64] ;  /* 0x0000000402067981 */ /* 0x000ee8000c1e1900 */
[----:B------:R-:W5:Y:S01]  /*0410*/  LDG.E R13, desc[UR4][R2.64+0x4] ;  /* 0x00000404020d7981 */ /* 0x000f62000c1e1900 */
[----:B--2---:R-:W-:Y:S01]  /*0420*/  MOV R7, R4 ;  /* 0x0000000400077202 */ /* 0x004fe20000000f00 */
[----:B----4-:R-:W-:-:S05]  /*0430*/  IMAD.MOV.U32 R5, RZ, RZ, R0 ;  /* 0x000000ffff057224 */ /* 0x010fca00078e0000 */
[----:B------:R-:W2:Y:S04]  /*0440*/  @P0 LDG.E.CONSTANT R7, desc[UR4][R8.64+0x4] ;  /* 0x0000040408070981 */ /* 0x000ea8000c1e9900 */
[----:B------:R-:W4:Y:S01]  /*0450*/  @P0 LDG.E.CONSTANT R5, desc[UR4][R8.64] ;  /* 0x0000000408050981 */ /* 0x000f22000c1e9900 */
[C---:B--2---:R-:W-:Y:S01]  /*0460*/  FMUL R11, R4.reuse, R7 ;  /* 0x00000007040b7220 */ /* 0x044fe20000400000 */
[----:B----4-:R-:W-:-:S03]  /*0470*/  FMUL R4, R4, R5 ;  /* 0x0000000504047220 */ /* 0x010fc60000400000 */
[C---:B------:R-:W-:Y:S01]  /*0480*/  FFMA R11, R0.reuse, R5, R11 ;  /* 0x00000005000b7223 */ /* 0x040fe2000000000b */
[----:B------:R-:W-:-:S03]  /*0490*/  FFMA R4, R0, R7, -R4 ;  /* 0x0000000700047223 */ /* 0x000fc60000000804 */
[----:B------:R-:W-:Y:S01]  /*04a0*/  FADD R11, RZ, -R11 ;  /* 0x8000000bff0b7221 */ /* 0x000fe20000000000 */
[----:B------:R-:W-:-:S03]  /*04b0*/  FADD R4, RZ, R4 ;  /* 0x00000004ff047221 */ /* 0x000fc60000000000 */
[----:B---3--:R-:W-:Y:S01]  /*04c0*/  FADD R11, R11, R6 ;  /* 0x000000060b0b7221 */ /* 0x008fe20000000000 */
[----:B-----5:R-:W-:-:S04]  /*04d0*/  FADD R13, R4, R13 ;  /* 0x0000000d040d7221 */ /* 0x020fc80000000000 */
[----:B------:R-:W-:Y:S04]  /*04e0*/  STG.E desc[UR4][R2.64], R11 ;  /* 0x0000000b02007986 */ /* 0x000fe8000c101904 */
[----:B------:R-:W-:Y:S01]  /*04f0*/  STG.E desc[UR4][R2.64+0x4], R13 ;  /* 0x0000040d02007986 */ /* 0x000fe2000c101904 */
[----:B------:R-:W-:Y:S05]  /*0500*/  EXIT ;  /* 0x000000000000794d */ /* 0x000fea0003800000 */
.L_x_13:
        /* <DEDUP_REMOVED lines=15> */
.L_x_1118:


//--------------------- .text._Z26MutualIntensExtract_KernelILin2ELb1ELb0ELin1ELi1EEvPKfS1_Pfllllll --------------------------
	.section	.text._Z26MutualIntensExtract_KernelILin2ELb1ELb0ELin1ELi1EEvPKfS1_Pfllllll,"ax",@progbits
	.align	128
        .global         _Z26MutualIntensExtract_KernelILin2ELb1ELb0ELin1ELi1EEvPKfS1_Pfllllll
        .type           _Z26MutualIntensExtract_KernelILin2ELb1ELb0ELin1ELi1EEvPKfS1_Pfllllll,@function
        .size           _Z26MutualIntensExtract_KernelILin2ELb1ELb0ELin1ELi1EEvPKfS1_Pfllllll,(.L_x_1119 - _Z26MutualIntensExtract_KernelILin2ELb1ELb0ELin1ELi1EEvPKfS1_Pfllllll)
        .other          _Z26MutualIntensExtract_KernelILin2ELb1ELb0ELin1ELi1EEvPKfS1_Pfllllll,@"STO_CUDA_ENTRY STV_DEFAULT"
_Z26MutualIntensExtract_KernelILin2ELb1ELb0ELin1ELi1EEvPKfS1_Pfllllll:
.text._Z26MutualIntensExtract_KernelILin2ELb1ELb0ELin1ELi1EEvPKfS1_Pfllllll:
        /* <DEDUP_REMOVED lines=55> */
[C---:B------:R-:W-:Y:S02]  /*0370*/  IMAD R13, R11.reuse, UR11, R6 ;  /* 0x0000000b0b0d7c24 */ /* 0x040fe4000f8e0206 */
[----:B------:R-:W-:-:S04]  /*0380*/  IMAD.WIDE.U32 R6, R11, UR6, RZ ;  /* 0x000000060b067c25 */ /* 0x000fc8000f8e00ff */
[----:B------:R-:W-:Y:S02]  /*0390*/  IMAD.IADD R3, R9, 0x1, R13 ;  /* 0x0000000109037824 */ /* 0x000fe400078e020d */
[----:B------:R-:W-:-:S03]  /*03a0*/  IMAD R9, R11, UR7, R10 ;  /* 0x000000070b097c24 */ /* 0x000fc6000f8e020a */
[----:B------:R-:W-:Y:S02]  /*03b0*/  LEA.HI.X R3, R8, UR13, R3, 0x2, P1 ;  /* 0x0000000d08037c11 */ /* 0x000fe400088f1403 */
[----:B------:R-:W-:Y:S02]  /*03c0*/  IADD3 R9, PT, PT, R7, R9, RZ ;  /* 0x0000000907097210 */ /* 0x000fe40007ffe0ff */
[----:B-1----:R-:W-:-:S04]  /*03d0*/  LEA R8, P1, R6, UR8, 0x3 ;  /* 0x0000000806087c11 */ /* 0x002fc8000f8218ff */
        /* <DEDUP_REMOVED lines=8> */
[-C--:B--2---:R-:W-:Y:S01]  /*0460*/  FMUL R4, R0, R7.reuse ;  /* 0x0000000700047220 */ /* 0x084fe20000400000 */
[----:B------:R-:W-:-:S03]  /*0470*/  FMUL R7, R5, R7 ;  /* 0x0000000705077220 */ /* 0x000fc60000400000 */
[-C--:B----4-:R-:W-:Y:S01]  /*0480*/  FFMA R4, R5, R6.reuse, R4 ;  /* 0x0000000605047223 */ /* 0x090fe20000000004 */
[----:B------:R-:W-:-:S03]  /*0490*/  FFMA R7, R0, R6, -R7 ;  /* 0x0000000600077223 */ /* 0x000fc60000000807 */
[----:B---3--:R-:W-:Y:S01]  /*04a0*/  FADD R11, R4, R11 ;  /* 0x0000000b040b7221 */ /* 0x008fe20000000000 */
[----:B-----5:R-:W-:-:S04]  /*04b0*/  FADD R7, R7, R10 ;  /* 0x0000000a07077221 */ /* 0x020fc80000000000 */
[----:B------:R-:W-:Y:S04]  /*04c0*/  STG.E desc[UR4][R8.64], R11 ;  /* 0x0000000b08007986 */ /* 0x000fe8000c101904 */
[----:B------:R-:W-:Y:S01]  /*04d0*/  STG.E desc[UR4][R8.64+0x4], R7 ;  /* 0x0000040708007986 */ /* 0x000fe2000c101904 */
[----:B------:R-:W-:Y:S05]  /*04e0*/  EXIT ;  /* 0x000000000000794d */ /* 0x000fea0003800000 */
.L_x_14:
        /* <DEDUP_REMOVED lines=9> */
.L_x_1119:


//--------------------- .text._Z26MutualIntensExtract_KernelILin2ELb1ELb1ELin1ELi1EEvPKfS1_Pfllllll --------------------------
	.section	.text._Z26MutualIntensExtract_KernelILin2ELb1ELb1ELin1ELi1EEvPKfS1_Pfllllll,"ax",@progbits
	.align	128
        .global         _Z26MutualIntensExtract_KernelILin2ELb1ELb1ELin1ELi1EEvPKfS1_Pfllllll
        .type           _Z26MutualIntensExtract_KernelILin2ELb1ELb1ELin1ELi1EEvPKfS1_Pfllllll,@function
        .size           _Z26MutualIntensExtract_KernelILin2ELb1ELb1ELin1ELi1EEvPKfS1_Pfllllll,(.L_x_1120 - _Z26MutualIntensExtract_KernelILin2ELb1ELb1ELin1ELi1EEvPKfS1_Pfllllll)
        .other          _Z26MutualIntensExtract_KernelILin2ELb1ELb1ELin1ELi1EEvPKfS1_Pfllllll,@"STO_CUDA_ENTRY STV_DEFAULT"
_Z26MutualIntensExtract_KernelILin2ELb1ELb1ELin1ELi1EEvPKfS1_Pfllllll:
.text._Z26MutualIntensExtract_KernelILin2ELb1ELb1ELin1ELi1EEvPKfS1_Pfllllll:
        /* <DEDUP_REMOVED lines=40> */
[----:B------:R-:W-:Y:S01]  /*0280*/  IMAD R3, R7, UR11, R0 ;  /* 0x0000000b07037c24 */ /* 0x000fe2000f8e0200 */
[----:B------:R-:W-:-:S03]  /*0290*/  SHF.L.U32 R10, R4, 0x2, RZ ;  /* 0x00000002040a7819 */ /* 0x000fc600000006ff */
[----:B------:R-:W-:Y:S01]  /*02a0*/  IMAD.IADD R3, R5, 0x1, R3 ;  /* 0x0000000105037824 */ /* 0x000fe200078e0203 */
[C---:B-1----:R-:W-:Y:S02]  /*02b0*/  IADD3 R2, P0, PT, R10.reuse, UR12, RZ ;  /* 0x0000000c0a027c10 */ /* 0x042fe4000ff1e0ff */
[----:B------:R-:W-:Y:S02]  /*02c0*/  IADD3 R10, P1, PT, R10, UR14, RZ ;  /* 0x0000000e0a0a7c10 */ /* 0x000fe4000ff3e0ff */
[----:B------:R-:W-:-:S04]  /*02d0*/  SHF.L.U64.HI R4, R4, 0x2, R3 ;  /* 0x0000000204047819 */ /* 0x000fc80000010203 */
        /* <DEDUP_REMOVED lines=9> */
[----:B------:R-:W1:Y:S01]  /*0370*/  LDCU.64 UR8, c[0x0][0x390] ;  /* 0x00007200ff0877ac */ /* 0x000e620008000a00 */
[----:B------:R-:W-:Y:S02]  /*0380*/  ISETP.NE.U32.AND P0, PT, R16, R7, PT ;  /* 0x000000071000720c */ /* 0x000fe40003f05070 */
[C---:B------:R-:W-:Y:S02]  /*0390*/  IMAD R12, R15.reuse, UR10, RZ ;  /* 0x0000000a0f0c7c24 */ /* 0x040fe4000f8e02ff */
[----:B0-----:R-:W-:Y:S01]  /*03a0*/  IMAD.SHL.U32 R10, R8, 0x4, RZ ;  /* 0x00000004080a7824 */ /* 0x001fe200078e00ff */
[----:B------:R-:W-:Y:S01]  /*03b0*/  ISETP.NE.AND.EX P0, PT, R15, R14, PT, P0 ;  /* 0x0000000e0f00720c */ /* 0x000fe20003f05300 */
[C---:B------:R-:W-:Y:S02]  /*03c0*/  IMAD R13, R16.reuse, UR11, R12 ;  /* 0x0000000b100d7c24 */ /* 0x040fe4000f8e020c */
[----:B------:R-:W-:-:S03]  /*03d0*/  IMAD.WIDE.U32 R2, R16, UR6, RZ ;  /* 0x0000000610027c25 */ /* 0x000fc6000f8e00ff */
[----:B------:R-:W-:-:S04]  /*03e0*/  IADD3 R9, PT, PT, R9, R13, RZ ;  /* 0x0000000d09097210 */ /* 0x000fc80007ffe0ff */
[----:B------:R-:W-:Y:S01]  /*03f0*/  SHF.L.U64.HI R11, R8, 0x2, R9 ;  /* 0x00000002080b7819 */ /* 0x000fe20000010209 */
[----:B------:R-:W-:Y:S01]  /*0400*/  IMAD R9, R15, UR6, RZ ;  /* 0x000000060f097c24 */ /* 0x000fe2000f8e02ff */
[C---:B------:R-:W-:Y:S02]  /*0410*/  IADD3 R8, P1, PT, R10.reuse, UR12, RZ ;  /* 0x0000000c0a087c10 */ /* 0x040fe4000ff3e0ff */
[----:B------:R-:W-:Y:S01]  /*0420*/  IADD3 R10, P2, PT, R10, UR14, RZ ;  /* 0x0000000e0a0a7c10 */ /* 0x000fe2000ff5e0ff */
[----:B------:R-:W-:Y:S01]  /*0430*/  IMAD R13, R16, UR7, R9 ;  /* 0x00000007100d7c24 */ /* 0x000fe2000f8e0209 */
[C---:B------:R-:W-:Y:S02]  /*0440*/  IADD3.X R9, PT, PT, R11.reuse, UR13, RZ, P1, !PT ;  /* 0x0000000d0b097c10 */ /* 0x040fe40008ffe4ff */
[----:B------:R-:W-:Y:S02]  /*0450*/  IADD3.X R11, PT, PT, R11, UR15, RZ, P2, !PT ;  /* 0x0000000f0b0b7c10 */ /* 0x000fe400097fe4ff */
[----:B-1----:R-:W-:-:S02]  /*0460*/  LEA R12, P1, R2, UR8, 0x3 ;  /* 0x00000008020c7c11 */ /* 0x002fc4000f8218ff */
[----:B------:R-:W-:-:S04]  /*0470*/  IADD3 R3, PT, PT, R3, R13, RZ ;  /* 0x0000000d03037210 */ /* 0x000fc80007ffe0ff */
[----:B------:R-:W-:-:S03]  /*0480*/  LEA.HI.X R13, R2, UR9, R3, 0x3, P1 ;  /* 0x00000009020d7c11 */ /* 0x000fc600088f1c03 */
[----:B------:R-:W-:-:S05]  /*0490*/  IMAD.WIDE R2, R7, 0x8, R12 ;  /* 0x0000000807027825 */ /* 0x000fca00078e020c */
[----:B------:R-:W3:Y:S04]  /*04a0*/  LDG.E R18, desc[UR4][R2.64] ;  /* 0x0000000402127981 */ /* 0x000ee8000c1e1900 */
[----:B------:R-:W3:Y:S01]  /*04b0*/  LDG.E R19, desc[UR4][R2.64+0x4] ;  /* 0x0000040402137981 */ /* 0x000ee2000c1e1900 */
[----:B--2---:R-:W-:Y:S01]  /*04c0*/  IMAD.MOV.U32 R17, RZ, RZ, R4 ;  /* 0x000000ffff117224 */ /* 0x004fe200078e0004 */
[----:B----4-:R-:W-:-:S05]  /*04d0*/  MOV R16, R0 ;  /* 0x0000000000107202 */ /* 0x010fca0000000f00 */
[----:B------:R-:W2:Y:S01]  /*04e0*/  @P0 LDG.E.CONSTANT R17, desc[UR4][R8.64+0x4] ;  /* 0x0000040408110981 */ /* 0x000ea2000c1e9900 */
[----:B-----5:R-:W-:-:S03]  /*04f0*/  IMAD.MOV.U32 R15, RZ, RZ, R6 ;  /* 0x000000ffff0f7224 */ /* 0x020fc600078e0006 */
[----:B------:R-:W4:Y:S01]  /*0500*/  @P0 LDG.E.CONSTANT R16, desc[UR4][R10.64+0x4] ;  /* 0x000004040a100981 */ /* 0x000f22000c1e9900 */
[----:B------:R-:W-:-:S03]  /*0510*/  MOV R14, R5 ;  /* 0x00000005000e7202 */ /* 0x000fc60000000f00 */
[----:B------:R-:W5:Y:S04]  /*0520*/  @P0 LDG.E.CONSTANT R15, desc[UR4][R8.64] ;  /* 0x00000004080f0981 */ /* 0x000f68000c1e9900 */
[----:B------:R-:W3:Y:S01]  /*0530*/  @P0 LDG.E.CONSTANT R14, desc[UR4][R10.64] ;  /* 0x000000040a0e0981 */ /* 0x000ee2000c1e9900 */
[-C--:B--2---:R-:W-:Y:S01]  /*0540*/  FMUL R7, R4, R17.reuse ;  /* 0x0000001104077220 */ /* 0x084fe20000400000 */
[----:B------:R-:W-:Y:S01]  /*0550*/  FMUL R13, R6, R17 ;  /* 0x00000011060d7220 */ /* 0x000fe20000400000 */
[-C--:B----4-:R-:W-:Y:S01]  /*0560*/  FMUL R12, R0, R16.reuse ;  /* 0x00000010000c7220 */ /* 0x090fe20000400000 */
[C---:B------:R-:W-:Y:S01]  /*0570*/  FMUL R17, R5.reuse, R16 ;  /* 0x0000001005117220 */ /* 0x040fe20000400000 */
[-C--:B-----5:R-:W-:Y:S01]  /*0580*/  FFMA R7, R6, R15.reuse, R7 ;  /* 0x0000000f06077223 */ /* 0x0a0fe20000000007 */
[----:B------:R-:W-:Y:S01]  /*0590*/  FFMA R13, R4, R15, -R13 ;  /* 0x0000000f040d7223 */ /* 0x000fe2000000080d */
[-C--:B---3--:R-:W-:Y:S01]  /*05a0*/  FFMA R12, R5, R14.reuse, R12 ;  /* 0x0000000e050c7223 */ /* 0x088fe2000000000c */
[----:B------:R-:W-:-:S03]  /*05b0*/  FFMA R0, R0, R14, -R17 ;  /* 0x0000000e00007223 */ /* 0x000fc60000000811 */
[----:B------:R-:W-:Y:S01]  /*05c0*/  FADD R7, R7, -R12 ;  /* 0x8000000c07077221 */ /* 0x000fe20000000000 */
[----:B------:R-:W-:-:S03]  /*05d0*/  FADD R0, R13, -R0 ;  /* 0x800000000d007221 */ /* 0x000fc60000000000 */
[----:B------:R-:W-:Y:S01]  /*05e0*/  FADD R7, R7, R18 ;  /* 0x0000001207077221 */ /* 0x000fe20000000000 */
[----:B------:R-:W-:-:S04]  /*05f0*/  FADD R19, R0, R19 ;  /* 0x0000001300137221 */ /* 0x000fc80000000000 */
[----:B------:R-:W-:Y:S04]  /*0600*/  STG.E desc[UR4][R2.64], R7 ;  /* 0x0000000702007986 */ /* 0x000fe8000c101904 */
[----:B------:R-:W-:Y:S01]  /*0610*/  STG.E desc[UR4][R2.64+0x4], R19 ;  /* 0x0000041302007986 */ /* 0x000fe2000c101904 */
[----:B------:R-:W-:Y:S05]  /*0620*/  EXIT ;  /* 0x000000000000794d */ /* 0x000fea0003800000 */
.L_x_15:
        /* <DEDUP_REMOVED lines=13> */
.L_x_1120:


//--------------------- .text._Z26MutualIntensExtract_KernelILin1ELb0ELb0ELin1ELi1EEvPKfS1_Pfllllll --------------------------
	.section	.text._Z26MutualIntensExtract_KernelILin1ELb0ELb0ELin1ELi1EEvPKfS1_Pfllllll,"ax",@progbits
	.align	128
        .global         _Z26MutualIntensExtract_KernelILin1ELb0ELb0ELin1ELi1EEvPKfS1_Pfllllll
        .type           _Z26MutualIntensExtract_KernelILin1ELb0ELb0ELin1ELi1EEvPKfS1_Pfllllll,@function
        .size           _Z26MutualIntensExtract_KernelILin1ELb0ELb0ELin1ELi1EEvPKfS1_Pfllllll,(.L_x_1121 - _Z26MutualIntensExtract_KernelILin1ELb0ELb0ELin1ELi1EEvPKfS1_Pfllllll)
        .other          _Z26MutualIntensExtract_KernelILin1ELb0ELb0ELin1ELi1EEvPKfS1_Pfllllll,@"STO_CUDA_ENTRY STV_DEFAULT"
_Z26MutualIntensExtract_KernelILin1ELb0ELb0ELin1ELi1EEvPKfS1_Pfllllll:
.text._Z26MutualIntensExtract_KernelILin1ELb0ELb0ELin1ELi1EEvPKfS1_Pfllllll:
        /* <DEDUP_REMOVED lines=51> */
.L_x_16:
        /* <DEDUP_REMOVED lines=13> */
.L_x_1121:


//--------------------- .text._Z26MutualIntensExtract_KernelILin1ELb0ELb1ELin1ELi1EEvPKfS1_Pfllllll --------------------------
	.section	.text._Z26MutualIntensExtract_KernelILin1ELb0ELb1ELin1ELi1EEvPKfS1_Pfllllll,"ax",@progbits
	.align	128
        .global         _Z26MutualIntensExtract_KernelILin1ELb0ELb1ELin1ELi1EEvPKfS1_Pfllllll
        .type           _Z26MutualIntensExtract_KernelILin1ELb0ELb1ELin1ELi1EEvPKfS1_Pfllllll,@function
        .size           _Z26MutualIntensExtract_KernelILin1ELb0ELb1ELin1ELi1EEvPKfS1_Pfllllll,(.L_x_1122 - _Z26MutualIntensExtract_KernelILin1ELb0ELb1ELin1ELi1EEvPKfS1_Pfllllll)
        .other          _Z26MutualIntensExtract_KernelILin1ELb0ELb1ELin1ELi1EEvPKfS1_Pfllllll,@"STO_CUDA_ENTRY STV_DEFAULT"
_Z26MutualIntensExtract_KernelILin1ELb0ELb1ELin1ELi1EEvPKfS1_Pfllllll:
.text._Z26MutualIntensExtract_KernelILin1ELb0ELb1ELin1ELi1EEvPKfS1_Pfllllll:
        /* <DEDUP_REMOVED lines=79> */
.L_x_17:
        /* <DEDUP_REMOVED lines=9> */
.L_x_1122:


//--------------------- .text._Z26MutualIntensExtract_KernelILin1ELb1ELb0ELin1ELi1EEvPKfS1_Pfllllll --------------------------
	.section	.text._Z26MutualIntensExtract_KernelILin1ELb1ELb0ELin1ELi1EEvPKfS1_Pfllllll,"ax",@progbits
	.align	128
        .global         _Z26MutualIntensExtract_KernelILin1ELb1ELb0ELin1ELi1EEvPKfS1_Pfllllll
        .type           _Z26MutualIntensExtract_KernelILin1ELb1ELb0ELin1ELi1EEvPKfS1_Pfllllll,@function
        .size           _Z26MutualIntensExtract_KernelILin1ELb1ELb0ELin1ELi1EEvPKfS1_Pfllllll,(.L_x_1123 - _Z26MutualIntensExtract_KernelILin1ELb1ELb0ELin1ELi1EEvPKfS1_Pfllllll)
        .other          _Z26MutualIntensExtract_KernelILin1ELb1ELb0ELin1ELi1EEvPKfS1_Pfllllll,@"STO_CUDA_ENTRY STV_DEFAULT"
_Z26MutualIntensExtract_KernelILin1ELb1ELb0ELin1ELi1EEvPKfS1_Pfllllll:
.text._Z26MutualIntensExtract_KernelILin1ELb1ELb0ELin1ELi1EEvPKfS1_Pfllllll:
        /* <DEDUP_REMOVED lines=82> */
.L_x_18:
        /* <DEDUP_REMOVED lines=14> */
.L_x_1123:


//--------------------- .text._Z26MutualIntensExtract_KernelILin1ELb1ELb1ELin1ELi1EEvPKfS1_Pfllllll --------------------------
	.section	.text._Z26MutualIntensExtract_KernelILin1ELb1ELb1ELin1ELi1EEvPKfS1_Pfllllll,"ax",@progbits
	.align	128
        .global         _Z26MutualIntensExtract_KernelILin1ELb1ELb1ELin1ELi1EEvPKfS1_Pfllllll
        .type           _Z26MutualIntensExtract_KernelILin1ELb1ELb1ELin1ELi1EEvPKfS1_Pfllllll,@function
        .size           _Z26MutualIntensExtract_KernelILin1ELb1ELb1ELin1ELi1EEvPKfS1_Pfllllll,(.L_x_1124 - _Z26MutualIntensExtract_KernelILin1ELb1ELb1ELin1ELi1EEvPKfS1_Pfllllll)
        .other          _Z26MutualIntensExtract_KernelILin1ELb1ELb1ELin1ELi1EEvPKfS1_Pfllllll,@"STO_CUDA_ENTRY STV_DEFAULT"
_Z26MutualIntensExtract_KernelILin1ELb1ELb1ELin1ELi1EEvPKfS1_Pfllllll:
.text._Z26MutualIntensExtract_KernelILin1ELb1ELb1ELin1ELi1EEvPKfS1_Pfllllll:
        /* <DEDUP_REMOVED lines=97> */
.L_x_19:
        /* <DEDUP_REMOVED lines=15> */
.L_x_1124:


//--------------------- .text._Z26MutualIntensExtract_KernelILi5ELb0ELb0ELin1ELi1EEvPKfS1_Pfllllll --------------------------
	.section	.text._Z26MutualIntensExtract_KernelILi5ELb0ELb0ELin1ELi1EEvPKfS1_Pfllllll,"ax",@progbits
	.align	128
        .global         _Z26MutualIntensExtract_KernelILi5ELb0ELb0ELin1ELi1EEvPKfS1_Pfllllll
        .type           _Z26MutualIntensExtract_KernelILi5ELb0ELb0ELin1ELi1EEvPKfS1_Pfllllll,@function
        .size           _Z26MutualIntensExtract_KernelILi5ELb0ELb0ELin1ELi1EEvPKfS1_Pfllllll,(.L_x_1125 - _Z26MutualIntensExtract_KernelILi5ELb0ELb0ELin1ELi1EEvPKfS1_Pfllllll)
        .other          _Z26MutualIntensExtract_KernelILi5ELb0ELb0ELin1ELi1EEvPKfS1_Pfllllll,@"STO_CUDA_ENTRY STV_DEFAULT"
_Z26MutualIntensExtract_KernelILi5ELb0ELb0ELin1ELi1EEvPKfS1_Pfllllll:
.text._Z26MutualIntensExtract_KernelILi5ELb0ELb0ELin1ELi1EEvPKfS1_Pfllllll:
        /* <DEDUP_REMOVED lines=51> */
.L_x_20:
        /* <DEDUP_REMOVED lines=13> */
.L_x_1125:


//--------------------- .text._Z26MutualIntensExtract_KernelILi5ELb0ELb1ELin1ELi1EEvPKfS1_Pfllllll --------------------------
	.section	.text._Z26MutualIntensExtract_KernelILi5ELb0ELb1ELin1ELi1EEvPKfS1_Pfllllll,"ax",@progbits
	.align	128
        .global         _Z26MutualIntensExtract_KernelILi5ELb0ELb1ELin1ELi1EEvPKfS1_Pfllllll
        .type           _Z26MutualIntensExtract_KernelILi5ELb0ELb1ELin1ELi1EEvPKfS1_Pfllllll,@function
        .size           _Z26MutualIntensExtract_KernelILi5ELb0ELb1ELin1ELi1EEvPKfS1_Pfllllll,(.L_x_1126 - _Z26MutualIntensExtract_KernelILi5ELb0ELb1ELin1ELi1EEvPKfS1_Pfllllll)
        .other          _Z26MutualIntensExtract_KernelILi5ELb0ELb1ELin1ELi1EEvPKfS1_Pfllllll,@"STO_CUDA_ENTRY STV_DEFAULT"
_Z26MutualIntensExtract_KernelILi5ELb0ELb1ELin1ELi1EEvPKfS1_Pfllllll:
.text._Z26MutualIntensExtract_KernelILi5ELb0ELb1ELin1ELi1EEvPKfS1_Pfllllll:
        /* <DEDUP_REMOVED lines=70> */
[----:B------:R-:W-:Y:S01]  /*0460*/  FADD R4, RZ, -R4 ;  /* 0x80000004ff047221 */ /* 0x000fe20000000000 */
[----:B------:R-:W-:Y:S01]  /*0470*/  FADD R0, RZ, R0 ;  /* 0x00000000ff007221 */ /* 0x000fe20000000000 */
[----:B--2---:R-:W-:Y:S01]  /*0480*/  FADD R7, RZ, -R7 ;  /* 0x80000007ff077221 */ /* 0x004fe20000000000 */
[----:B----4-:R-:W-:-:S03]  /*0490*/  FADD R5, RZ, R5 ;  /* 0x00000005ff057221 */ /* 0x010fc60000000000 */
[C---:B------:R-:W-:Y:S01]  /*04a0*/  FMUL R11, R4.reuse, R7 ;  /* 0x00000007040b7220 */ /* 0x040fe20000400000 */
[----:B------:R-:W-:-:S03]  /*04b0*/  FMUL R4, R4, R5 ;  /* 0x0000000504047220 */ /* 0x000fc60000400000 */
[C---:B------:R-:W-:Y:S01]  /*04c0*/  FFMA R11, R0.reuse, R5, R11 ;  /* 0x00000005000b7223 */ /* 0x040fe2000000000b */
[----:B------:R-:W-:-:S03]  /*04d0*/  FFMA R4, R0, R7, -R4 ;  /* 0x0000000700047223 */ /* 0x000fc60000000804 */
[----:B---3--:R-:W-:Y:S01]  /*04e0*/  FFMA R11, R11, 0.5, R6 ;  /* 0x3f0000000b0b7823 */ /* 0x008fe20000000006 */
[----:B-----5:R-:W-:-:S04]  /*04f0*/  FFMA R13, R4, 0.5, R13 ;  /* 0x3f000000040d7823 */ /* 0x020fc8000000000d */
[----:B------:R-:W-:Y:S04]  /*0500*/  STG.E desc[UR4][R2.64], R11 ;  /* 0x0000000b02007986 */ /* 0x000fe8000c101904 */
[----:B------:R-:W-:Y:S01]  /*0510*/  STG.E desc[UR4][R2.64+0x4], R13 ;  /* 0x0000040d02007986 */ /* 0x000fe2000c101904 */
[----:B------:R-:W-:Y:S05]  /*0520*/  EXIT ;  /* 0x000000000000794d */ /* 0x000fea0003800000 */
.L_x_21:
        /* <DEDUP_REMOVED lines=13> */
.L_x_1126:


//--------------------- .text._Z26MutualIntensExtract_KernelILi5ELb1ELb0ELin1ELi1EEvPKfS1_Pfllllll --------------------------
	.section	.text._Z26MutualIntensExtract_KernelILi5ELb1ELb0ELin1ELi1EEvPKfS1_Pfllllll,"ax",@progbits
	.align	128
        .global         _Z26MutualIntensExtract_KernelILi5ELb1ELb0ELin1ELi1EEvPKfS1_Pfllllll
        .type           _Z26MutualIntensExtract_KernelILi5ELb1ELb0ELin1ELi1EEvPKfS1_Pfllllll,@function
        .size           _Z26MutualIntensExtract_KernelILi5ELb1ELb0ELin1ELi1EEvPKfS1_Pfllllll,(.L_x_1127 - _Z26MutualIntensExtract_KernelILi5ELb1ELb0ELin1ELi1EEvPKfS1_Pfllllll)
        .other          _Z26MutualIntensExtract_KernelILi5ELb1ELb0ELin1ELi1EEvPKfS1_Pfllllll,@"STO_CUDA_ENTRY STV_DEFAULT"
_Z26MutualIntensExtract_KernelILi5ELb1ELb0ELin1ELi1EEvPKfS1_Pfllllll:
.text._Z26MutualIntensExtract_KernelILi5ELb1ELb0ELin1ELi1EEvPKfS1_Pfllllll:
        /* <DEDUP_REMOVED lines=70> */
[----:B------:R-:W-:Y:S01]  /*0460*/  FADD R6, RZ, R6 ;  /* 0x00000006ff067221 */ /* 0x000fe20000000000 */
[----:B--2---:R-:W-:-:S04]  /*0470*/  FADD R9, RZ, R12 ;  /* 0x0000000cff097221 */ /* 0x004fc80000000000 */
[-C--:B------:R-:W-:Y:S01]  /*0480*/  FMUL R11, R6, R9.reuse ;  /* 0x00000009060b7220 */ /* 0x080fe20000400000 */
[----:B------:R-:W-:-:S03]  /*0490*/  FMUL R9, R0, R9 ;  /* 0x0000000900097220 */ /* 0x000fc60000400000 */
[-C--:B----4-:R-:W-:Y:S01]  /*04a0*/  FFMA R11, R0, R7.reuse, R11 ;  /* 0x00000007000b7223 */ /* 0x090fe2000000000b */
[----:B------:R-:W-:-:S03]  /*04b0*/  FFMA R9, R6, R7, -R9 ;  /* 0x0000000706097223 */ /* 0x000fc60000000809 */
[----:B---3--:R-:W-:Y:S01]  /*04c0*/  FFMA R11, R11, 0.5, R8 ;  /* 0x3f0000000b0b7823 */ /* 0x008fe20000000008 */
[----:B-----5:R-:W-:-:S04]  /*04d0*/  FFMA R9, R9, 0.5, R10 ;  /* 0x3f00000009097823 */ /* 0x020fc8000000000a */
[----:B------:R-:W-:Y:S04]  /*04e0*/  STG.E desc[UR4][R2.64], R11 ;  /* 0x0000000b02007986 */ /* 0x000fe8000c101904 */
[----:B------:R-:W-:Y:S01]  /*04f0*/  STG.E desc[UR4][R2.64+0x4], R9 ;  /* 0x0000040902007986 */ /* 0x000fe2000c101904 */
[----:B------:R-:W-:Y:S05]  /*0500*/  EXIT ;  /* 0x000000000000794d */ /* 0x000fea0003800000 */
.L_x_22:
        /* <DEDUP_REMOVED lines=15> */
.L_x_1127:


//--------------------- .text._Z26MutualIntensExtract_KernelILi5ELb1ELb1ELin1ELi1EEvPKfS1_Pfllllll --------------------------
	.section	.text._Z26MutualIntensExtract_KernelILi5ELb1ELb1ELin1ELi1EEvPKfS1_Pfllllll,"ax",@progbits
	.align	128
        .global         _Z26MutualIntensExtract_KernelILi5ELb1ELb1ELin1ELi1EEvPKfS1_Pfllllll
        .type           _Z26MutualIntensExtract_KernelILi5ELb1ELb1ELin1ELi1EEvPKfS1_Pfllllll,@function
        .size           _Z26MutualIntensExtract_KernelILi5ELb1ELb1ELin1ELi1EEvPKfS1_Pfllllll,(.L_x_1128 - _Z26MutualIntensExtract_KernelILi5ELb1ELb1ELin1ELi1EEvPKfS1_Pfllllll)
        .other          _Z26MutualIntensExtract_KernelILi5ELb1ELb1ELin1ELi1EEvPKfS1_Pfllllll,@"STO_CUDA_ENTRY STV_DEFAULT"
_Z26MutualIntensExtract_KernelILi5ELb1ELb1ELin1ELi1EEvPKfS1_Pfllllll:
.text._Z26MutualIntensExtract_KernelILi5ELb1ELb1ELin1ELi1EEvPKfS1_Pfllllll:
        /* <DEDUP_REMOVED lines=54> */
[----:B------:R-:W3:Y:S04]  /*0360*/  LDCU.64 UR8, c[0x0][0x390] ;  /* 0x00007200ff0877ac */ /* 0x000ee80008000a00 */
[----:B------:R-:W-:Y:S02]  /*0370*/  IMAD R10, R16, UR10, RZ ;  /* 0x0000000a100a7c24 */ /* 0x000fe4000f8e02ff */
[C---:B------:R-:W-:Y:S01]  /*0380*/  IMAD.WIDE.U32 R6, R19.reuse, UR10, RZ ;  /* 0x0000000a13067c25 */ /* 0x040fe2000f8e00ff */
[----:B------:R-:W-:-:S03]  /*0390*/  ISETP.NE.U32.AND P0, PT, R19, R2, PT ;  /* 0x000000021300720c */ /* 0x000fc60003f05070 */
[----:B------:R-:W-:Y:S02]  /*03a0*/  IMAD R17, R19, UR11, R10 ;  /* 0x0000000b13117c24 */ /* 0x000fe4000f8e020a */
[C---:B------:R-:W-:Y:S02]  /*03b0*/  IMAD R10, R16.reuse, UR6, RZ ;  /* 0x00000006100a7c24 */ /* 0x040fe4000f8e02ff */
[----:B------:R-:W-:Y:S02]  /*03c0*/  IMAD.IADD R7, R7, 0x1, R17 ;  /* 0x0000000107077824 */ /* 0x000fe400078e0211 */
[----:B------:R-:W-:Y:S01]  /*03d0*/  IMAD.WIDE.U32 R12, R19, UR6, RZ ;  /* 0x00000006130c7c25 */ /* 0x000fe2000f8e00ff */
[----:B------:R-:W-:-:S03]  /*03e0*/  ISETP.NE.AND.EX P0, PT, R16, R3, PT, P0 ;  /* 0x000000031000720c */ /* 0x000fc60003f05300 */
[----:B0-----:R-:W-:Y:S02]  /*03f0*/  IMAD R9, R19, UR7, R10 ;  /* 0x0000000713097c24 */ /* 0x001fe4000f8e020a */
[C---:B-1----:R-:W-:Y:S01]  /*0400*/  IMAD.SHL.U32 R14, R6.reuse, 0x4, RZ ;  /* 0x00000004060e7824 */ /* 0x042fe200078e00ff */
[----:B------:R-:W-:Y:S02]  /*0410*/  SHF.L.U64.HI R3, R6, 0x2, R7 ;  /* 0x0000000206037819 */ /* 0x000fe40000010207 */
[----:B---3--:R-:W-:Y:S02]  /*0420*/  LEA R6, P1, R12, UR8, 0x3 ;  /* 0x000000080c067c11 */ /* 0x008fe4000f8218ff */
[C---:B------:R-:W-:Y:S02]  /*0430*/  IADD3 R8, P2, PT, R14.reuse, UR12, RZ ;  /* 0x0000000c0e087c10 */ /* 0x040fe4000ff5e0ff */
[----:B------:R-:W-:Y:S02]  /*0440*/  IADD3 R7, PT, PT, R13, R9, RZ ;  /* 0x000000090d077210 */ /* 0x000fe40007ffe0ff */
[----:B------:R-:W-:-:S02]  /*0450*/  IADD3 R14, P3, PT, R14, UR14, RZ ;  /* 0x0000000e0e0e7c10 */ /* 0x000fc4000ff7e0ff */
[----:B------:R-:W-:Y:S02]  /*0460*/  LEA.HI.X R7, R12, UR9, R7, 0x3, P1 ;  /* 0x000000090c077c11 */ /* 0x000fe400088f1c07 */
[C---:B------:R-:W-:Y:S02]  /*0470*/  IADD3.X R9, PT, PT, R3.reuse, UR13, RZ, P2, !PT ;  /* 0x0000000d03097c10 */ /* 0x040fe400097fe4ff */
[----:B------:R-:W-:Y:S01]  /*0480*/  IADD3.X R15, PT, PT, R3, UR15, RZ, P3, !PT ;  /* 0x0000000f030f7c10 */ /* 0x000fe20009ffe4ff */
[----:B------:R-:W-:-:S05]  /*0490*/  IMAD.WIDE R2, R2, 0x8, R6 ;  /* 0x0000000802027825 */ /* 0x000fca00078e0206 */
[----:B------:R-:W3:Y:S04]  /*04a0*/  LDG.E R6, desc[UR4][R2.64] ;  /* 0x0000000402067981 */ /* 0x000ee8000c1e1900 */
[----:B------:R-:W3:Y:S01]  /*04b0*/  LDG.E R19, desc[UR4][R2.64+0x4] ;  /* 0x0000040402137981 */ /* 0x000ee2000c1e1900 */
[----:B--2---:R-:W-:Y:S02]  /*04c0*/  IMAD.MOV.U32 R10, RZ, RZ, R4 ;  /* 0x000000ffff0a7224 */ /* 0x004fe400078e0004 */
[----:B----4-:R-:W-:-:S04]  /*04d0*/  IMAD.MOV.U32 R17, RZ, RZ, R11 ;  /* 0x000000ffff117224 */ /* 0x010fc800078e000b */
[----:B------:R-:W2:Y:S01]  /*04e0*/  @P0 LDG.E.CONSTANT R10, desc[UR4][R8.64] ;  /* 0x00000004080a0981 */ /* 0x000ea2000c1e9900 */
[----:B-----5:R-:W-:-:S03]  /*04f0*/  MOV R12, R0 ;  /* 0x00000000000c7202 */ /* 0x020fc60000000f00 */
[----:B------:R-:W2:Y:S01]  /*0500*/  @P0 LDG.E.CONSTANT R17, desc[UR4][R14.64+0x4] ;  /* 0x000004040e110981 */ /* 0x000ea2000c1e9900 */
[----:B------:R-:W-:-:S03]  /*0510*/  MOV R13, R5 ;  /* 0x00000005000d7202 */ /* 0x000fc60000000f00 */
[----:B------:R-:W4:Y:S04]  /*0520*/  @P0 LDG.E.CONSTANT R12, desc[UR4][R8.64+0x4] ;  /* 0x00000404080c0981 */ /* 0x000f28000c1e9900 */
[----:B------:R-:W4:Y:S01]  /*0530*/  @P0 LDG.E.CONSTANT R13, desc[UR4][R14.64] ;  /* 0x000000040e0d0981 */ /* 0x000f22000c1e9900 */
[----:B------:R-:W-:Y:S01]  /*0540*/  FADD R4, R4, -R11 ;  /* 0x8000000b04047221 */ /* 0x000fe20000000000 */
[----:B------:R-:W-:Y:S01]  /*0550*/  FADD R0, R0, R5 ;  /* 0x0000000500007221 */ /* 0x000fe20000000000 */
[----:B--2---:R-:W-:-:S04]  /*0560*/  FADD R17, -R17, R10 ;  /* 0x0000000a11117221 */ /* 0x004fc80000000100 */
[----:B------:R-:W-:Y:S01]  /*0570*/  FMUL R5, R4, R17 ;  /* 0x0000001104057220 */ /* 0x000fe20000400000 */
[----:B----4-:R-:W-:-:S04]  /*0580*/  FADD R7, R13, R12 ;  /* 0x0000000c0d077221 */ /* 0x010fc80000000000 */
[-C--:B------:R-:W-:Y:S01]  /*0590*/  FMUL R4, R4, R7.reuse ;  /* 0x0000000704047220 */ /* 0x080fe20000400000 */
[----:B------:R-:W-:-:S03]  /*05a0*/  FFMA R5, R0, R7, R5 ;  /* 0x0000000700057223 */ /* 0x000fc60000000005 */
[----:B------:R-:W-:Y:S01]  /*05b0*/  FFMA R4, R0, R17, -R4 ;  /* 0x0000001100047223 */ /* 0x000fe20000000804 */
[----:B---3--:R-:W-:-:S03]  /*05c0*/  FFMA R5, R5, 0.5, R6 ;  /* 0x3f00000005057823 */ /* 0x008fc60000000006 */
[----:B------:R-:W-:Y:S02]  /*05d0*/  FFMA R19, R4, 0.5, R19 ;  /* 0x3f00000004137823 */ /* 0x000fe40000000013 */
[----:B------:R-:W-:Y:S04]  /*05e0*/  STG.E desc[UR4][R2.64], R5 ;  /* 0x0000000502007986 */ /* 0x000fe8000c101904 */
[----:B------:R-:W-:Y:S01]  /*05f0*/  STG.E desc[UR4][R2.64+0x4], R19 ;  /* 0x0000041302007986 */ /* 0x000fe2000c101904 */
[----:B------:R-:W-:Y:S05]  /*0600*/  EXIT ;  /* 0x000000000000794d */ /* 0x000fea0003800000 */
.L_x_23:
        /* <DEDUP_REMOVED lines=15> */
.L_x_1128:


//--------------------- .text._Z26MutualIntensExtract_KernelILi4ELb0ELb0ELin1ELi1EEvPKfS1_Pfllllll --------------------------
	.section	.text._Z26MutualIntensExtract_KernelILi4ELb0ELb0ELin1ELi1EEvPKfS1_Pfllllll,"ax",@progbits
	.align	128
        .global         _Z26MutualIntensExtract_KernelILi4ELb0ELb0ELin1ELi1EEvPKfS1_Pfllllll
        .type           _Z26MutualIntensExtract_KernelILi4ELb0ELb0ELin1ELi1EEvPKfS1_Pfllllll,@function
        .size           _Z26MutualIntensExtract_KernelILi4ELb0ELb0ELin1ELi1EEvPKfS1_Pfllllll,(.L_x_1129 - _Z26MutualIntensExtract_KernelILi4ELb0ELb0ELin1ELi1EEvPKfS1_Pfllllll)
        .other          _Z26MutualIntensExtract_KernelILi4ELb0ELb0ELin1ELi1EEvPKfS1_Pfllllll,@"STO_CUDA_ENTRY STV_DEFAULT"
_Z26MutualIntensExtract_KernelILi4ELb0ELb0ELin1ELi1EEvPKfS1_Pfllllll:
.text._Z26MutualIntensExtract_KernelILi4ELb0ELb0ELin1ELi1EEvPKfS1_Pfllllll:
        /* <DEDUP_REMOVED lines=51> */
.L_x_24:
        /* <DEDUP_REMOVED lines=13> */
.L_x_1129:


//--------------------- .text._Z26MutualIntensExtract_KernelILi4ELb0ELb1ELin1ELi1EEvPKfS1_Pfllllll --------------------------
	.section	.text._Z26MutualIntensExtract_KernelILi4ELb0ELb1ELin1ELi1EEvPKfS1_Pfllllll,"ax",@progbits
	.align	128
        .global         _Z26MutualIntensExtract_KernelILi4ELb0ELb1ELin1ELi1EEvPKfS1_Pfllllll
        .type           _Z26MutualIntensExtract_KernelILi4ELb0ELb1ELin1ELi1EEvPKfS1_Pfllllll,@function
        .size           _Z26MutualIntensExtract_KernelILi4ELb0ELb1ELin1ELi1EEvPKfS1_Pfllllll,(.L_x_1130 - _Z26MutualIntensExtract_KernelILi4ELb0ELb1ELin1ELi1EEvPKfS1_Pfllllll)
        .other          _Z26MutualIntensExtract_KernelILi4ELb0ELb1ELin1ELi1EEvPKfS1_Pfllllll,@"STO_CUDA_ENTRY STV_DEFAULT"
_Z26MutualIntensExtract_KernelILi4ELb0ELb1ELin1ELi1EEvPKfS1_Pfllllll:
.text._Z26MutualIntensExtract_KernelILi4ELb0ELb1ELin1ELi1EEvPKfS1_Pfllllll:
        /* <DEDUP_REMOVED lines=70> */
[----:B------:R-:W-:Y:S01]  /*0460*/  FADD R4, RZ, R4 ;  /* 0x00000004ff047221 */ /* 0x000fe20000000000 */
[----:B------:R-:W-:Y:S01]  /*0470*/  FADD R0, RZ, -R0 ;  /* 0x80000000ff007221 */ /* 0x000fe20000000000 */
[----:B--2---:R-:W-:Y:S01]  /*0480*/  FADD R7, RZ, R7 ;  /* 0x00000007ff077221 */ /* 0x004fe20000000000 */
[----:B----4-:R-:W-:-:S03]  /*0490*/  FADD R5, RZ, -R5 ;  /* 0x80000005ff057221 */ /* 0x010fc60000000000 */
        /* <DEDUP_REMOVED lines=9> */
.L_x_25:
        /* <DEDUP_REMOVED lines=13> */
.L_x_1130:


//--------------------- .text._Z26MutualIntensExtract_KernelILi4ELb1ELb0ELin1ELi1EEvPKfS1_Pfllllll --------------------------
	.section	.text._Z26MutualIntensExtract_KernelILi4ELb1ELb0ELin1ELi1EEvPKfS1_Pfllllll,"ax",@progbits
	.align	128
        .global         _Z26MutualIntensExtract_KernelILi4ELb1ELb0ELin1ELi1EEvPKfS1_Pfllllll
        .type           _Z26MutualIntensExtract_KernelILi4ELb1ELb0ELin1ELi1EEvPKfS1_Pfllllll,@function
        .size           _Z26MutualIntensExtract_KernelILi4ELb1ELb0ELin1ELi1EEvPKfS1_Pfllllll,(.L_x_1131 - _Z26MutualIntensExtract_KernelILi4ELb1ELb0ELin1ELi1EEvPKfS1_Pfllllll)
        .other          _Z26MutualIntensExtract_KernelILi4ELb1ELb0ELin1ELi1EEvPKfS1_Pfllllll,@"STO_CUDA_ENTRY STV_DEFAULT"
_Z26MutualIntensExtract_KernelILi4ELb1ELb0ELin1ELi1EEvPKfS1_Pfllllll:
.text._Z26MutualIntensExtract_KernelILi4ELb1ELb0ELin1ELi1EEvPKfS1_Pfllllll:
        /* <DEDUP_REMOVED lines=48> */
[----:B------:R-:W1:Y:S04]  /*0300*/  LDCU.64 UR8, c[0x0][0x390] ;  /* 0x00007200ff0877ac */ /* 0x000e680008000a00 */
[----:B------:R-:W-:Y:S01]  /*0310*/  IMAD R12, R8, UR10, RZ ;  /* 0x0000000a080c7c24 */ /* 0x000fe2000f8e02ff */
[C---:B------:R-:W-:Y:S01]  /*0320*/  ISETP.NE.U32.AND P0, PT, R5.reuse, R2, PT ;  /* 0x000000020500720c */ /* 0x040fe20003f05070 */
[----:B------:R-:W-:-:S04]  /*0330*/  IMAD.WIDE.U32 R10, R5, UR10, RZ ;  /* 0x0000000a050a7c25 */ /* 0x000fc8000f8e00ff */
[C---:B------:R-:W-:Y:S02]  /*0340*/  IMAD R9, R5.reuse, UR11, R12 ;  /* 0x0000000b05097c24 */ /* 0x040fe4000f8e020c */
[C---:B------:R-:W-:Y:S01]  /*0350*/  IMAD R12, R8.reuse, UR6, RZ ;  /* 0x00000006080c7c24 */ /* 0x040fe2000f8e02ff */
[----:B------:R-:W-:Y:S01]  /*0360*/  ISETP.NE.AND.EX P0, PT, R8, R3, PT, P0 ;  /* 0x000000030800720c */ /* 0x000fe20003f05300 */
[----:B0-----:R-:W-:Y:S01]  /*0370*/  IMAD.WIDE.U32 R6, R5, UR6, RZ ;  /* 0x0000000605067c25 */ /* 0x001fe2000f8e00ff */
        /* <DEDUP_REMOVED lines=14> */
[----:B------:R-:W-:Y:S01]  /*0460*/  FADD R4, RZ, R4 ;  /* 0x00000004ff047221 */ /* 0x000fe20000000000 */
[----:B--2---:R-:W-:-:S03]  /*0470*/  FMUL R11, R0, R7 ;  /* 0x00000007000b7220 */ /* 0x004fc60000400000 */
[----:B------:R-:W-:Y:S01]  /*0480*/  FMUL R7, R4, R7 ;  /* 0x0000000704077220 */ /* 0x000fe20000400000 */
[----:B----4-:R-:W-:-:S04]  /*0490*/  FADD R5, RZ, R5 ;  /* 0x00000005ff057221 */ /* 0x010fc80000000000 */
[-C--:B------:R-:W-:Y:S01]  /*04a0*/  FFMA R11, R4, R5.reuse, R11 ;  /* 0x00000005040b7223 */ /* 0x080fe2000000000b */
[----:B------:R-:W-:-:S03]  /*04b0*/  FFMA R7, R0, R5, -R7 ;  /* 0x0000000500077223 */ /* 0x000fc60000000807 */
[----:B---3--:R-:W-:Y:S01]  /*04c0*/  FFMA R11, R11, 0.5, R6 ;  /* 0x3f0000000b0b7823 */ /* 0x008fe20000000006 */
[----:B-----5:R-:W-:-:S04]  /*04d0*/  FFMA R7, R7, 0.5, R10 ;  /* 0x3f00000007077823 */ /* 0x020fc8000000000a */
[----:B------:R-:W-:Y:S04]  /*04e0*/  STG.E desc[UR4][R2.64], R11 ;  /* 0x0000000b02007986 */ /* 0x000fe8000c101904 */
[----:B------:R-:W-:Y:S01]  /*04f0*/  STG.E desc[UR4][R2.64+0x4], R7 ;  /* 0x0000040702007986 */ /* 0x000fe2000c101904 */
[----:B------:R-:W-:Y:S05]  /*0500*/  EXIT ;  /* 0x000000000000794d */ /* 0x000fea0003800000 */
.L_x_26:
        /* <DEDUP_REMOVED lines=15> */
.L_x_1131:


//--------------------- .text._Z26MutualIntensExtract_KernelILi4ELb1ELb1ELin1ELi1EEvPKfS1_Pfllllll --------------------------
	.section	.text._Z26MutualIntensExtract_KernelILi4ELb1ELb1ELin1ELi1EEvPKfS1_Pfllllll,"ax",@progbits
	.align	128
        .global         _Z26MutualIntensExtract_KernelILi4ELb1ELb1ELin1ELi1EEvPKfS1_Pfllllll
        .type           _Z26MutualIntensExtract_KernelILi4ELb1ELb1ELin1ELi1EEvPKfS1_Pfllllll,@function
        .size           _Z26MutualIntensExtract_KernelILi4ELb1ELb1ELin1ELi1EEvPKfS1_Pfllllll,(.L_x_1132 - _Z26MutualIntensExtract_KernelILi4ELb1ELb1ELin1ELi1EEvPKfS1_Pfllllll)
        .other          _Z26MutualIntensExtract_KernelILi4ELb1ELb1ELin1ELi1EEvPKfS1_Pfllllll,@"STO_CUDA_ENTRY STV_DEFAULT"
_Z26MutualIntensExtract_KernelILi4ELb1ELb1ELin1ELi1EEvPKfS1_Pfllllll:
.text._Z26MutualIntensExtract_KernelILi4ELb1ELb1ELin1ELi1EEvPKfS1_Pfllllll:
        /* <DEDUP_REMOVED lines=84> */
[----:B------:R-:W-:Y:S01]  /*0540*/  FADD R4, R4, R11 ;  /* 0x0000000b04047221 */ /* 0x000fe20000000000 */
[----:B------:R-:W-:Y:S01]  /*0550*/  FADD R0, R0, -R5 ;  /* 0x8000000500007221 */ /* 0x000fe20000000000 */
[----:B--2---:R-:W-:-:S04]  /*0560*/  FADD R17, R17, R10 ;  /* 0x0000000a11117221 */ /* 0x004fc80000000000 */
[----:B------:R-:W-:Y:S01]  /*0570*/  FMUL R5, R4, R17 ;  /* 0x0000001104057220 */ /* 0x000fe20000400000 */
[----:B----4-:R-:W-:-:S04]  /*0580*/  FADD R7, -R13, R12 ;  /* 0x0000000c0d077221 */ /* 0x010fc80000000100 */
        /* <DEDUP_REMOVED lines=8> */
.L_x_27:
        /* <DEDUP_REMOVED lines=15> */
.L_x_1132:


//--------------------- .text._Z26MutualIntensExtract_KernelILi3ELb0ELb0ELin1ELi1EEvPKfS1_Pfllllll --------------------------
	.section	.text._Z26MutualIntensExtract_KernelILi3ELb0ELb0ELin1ELi1EEvPKfS1_Pfllllll,"ax",@progbits
	.align	128
        .global         _Z26MutualIntensExtract_KernelILi3ELb0ELb0ELin1ELi1EEvPKfS1_Pfllllll
        .type           _Z26MutualIntensExtract_KernelILi3ELb0ELb0ELin1ELi1EEvPKfS1_Pfllllll,@function
        .size           _Z26MutualIntensExtract_KernelILi3ELb0ELb0ELin1ELi1EEvPKfS1_Pfllllll,(.L_x_1133 - _Z26MutualIntensExtract_KernelILi3ELb0ELb0ELin1ELi1EEvPKfS1_Pfllllll)
        .other          _Z26MutualIntensExtract_KernelILi3ELb0ELb0ELin1ELi1EEvPKfS1_Pfllllll,@"STO_CUDA_ENTRY STV_DEFAULT"
_Z26MutualIntensExtract_KernelILi3ELb0ELb0ELin1ELi1EEvPKfS1_Pfllllll:
.text._Z26MutualIntensExtract_KernelILi3ELb0ELb0ELin1ELi1EEvPKfS1_Pfllllll:
        /* <DEDUP_REMOVED lines=51> */
.L_x_28:
        /* <DEDUP_REMOVED lines=13> */
.L_x_1133:


//--------------------- .text._Z26MutualIntensExtract_KernelILi3ELb0ELb1ELin1ELi1EEvPKfS1_Pfllllll --------------------------
	.section	.text._Z26MutualIntensExtract_KernelILi3ELb0ELb1ELin1ELi1EEvPKfS1_Pfllllll,"ax",@progbits
	.align	128
        .global         _Z26MutualIntensExtract_KernelILi3ELb0ELb1ELin1ELi1EEvPKfS1_Pfllllll
        .type           _Z26MutualIntensExtract_KernelILi3ELb0ELb1ELin1ELi1EEvPKfS1_Pfllllll,@function
        .size           _Z26MutualIntensExtract_KernelILi3ELb0ELb1ELin1ELi1EEvPKfS1_Pfllllll,(.L_x_1134 - _Z26MutualIntensExtract_KernelILi3ELb0ELb1ELin1ELi1EEvPKfS1_Pfllllll)
        .other          _Z26MutualIntensExtract_KernelILi3ELb0ELb1ELin1ELi1EEvPKfS1_Pfllllll,@"STO_CUDA_ENTRY STV_DEFAULT"
_Z26MutualIntensExtract_KernelILi3ELb0ELb1ELin1ELi1EEvPKfS1_Pfllllll:
.text._Z26MutualIntensExtract_KernelILi3ELb0ELb1ELin1ELi1EEvPKfS1_Pfllllll:
        /* <DEDUP_REMOVED lines=70> */
[----:B------:R-:W-:Y:S01]  /*0460*/  FADD R8, RZ, -R0 ;  /* 0x80000000ff087221 */ /* 0x000fe20000000000 */
[----:B------:R-:W-:Y:S01]  /*0470*/  FADD R0, RZ, -R4 ;  /* 0x80000004ff007221 */ /* 0x000fe20000000000 */
[----:B--2---:R-:W-:-:S04]  /*0480*/  FADD R9, RZ, -R12 ;  /* 0x8000000cff097221 */ /* 0x004fc80000000000 */
[-C--:B------:R-:W-:Y:S01]  /*0490*/  FMUL R11, R8, R9.reuse ;  /* 0x00000009080b7220 */ /* 0x080fe20000400000 */
[----:B----4-:R-:W-:Y:S01]  /*04a0*/  FADD R5, RZ, -R5 ;  /* 0x80000005ff057221 */ /* 0x010fe20000000000 */
[----:B------:R-:W-:-:S03]  /*04b0*/  FMUL R9, R0, R9 ;  /* 0x0000000900097220 */ /* 0x000fc60000400000 */
[-C--:B------:R-:W-:Y:S01]  /*04c0*/  FFMA R11, R0, R5.reuse, R11 ;  /* 0x00000005000b7223 */ /* 0x080fe2000000000b */
[----:B------:R-:W-:-:S03]  /*04d0*/  FFMA R9, R8, R5, -R9 ;  /* 0x0000000508097223 */ /* 0x000fc60000000809 */
[----:B---3--:R-:W-:Y:S01]  /*04e0*/  FFMA R11, R11, 0.5, R10 ;  /* 0x3f0000000b0b7823 */ /* 0x008fe2000000000a */
[----:B-----5:R-:W-:-:S04]  /*04f0*/  FFMA R9, R9, 0.5, R14 ;  /* 0x3f00000009097823 */ /* 0x020fc8000000000e */
[----:B------:R-:W-:Y:S04]  /*0500*/  STG.E desc[UR4][R2.64], R11 ;  /* 0x0000000b02007986 */ /* 0x000fe8000c101904 */
[----:B------:R-:W-:Y:S01]  /*0510*/  STG.E desc[UR4][R2.64+0x4], R9 ;  /* 0x0000040902007986 */ /* 0x000fe2000c101904 */
[----:B------:R-:W-:Y:S05]  /*0520*/  EXIT ;  /* 0x000000000000794d */ /* 0x000fea0003800000 */
.L_x_29:
        /* <DEDUP_REMOVED lines=13> */
.L_x_1134:


//--------------------- .text._Z26MutualIntensExtract_KernelILi3ELb1ELb0ELin1ELi1EEvPKfS1_Pfllllll --------------------------
	.section	.text._Z26MutualIntensExtract_KernelILi3ELb1ELb0ELin1ELi1EEvPKfS1_Pfllllll,"ax",@progbits
	.align	128
        .global         _Z26MutualIntensExtract_KernelILi3ELb1ELb0ELin1ELi1EEvPKfS1_Pfllllll
        .type           _Z26MutualIntensExtract_KernelILi3ELb1ELb0ELin1ELi1EEvPKfS1_Pfllllll,@function
        .size           _Z26MutualIntensExtract_KernelILi3ELb1ELb0ELin1ELi1EEvPKfS1_Pfllllll,(.L_x_1135 - _Z26MutualIntensExtract_KernelILi3ELb1ELb0ELin1ELi1EEvPKfS1_Pfllllll)
        .other          _Z26MutualIntensExtract_KernelILi3ELb1ELb0ELin1ELi1EEvPKfS1_Pfllllll,@"STO_CUDA_ENTRY STV_DEFAULT"
_Z26MutualIntensExtract_KernelILi3ELb1ELb0ELin1ELi1EEvPKfS1_Pfllllll:
.text._Z26MutualIntensExtract_KernelILi3ELb1ELb0ELin1ELi1EEvPKfS1_Pfllllll:
        /* <DEDUP_REMOVED lines=79> */
.L_x_30:
        /* <DEDUP_REMOVED lines=9> */
.L_x_1135:


//--------------------- .text._Z26MutualIntensExtract_KernelILi3ELb1ELb1ELin1ELi1EEvPKfS1_Pfllllll --------------------------
	.section	.text._Z26MutualIntensExtract_KernelILi3ELb1ELb1ELin1ELi1EEvPKfS1_Pfllllll,"ax",@progbits
	.align	128
        .global         _Z26MutualIntensExtract_KernelILi3ELb1ELb1ELin1ELi1EEvPKfS1_Pfllllll
        .type           _Z26MutualIntensExtract_KernelILi3ELb1ELb1ELin1ELi1EEvPKfS1_Pfllllll,@function
        .size           _Z26MutualIntensExtract_KernelILi3ELb1ELb1ELin1ELi1EEvPKfS1_Pfllllll,(.L_x_1136 - _Z26MutualIntensExtract_KernelILi3ELb1ELb1ELin1ELi1EEvPKfS1_Pfllllll)
        .other          _Z26MutualIntensExtract_KernelILi3ELb1ELb1ELin1ELi1EEvPKfS1_Pfllllll,@"STO_CUDA_ENTRY STV_DEFAULT"
_Z26MutualIntensExtract_KernelILi3ELb1ELb1ELin1ELi1EEvPKfS1_Pfllllll:
.text._Z26MutualIntensExtract_KernelILi3ELb1ELb1ELin1ELi1EEvPKfS1_Pfllllll:
        /* <DEDUP_REMOVED lines=55> */
[----:B------:R-:W3:Y:S01]  /*0370*/  LDCU.64 UR8, c[0x0][0x390] ;  /* 0x00007200ff0877ac */ /* 0x000ee20008000a00 */
[----:B------:R-:W-:Y:S02]  /*0380*/  ISETP.NE.U32.AND P0, PT, R15, R6, PT ;  /* 0x000000060f00720c */ /* 0x000fe40003f05070 */
[C---:B------:R-:W-:Y:S02]  /*0390*/  IMAD R12, R17.reuse, UR10, RZ ;  /* 0x0000000a110c7c24 */ /* 0x040fe4000f8e02ff */
[----:B------:R-:W-:Y:S01]  /*03a0*/  ISETP.NE.AND.EX P0, PT, R17, R14, PT, P0 ;  /* 0x0000000e1100720c */ /* 0x000fe20003f05300 */
[----:B0-----:R-:W-:-:S04]  /*03b0*/  IMAD.WIDE.U32 R2, R15, UR6, RZ ;  /* 0x000000060f027c25 */ /* 0x001fc8000f8e00ff */
[----:B------:R-:W-:Y:S02]  /*03c0*/  IMAD R13, R15, UR11, R12 ;  /* 0x0000000b0f0d7c24 */ /* 0x000fe4000f8e020c */
[----:B------:R-:W-:Y:S02]  /*03d0*/  IMAD R12, R17, UR6, RZ ;  /* 0x00000006110c7c24 */ /* 0x000fe4000f8e02ff */
[----:B------:R-:W-:Y:S02]  /*03e0*/  IMAD.IADD R13, R5, 0x1, R13 ;  /* 0x00000001050d7824 */ /* 0x000fe400078e020d */
[----:B------:R-:W-:-:S03]  /*03f0*/  IMAD.SHL.U32 R5, R4, 0x4, RZ ;  /* 0x0000000404057824 */ /* 0x000fc600078e00ff */
[----:B-1----:R-:W-:Y:S01]  /*0400*/  SHF.L.U64.HI R11, R4, 0x2, R13 ;  /* 0x00000002040b7819 */ /* 0x002fe2000001020d */
        /* <DEDUP_REMOVED lines=15> */
[----:B------:R-:W2:Y:S01]  /*0500*/  @P0 LDG.E.CONSTANT R16, desc[UR4][R10.64+0x4] ;  /* 0x000004040a100981 */ /* 0x000ea2000c1e9900 */
[----:B------:R-:W-:-:S03]  /*0510*/  MOV R17, R9 ;  /* 0x0000000900117202 */ /* 0x000fc60000000f00 */
[----:B------:R-:W4:Y:S04]  /*0520*/  @P0 LDG.E.CONSTANT R14, desc[UR4][R4.64] ;  /* 0x00000004040e0981 */ /* 0x000f28000c1e9900 */
[----:B------:R-:W4:Y:S01]  /*0530*/  @P0 LDG.E.CONSTANT R17, desc[UR4][R10.64] ;  /* 0x000000040a110981 */ /* 0x000f22000c1e9900 */
[----:B------:R-:W-:Y:S01]  /*0540*/  FADD R6, R7, -R0 ;  /* 0x8000000007067221 */ /* 0x000fe20000000000 */
[----:B------:R-:W-:Y:S01]  /*0550*/  FADD R0, R8, -R9 ;  /* 0x8000000908007221 */ /* 0x000fe20000000000 */
[----:B--2---:R-:W-:-:S04]  /*0560*/  FADD R15, -R16, R15 ;  /* 0x0000000f100f7221 */ /* 0x004fc80000000100 */
[-C--:B------:R-:W-:Y:S01]  /*0570*/  FMUL R7, R6, R15.reuse ;  /* 0x0000000f06077220 */ /* 0x080fe20000400000 */
[----:B------:R-:W-:Y:S01]  /*0580*/  FMUL R15, R0, R15 ;  /* 0x0000000f000f7220 */ /* 0x000fe20000400000 */
[----:B----4-:R-:W-:-:S04]  /*0590*/  FADD R17, -R17, R14 ;  /* 0x0000000e11117221 */ /* 0x010fc80000000100 */
[-C--:B------:R-:W-:Y:S01]  /*05a0*/  FFMA R7, R0, R17.reuse, R7 ;  /* 0x0000001100077223 */ /* 0x080fe20000000007 */
[----:B------:R-:W-:-:S03]  /*05b0*/  FFMA R15, R6, R17, -R15 ;  /* 0x00000011060f7223 */ /* 0x000fc6000000080f */
[----:B---3--:R-:W-:Y:S01]  /*05c0*/  FFMA R7, R7, 0.5, R12 ;  /* 0x3f00000007077823 */ /* 0x008fe2000000000c */
[----:B------:R-:W-:-:S04]  /*05d0*/  FFMA R15, R15, 0.5, R18 ;  /* 0x3f0000000f0f7823 */ /* 0x000fc80000000012 */
[----:B------:R-:W-:Y:S04]  /*05e0*/  STG.E desc[UR4][R2.64], R7 ;  /* 0x0000000702007986 */ /* 0x000fe8000c101904 */
[----:B------:R-:W-:Y:S01]  /*05f0*/  STG.E desc[UR4][R2.64+0x4], R15 ;  /* 0x0000040f02007986 */ /* 0x000fe2000c101904 */
[----:B------:R-:W-:Y:S05]  /*0600*/  EXIT ;  /* 0x000000000000794d */ /* 0x000fea0003800000 */
.L_x_31:
        /* <DEDUP_REMOVED lines=15> */
.L_x_1136:


//--------------------- .text._Z26MutualIntensExtract_KernelILi2ELb0ELb0ELin1ELi1EEvPKfS1_Pfllllll --------------------------
	.section	.text._Z26MutualIntensExtract_KernelILi2ELb0ELb0ELin1ELi1EEvPKfS1_Pfllllll,"ax",@progbits
	.align	128
        .global         _Z26MutualIntensExtract_KernelILi2ELb0ELb0ELin1ELi1EEvPKfS1_Pfllllll
        .type           _Z26MutualIntensExtract_KernelILi2ELb0ELb0ELin1ELi1EEvPKfS1_Pfllllll,@function
        .size           _Z26MutualIntensExtract_KernelILi2ELb0ELb0ELin1ELi1EEvPKfS1_Pfllllll,(.L_x_1137 - _Z26MutualIntensExtract_KernelILi2ELb0ELb0ELin1ELi1EEvPKfS1_Pfllllll)
        .other          _Z26MutualIntensExtract_KernelILi2ELb0ELb0ELin1ELi1EEvPKfS1_Pfllllll,@"STO_CUDA_ENTRY STV_DEFAULT"
_Z26MutualIntensExtract_KernelILi2ELb0ELb0ELin1ELi1EEvPKfS1_Pfllllll:
.text._Z26MutualIntensExtract_KernelILi2ELb0ELb0ELin1ELi1EEvPKfS1_Pfllllll:
        /* <DEDUP_REMOVED lines=51> */
.L_x_32:
        /* <DEDUP_REMOVED lines=13> */
.L_x_1137:


//--------------------- .text._Z26MutualIntensExtract_KernelILi2ELb0ELb1ELin1ELi1EEvPKfS1_Pfllllll --------------------------
	.section	.text._Z26MutualIntensExtract_KernelILi2ELb0ELb1ELin1ELi1EEvPKfS1_Pfllllll,"ax",@progbits
	.align	128
        .global         _Z26MutualIntensExtract_KernelILi2ELb0ELb1ELin1ELi1EEvPKfS1_Pfllllll
        .type           _Z26MutualIntensExtract_KernelILi2ELb0ELb1ELin1ELi1EEvPKfS1_Pfllllll,@function
        .size           _Z26MutualIntensExtract_KernelILi2ELb0ELb1ELin1ELi1EEvPKfS1_Pfllllll,(.L_x_1138 - _Z26MutualIntensExtract_KernelILi2ELb0ELb1ELin1ELi1EEvPKfS1_Pfllllll)
        .other          _Z26MutualIntensExtract_KernelILi2ELb0ELb1ELin1ELi1EEvPKfS1_Pfllllll,@"STO_CUDA_ENTRY STV_DEFAULT"
_Z26MutualIntensExtract_KernelILi2ELb0ELb1ELin1ELi1EEvPKfS1_Pfllllll:
.text._Z26MutualIntensExtract_KernelILi2ELb0ELb1ELin1ELi1EEvPKfS1_Pfllllll:
        /* <DEDUP_REMOVED lines=70> */
[----:B------:R-:W-:Y:S01]  /*0460*/  FADD R8, RZ, R0 ;  /* 0x00000000ff087221 */ /* 0x000fe20000000000 */
[----:B------:R-:W-:Y:S01]  /*0470*/  FADD R0, RZ, R4 ;  /* 0x00000004ff007221 */ /* 0x000fe20000000000 */
[----:B--2---:R-:W-:-:S04]  /*0480*/  FADD R9, RZ, R12 ;  /* 0x0000000cff097221 */ /* 0x004fc80000000000 */
[-C--:B------:R-:W-:Y:S01]  /*0490*/  FMUL R11, R8, R9.reuse ;  /* 0x00000009080b7220 */ /* 0x080fe20000400000 */
[----:B----4-:R-:W-:Y:S01]  /*04a0*/  FADD R5, RZ, R5 ;  /* 0x00000005ff057221 */ /* 0x010fe20000000000 */
        /* <DEDUP_REMOVED lines=8> */
.L_x_33:
        /* <DEDUP_REMOVED lines=13> */
.L_x_1138:


//--------------------- .text._Z26MutualIntensExtract_KernelILi2ELb1ELb0ELin1ELi1EEvPKfS1_Pfllllll --------------------------
	.section	.text._Z26MutualIntensExtract_KernelILi2ELb1ELb0ELin1ELi1EEvPKfS1_Pfllllll,"ax",@progbits
	.align	128
        .global         _Z26MutualIntensExtract_KernelILi2ELb1ELb0ELin1ELi1EEvPKfS1_Pfllllll
        .type           _Z26MutualIntensExtract_KernelILi2ELb1ELb0ELin1ELi1EEvPKfS1_Pfllllll,@function
        .size           _Z26MutualIntensExtract_KernelILi2ELb1ELb0ELin1ELi1EEvPKfS1_Pfllllll,(.L_x_1139 - _Z26MutualIntensExtract_KernelILi2ELb1ELb0ELin1ELi1EEvPKfS1_Pfllllll)
        .other          _Z26MutualIntensExtract_KernelILi2ELb1ELb0ELin1ELi1EEvPKfS1_Pfllllll,@"STO_CUDA_ENTRY STV_DEFAULT"
_Z26MutualIntensExtract_KernelILi2ELb1ELb0ELin1ELi1EEvPKfS1_Pfllllll:
.text._Z26MutualIntensExtract_KernelILi2ELb1ELb0ELin1ELi1EEvPKfS1_Pfllllll:
        /* <DEDUP_REMOVED lines=83> */
.L_x_34:
        /* <DEDUP_REMOVED lines=13> */
.L_x_1139:


//--------------------- .text._Z26MutualIntensExtract_KernelILi2ELb1ELb1ELin1ELi1EEvPKfS1_Pfllllll --------------------------
	.section	.text._Z26MutualIntensExtract_KernelILi2ELb1ELb1ELin1ELi1EEvPKfS1_Pfllllll,"ax",@progbits
	.align	128
        .global         _Z26MutualIntensExtract_KernelILi2ELb1ELb1ELin1ELi1EEvPKfS1_Pfllllll
        .type           _Z26MutualIntensExtract_KernelILi2ELb1ELb1ELin1ELi1EEvPKfS1_Pfllllll,@function
        .size           _Z26MutualIntensExtract_KernelILi2ELb1ELb1ELin1ELi1EEvPKfS1_Pfllllll,(.L_x_1140 - _Z26MutualIntensExtract_KernelILi2ELb1ELb1ELin1ELi1EEvPKfS1_Pfllllll)
        .other          _Z26MutualIntensExtract_KernelILi2ELb1ELb1ELin1ELi1EEvPKfS1_Pfllllll,@"STO_CUDA_ENTRY STV_DEFAULT"
_Z26MutualIntensExtract_KernelILi2ELb1ELb1ELin1ELi1EEvPKfS1_Pfllllll:
.text._Z26MutualIntensExtract_KernelILi2ELb1ELb1ELin1ELi1EEvPKfS1_Pfllllll:
        /* <DEDUP_REMOVED lines=84> */
[----:B------:R-:W-:Y:S01]  /*0540*/  FADD R6, R7, R0 ;  /* 0x0000000007067221 */ /* 0x000fe20000000000 */
[----:B------:R-:W-:Y:S01]  /*0550*/  FADD R0, R8, R9 ;  /* 0x0000000908007221 */ /* 0x000fe20000000000 */
[----:B--2---:R-:W-:-:S04]  /*0560*/  FADD R15, R16, R15 ;  /* 0x0000000f100f7221 */ /* 0x004fc80000000000 */
[-C--:B------:R-:W-:Y:S01]  /*0570*/  FMUL R7, R6, R15.reuse ;  /* 0x0000000f06077220 */ /* 0x080fe20000400000 */
[----:B------:R-:W-:Y:S01]  /*0580*/  FMUL R15, R0, R15 ;  /* 0x0000000f000f7220 */ /* 0x000fe20000400000 */
[----:B----4-:R-:W-:-:S04]  /*0590*/  FADD R17, R17, R14 ;  /* 0x0000000e11117221 */ /* 0x010fc80000000000 */
[-C--:B------:R-:W-:Y:S01]  /*05a0*/  FFMA R7, R0, R17.reuse, R7 ;  /* 0x0000001100077223 */ /* 0x080fe20000000007 */
[----:B------:R-:W-:-:S03]  /*05b0*/  FFMA R15, R6, R17, -R15 ;  /* 0x00000011060f7223 */ /* 0x000fc6000000080f */
[----:B---3--:R-:W-:Y:S01]  /*05c0*/  FFMA R7, R7, 0.5, R12 ;  /* 0x3f00000007077823 */ /* 0x008fe2000000000c */
[----:B------:R-:W-:-:S04]  /*05d0*/  FFMA R15, R15, 0.5, R18 ;  /* 0x3f0000000f0f7823 */ /* 0x000fc80000000012 */
[----:B------:R-:W-:Y:S04]  /*05e0*/  STG.E desc[UR4][R2.64], R7 ;  /* 0x0000000702007986 */ /* 0x000fe8000c101904 */
[----:B------:R-:W-:Y:S01]  /*05f0*/  STG.E desc[UR4][R2.64+0x4], R15 ;  /* 0x0000040f02007986 */ /* 0x000fe2000c101904 */
[----:B------:R-:W-:Y:S05]  /*0600*/  EXIT ;  /* 0x000000000000794d */ /* 0x000fea0003800000 */
.L_x_35:
        /* <DEDUP_REMOVED lines=15> */
.L_x_1140:


//--------------------- .text._Z26MutualIntensExtract_KernelILi1ELb0ELb0ELin1ELi1EEvPKfS1_Pfllllll --------------------------
	.section	.text._Z26MutualIntensExtract_KernelILi1ELb0ELb0ELin1ELi1EEvPKfS1_Pfllllll,"ax",@progbits
	.align	128
        .global         _Z26MutualIntensExtract_KernelILi1ELb0ELb0ELin1ELi1EEvPKfS1_Pfllllll
        .type           _Z26MutualIntensExtract_KernelILi1ELb0ELb0ELin1ELi1EEvPKfS1_Pfllllll,@function
        .size           _Z26MutualIntensExtract_KernelILi1ELb0ELb0ELin1ELi1EEvPKfS1_Pfllllll,(.L_x_1141 - _Z26MutualIntensExtract_KernelILi1ELb0ELb0ELin1ELi1EEvPKfS1_Pfllllll)
        .other          _Z26MutualIntensExtract_KernelILi1ELb0ELb0ELin1ELi1EEvPKfS1_Pfllllll,@"STO_CUDA_ENTRY STV_DEFAULT"
_Z26MutualIntensExtract_KernelILi1ELb0ELb0ELin1ELi1EEvPKfS1_Pfllllll:
.text._Z26MutualIntensExtract_KernelILi1ELb0ELb0ELin1ELi1EEvPKfS1_Pfllllll:
        /* <DEDUP_REMOVED lines=51> */
.L_x_36:
        /* <DEDUP_REMOVED lines=13> */
.L_x_1141:


//--------------------- .text._Z26MutualIntensExtract_KernelILi1ELb0ELb1ELin1ELi1EEvPKfS1_Pfllllll --------------------------
	.section	.text._Z26MutualIntensExtract_KernelILi1ELb0ELb1ELin1ELi1EEvPKfS1_Pfllllll,"ax",@progbits
	.align	128
        .global         _Z26MutualIntensExtract_KernelILi1ELb0ELb1ELin1ELi1EEvPKfS1_Pfllllll
        .type           _Z26MutualIntensExtract_KernelILi1ELb0ELb1ELin1ELi1EEvPKfS1_Pfllllll,@function
        .size           _Z26MutualIntensExtract_KernelILi1ELb0ELb1ELin1ELi1EEvPKfS1_Pfllllll,(.L_x_1142 - _Z26MutualIntensExtract_KernelILi1ELb0ELb1ELin1ELi1EEvPKfS1_Pfllllll)
        .other          _Z26MutualIntensExtract_KernelILi1ELb0ELb1ELin1ELi1EEvPKfS1_Pfllllll,@"STO_CUDA_ENTRY STV_DEFAULT"
_Z26MutualIntensExtract_KernelILi1ELb0ELb1ELin1ELi1EEvPKfS1_Pfllllll:
.text._Z26MutualIntensExtract_KernelILi1ELb0ELb1ELin1ELi1EEvPKfS1_Pfllllll:
        /* <DEDUP_REMOVED lines=79> */
.L_x_37:
        /* <DEDUP_REMOVED lines=9> */
.L_x_1142:


//--------------------- .text._Z26MutualIntensExtract_KernelILi1ELb1ELb0ELin1ELi1EEvPKfS1_Pfllllll --------------------------
	.section	.text._Z26MutualIntensExtract_KernelILi1ELb1ELb0ELin1ELi1EEvPKfS1_Pfllllll,"ax",@progbits
	.align	128
        .global         _Z26MutualIntensExtract_KernelILi1ELb1ELb0ELin1ELi1EEvPKfS1_Pfllllll
        .type           _Z26MutualIntensExtract_KernelILi1ELb1ELb0ELin1ELi1EEvPKfS1_Pfllllll,@function
        .size           _Z26MutualIntensExtract_KernelILi1ELb1ELb0ELin1ELi1EEvPKfS1_Pfllllll,(.L_x_1143 - _Z26MutualIntensExtract_KernelILi1ELb1ELb0ELin1ELi1EEvPKfS1_Pfllllll)
        .other          _Z26MutualIntensExtract_KernelILi1ELb1ELb0ELin1ELi1EEvPKfS1_Pfllllll,@"STO_CUDA_ENTRY STV_DEFAULT"
_Z26MutualIntensExtract_KernelILi1ELb1ELb0ELin1ELi1EEvPKfS1_Pfllllll:
.text._Z26MutualIntensExtract_KernelILi1ELb1ELb0ELin1ELi1EEvPKfS1_Pfllllll:
        /* <DEDUP_REMOVED lines=51> */
.L_x_38:
        /* <DEDUP_REMOVED lines=13> */
.L_x_1143:


//--------------------- .text._Z26MutualIntensExtract_KernelILi1ELb1ELb1ELin1ELi1EEvPKfS1_Pfllllll --------------------------
	.section	.text._Z26MutualIntensExtract_KernelILi1ELb1ELb1ELin1ELi1EEvPKfS1_Pfllllll,"ax",@progbits
	.align	128
        .global         _Z26MutualIntensExtract_KernelILi1ELb1ELb1ELin1ELi1EEvPKfS1_Pfllllll
        .type           _Z26MutualIntensExtract_KernelILi1ELb1ELb1ELin1ELi1EEvPKfS1_Pfllllll,@function
        .size           _Z26MutualIntensExtract_KernelILi1ELb1ELb1ELin1ELi1EEvPKfS1_Pfllllll,(.L_x_1144 - _Z26MutualIntensExtract_KernelILi1ELb1ELb1ELin1ELi1EEvPKfS1_Pfllllll)
        .other          _Z26MutualIntensExtract_KernelILi1ELb1ELb1ELin1ELi1EEvPKfS1_Pfllllll,@"STO_CUDA_ENTRY STV_DEFAULT"
_Z26MutualIntensExtract_KernelILi1ELb1ELb1ELin1ELi1EEvPKfS1_Pfllllll:
.text._Z26MutualIntensExtract_KernelILi1ELb1ELb1ELin1ELi1EEvPKfS1_Pfllllll:
        /* <DEDUP_REMOVED lines=79> */
.L_x_39:
        /* <DEDUP_REMOVED lines=9> */
.L_x_1144:


//--------------------- .text._Z26MutualIntensExtract_KernelILi0ELb0ELb0ELin1ELi1EEvPKfS1_Pfllllll --------------------------
	.section	.text._Z26MutualIntensExtract_KernelILi0ELb0ELb0ELin1ELi1EEvPKfS1_Pfllllll,"ax",@progbits
	.align	128
        .global         _Z26MutualIntensExtract_KernelILi0ELb0ELb0ELin1ELi1EEvPKfS1_Pfllllll
        .type           _Z26MutualIntensExtract_KernelILi0ELb0ELb0ELin1ELi1EEvPKfS1_Pfllllll,@function
        .size           _Z26MutualIntensExtract_KernelILi0ELb0ELb0ELin1ELi1EEvPKfS1_Pfllllll,(.L_x_1145 - _Z26MutualIntensExtract_KernelILi0ELb0ELb0ELin1ELi1EEvPKfS1_Pfllllll)
        .other          _Z26MutualIntensExtract_KernelILi0ELb0ELb0ELin1ELi1EEvPKfS1_Pfllllll,@"STO_CUDA_ENTRY STV_DEFAULT"
_Z26MutualIntensExtract_KernelILi0ELb0ELb0ELin1ELi1EEvPKfS1_Pfllllll:
.text._Z26MutualIntensExtract_KernelILi0ELb0ELb0ELin1ELi1EEvPKfS1_Pfllllll:
        /* <DEDUP_REMOVED lines=51> */
.L_x_40:
        /* <DEDUP_REMOVED lines=13> */
.L_x_1145:


//--------------------- .text._Z26MutualIntensExtract_KernelILi0ELb0ELb1ELin1ELi1EEvPKfS1_Pfllllll --------------------------
	.section	.text._Z26MutualIntensExtract_KernelILi0ELb0ELb1ELin1ELi1EEvPKfS1_Pfllllll,"ax",@progbits
	.align	128
        .global         _Z26MutualIntensExtract_KernelILi0ELb0ELb1ELin1ELi1EEvPKfS1_Pfllllll
        .type           _Z26MutualIntensExtract_KernelILi0ELb0ELb1ELin1ELi1EEvPKfS1_Pfllllll,@function
        .size           _Z26MutualIntensExtract_KernelILi0ELb0ELb1ELin1ELi1EEvPKfS1_Pfllllll,(.L_x_1146 - _Z26MutualIntensExtract_KernelILi0ELb0ELb1ELin1ELi1EEvPKfS1_Pfllllll)
        .other          _Z26MutualIntensExtract_KernelILi0ELb0ELb1ELin1ELi1EEvPKfS1_Pfllllll,@"STO_CUDA_ENTRY STV_DEFAULT"
_Z26MutualIntensExtract_KernelILi0ELb0ELb1ELin1ELi1EEvPKfS1_Pfllllll:
.text._Z26MutualIntensExtract_KernelILi0ELb0ELb1ELin1ELi1EEvPKfS1_Pfllllll:
        /* <DEDUP_REMOVED lines=51> */
.L_x_41:
        /* <DEDUP_REMOVED lines=13> */
.L_x_1146:


//--------------------- .text._Z26MutualIntensExtract_KernelILi0ELb1ELb0ELin1ELi1EEvPKfS1_Pfllllll --------------------------
	.section	.text._Z26MutualIntensExtract_KernelILi0ELb1ELb0ELin1ELi1EEvPKfS1_Pfllllll,"ax",@progbits
	.align	128
        .global         _Z26MutualIntensExtract_KernelILi0ELb1ELb0ELin1ELi1EEvPKfS1_Pfllllll
        .type           _Z26MutualIntensExtract_KernelILi0ELb1ELb0ELin1ELi1EEvPKfS1_Pfllllll,@function
        .size           _Z26MutualIntensExtract_KernelILi0ELb1ELb0ELin1ELi1EEvPKfS1_Pfllllll,(.L_x_1147 - _Z26MutualIntensExtract_KernelILi0ELb1ELb0ELin1ELi1EEvPKfS1_Pfllllll)
        .other          _Z26MutualIntensExtract_KernelILi0ELb1ELb0ELin1ELi1EEvPKfS1_Pfllllll,@"STO_CUDA_ENTRY STV_DEFAULT"
_Z26MutualIntensExtract_KernelILi0ELb1ELb0ELin1ELi1EEvPKfS1_Pfllllll:
.text._Z26MutualIntensExtract_KernelILi0ELb1ELb0ELin1ELi1EEvPKfS1_Pfllllll:
        /* <DEDUP_REMOVED lines=79> */
.L_x_42:
        /* <DEDUP_REMOVED lines=9> */
.L_x_1147:


//--------------------- .text._Z26MutualIntensExtract_KernelILi0ELb1ELb1ELin1ELi1EEvPKfS1_Pfllllll --------------------------
	.section	.text._Z26MutualIntensExtract_KernelILi0ELb1ELb1ELin1ELi1EEvPKfS1_Pfllllll,"ax",@progbits
	.align	128
        .global         _Z26MutualIntensExtract_KernelILi0ELb1ELb1ELin1ELi1EEvPKfS1_Pfllllll
        .type           _Z26MutualIntensExtract_KernelILi0ELb1ELb1ELin1ELi1EEvPKfS1_Pfllllll,@function
        .size           _Z26MutualIntensExtract_KernelILi0ELb1ELb1ELin1ELi1EEvPKfS1_Pfllllll,(.L_x_1148 - _Z26MutualIntensExtract_KernelILi0ELb1ELb1ELin1ELi1EEvPKfS1_Pfllllll)
        .other          _Z26MutualIntensExtract_KernelILi0ELb1ELb1ELin1ELi1EEvPKfS1_Pfllllll,@"STO_CUDA_ENTRY STV_DEFAULT"
_Z26MutualIntensExtract_KernelILi0ELb1ELb1ELin1ELi1EEvPKfS1_Pfllllll:
.text._Z26MutualIntensExtract_KernelILi0ELb1ELb1ELin1ELi1EEvPKfS1_Pfllllll:
        /* <DEDUP_REMOVED lines=79> */
.L_x_43:
        /* <DEDUP_REMOVED lines=9> */
.L_x_1148:


//--------------------- .text._Z26MutualIntensExtract_KernelILin5ELb0ELb0ELi0ELi1EEvPKfS1_Pfllllll --------------------------
	.section	.text._Z26MutualIntensExtract_KernelILin5ELb0ELb0ELi0ELi1EEvPKfS1_Pfllllll,"ax",@progbits
	.align	128
        .global         _Z26MutualIntensExtract_KernelILin5ELb0ELb0ELi0ELi1EEvPKfS1_Pfllllll
        .type           _Z26MutualIntensExtract_KernelILin5ELb0ELb0ELi0ELi1EEvPKfS1_Pfllllll,@function
        .size           _Z26MutualIntensExtract_KernelILin5ELb0ELb0ELi0ELi1EEvPKfS1_Pfllllll,(.L_x_1149 - _Z26MutualIntensExtract_KernelILin5ELb0ELb0ELi0ELi1EEvPKfS1_Pfllllll)
        .other          _Z26MutualIntensExtract_KernelILin5ELb0ELb0ELi0ELi1EEvPKfS1_Pfllllll,@"STO_CUDA_ENTRY STV_DEFAULT"
_Z26MutualIntensExtract_KernelILin5ELb0ELb0ELi0ELi1EEvPKfS1_Pfllllll:
.text._Z26MutualIntensExtract_KernelILin5ELb0ELb0ELi0ELi1EEvPKfS1_Pfllllll:
        /* <DEDUP_REMOVED lines=44> */
[----:B0-----:R-:W-:Y:S04]  /*02c0*/  STG.E desc[UR4][R2.64], RZ ;  /* 0x000000ff02007986 */ /* 0x001fe8000c101904 */
[----:B------:R-:W-:Y:S01]  /*02d0*/  STG.E desc[UR4][R2.64+0x4], RZ ;  /* 0x000004ff02007986 */ /* 0x000fe2000c101904 */
[----:B------:R-:W-:Y:S05]  /*02e0*/  EXIT ;  /* 0x000000000000794d */ /* 0x000fea0003800000 */
.L_x_44:
        /* <DEDUP_REMOVED lines=9> */
.L_x_1149:


//--------------------- .text._Z26MutualIntensExtract_KernelILin5ELb0ELb1ELi0ELi1EEvPKfS1_Pfllllll --------------------------
	.section	.text._Z26MutualIntensExtract_KernelILin5ELb0ELb1ELi0ELi1EEvPKfS1_Pfllllll,"ax",@progbits
	.align	128
        .global         _Z26MutualIntensExtract_KernelILin5ELb0ELb1ELi0ELi1EEvPKfS1_Pfllllll
        .type           _Z26MutualIntensExtract_KernelILin5ELb0ELb1ELi0ELi1EEvPKfS1_Pfllllll,@function
        .size           _Z26MutualIntensExtract_KernelILin5ELb0ELb1ELi0ELi1EEvPKfS1_Pfllllll,(.L_x_1150 - _Z26MutualIntensExtract_KernelILin5ELb0ELb1ELi0ELi1EEvPKfS1_Pfllllll)
        .other          _Z26MutualIntensExtract_KernelILin5ELb0ELb1ELi0ELi1EEvPKfS1_Pfllllll,@"STO_CUDA_ENTRY STV_DEFAULT"
_Z26MutualIntensExtract_KernelILin5ELb0ELb1ELi0ELi1EEvPKfS1_Pfllllll:
.text._Z26MutualIntensExtract_KernelILin5ELb0ELb1ELi0ELi1EEvPKfS1_Pfllllll:
        /* <DEDUP_REMOVED lines=25> */
[----:B------:R-:W-:-:S09]  /*0190*/  IMAD.MOV.U32 R15, RZ, RZ, RZ ;  /* 0x000000ffff0f7224 */ /* 0x000fd200078e00ff */
        /* <DEDUP_REMOVED lines=19> */
[----:B------:R-:W4:Y:S01]  /*02d0*/  LDG.E.CONSTANT R2, desc[UR4][R4.64+0x4] ;  /* 0x0000040404027981 */ /* 0x000f22000c1e9900 */
[----:B---3--:R-:W-:-:S04]  /*02e0*/  IADD3 R10, P0, PT, R10, -UR8, RZ ;  /* 0x800000080a0a7c10 */ /* 0x008fc8000ff1e0ff */
[----:B------:R-:W-:Y:S01]  /*02f0*/  IADD3.X R15, PT, PT, R15, ~UR9, RZ, P0, !PT ;  /* 0x800000090f0f7c10 */ /* 0x000fe200087fe4ff */
[C---:B------:R-:W-:Y:S01]  /*0300*/  IMAD.WIDE.U32 R6, R10.reuse, UR10, RZ ;  /* 0x0000000a0a067c25 */ /* 0x040fe2000f8e00ff */
[----:B------:R-:W-:Y:S01]  /*0310*/  ISETP.NE.U32.AND P0, PT, R10, R3, PT ;  /* 0x000000030a00720c */ /* 0x000fe20003f05070 */
[----:B------:R-:W0:Y:S02]  /*0320*/  LDCU.64 UR8, c[0x0][0x390] ;  /* 0x00007200ff0877ac */ /* 0x000e240008000a00 */
[C---:B------:R-:W-:Y:S01]  /*0330*/  IMAD R9, R15.reuse, UR10, RZ ;  /* 0x0000000a0f097c24 */ /* 0x040fe2000f8e02ff */
[----:B------:R-:W-:Y:S02]  /*0340*/  ISETP.NE.AND.EX P0, PT, R15, R8, PT, P0 ;  /* 0x000000080f00720c */ /* 0x000fe40003f05300 */
[----:B------:R-:W-:Y:S01]  /*0350*/  LEA R8, P1, R6, UR12, 0x2 ;  /* 0x0000000c06087c11 */ /* 0x000fe2000f8210ff */
[----:B------:R-:W-:-:S04]  /*0360*/  IMAD R9, R10, UR11, R9 ;  /* 0x0000000b0a097c24 */ /* 0x000fc8000f8e0209 */
[----:B------:R-:W-:-:S05]  /*0370*/  IMAD.IADD R7, R7, 0x1, R9 ;  /* 0x0000000107077824 */ /* 0x000fca00078e0209 */
[----:B------:R-:W-:Y:S02]  /*0380*/  LEA.HI.X R9, R6, UR13, R7, 0x2, P1 ;  /* 0x0000000d06097c11 */ /* 0x000fe400088f1407 */
[----:B--2---:R-:W-:Y:S01]  /*0390*/  MOV R11, R0 ;  /* 0x00000000000b7202 */ /* 0x004fe20000000f00 */
[----:B----4-:R-:W-:-:S05]  /*03a0*/  IMAD.MOV.U32 R13, RZ, RZ, R2 ;  /* 0x000000ffff0d7224 */ /* 0x010fca00078e0002 */
[----:B------:R-:W2:Y:S04]  /*03b0*/  @P0 LDG.E.CONSTANT R11, desc[UR4][R8.64] ;  /* 0x00000004080b0981 */ /* 0x000ea8000c1e9900 */
[----:B------:R-:W3:Y:S01]  /*03c0*/  @P0 LDG.E.CONSTANT R13, desc[UR4][R8.64+0x4] ;  /* 0x00000404080d0981 */ /* 0x000ee2000c1e9900 */
[----:B------:R-:W-:Y:S02]  /*03d0*/  IMAD R15, R15, UR6, RZ ;  /* 0x000000060f0f7c24 */ /* 0x000fe4000f8e02ff */
[----:B------:R-:W-:-:S04]  /*03e0*/  IMAD.WIDE.U32 R4, R10, UR6, RZ ;  /* 0x000000060a047c25 */ /* 0x000fc8000f8e00ff */
[----:B------:R-:W-:Y:S01]  /*03f0*/  IMAD R15, R10, UR7, R15 ;  /* 0x000000070a0f7c24 */ /* 0x000fe2000f8e020f */
[----:B0-----:R-:W-:-:S04]  /*0400*/  LEA R6, P0, R4, UR8, 0x3 ;  /* 0x0000000804067c11 */ /* 0x001fc8000f8018ff */
[----:B------:R-:W-:-:S04]  /*0410*/  IADD3 R5, PT, PT, R5, R15, RZ ;  /* 0x0000000f05057210 */ /* 0x000fc80007ffe0ff */
[----:B------:R-:W-:-:S03]  /*0420*/  LEA.HI.X R7, R4, UR9, R5, 0x3, P0 ;  /* 0x0000000904077c11 */ /* 0x000fc600080f1c05 */
[----:B------:R-:W-:-:S04]  /*0430*/  IMAD.WIDE R6, R3, 0x8, R6 ;  /* 0x0000000803067825 */ /* 0x000fc800078e0206 */
[-C--:B--2---:R-:W-:Y:S01]  /*0440*/  FFMA R4, R0, R11.reuse, RZ ;  /* 0x0000000b00047223 */ /* 0x084fe200000000ff */
[----:B------:R-:W-:-:S03]  /*0450*/  FFMA R5, R2, R11, RZ ;  /* 0x0000000b02057223 */ /* 0x000fc600000000ff */
[-C--:B---3--:R-:W-:Y:S01]  /*0460*/  FFMA R3, R2, R13.reuse, R4 ;  /* 0x0000000d02037223 */ /* 0x088fe20000000004 */
[----:B------:R-:W-:-:S04]  /*0470*/  FFMA R5, -R0, R13, R5 ;  /* 0x0000000d00057223 */ /* 0x000fc80000000105 */
[----:B------:R-:W-:Y:S04]  /*0480*/  STG.E desc[UR4][R6.64], R3 ;  /* 0x0000000306007986 */ /* 0x000fe8000c101904 */
[----:B------:R-:W-:Y:S01]  /*0490*/  STG.E desc[UR4][R6.64+0x4], R5 ;  /* 0x0000040506007986 */ /* 0x000fe2000c101904 */
[----:B------:R-:W-:Y:S05]  /*04a0*/  EXIT ;  /* 0x000000000000794d */ /* 0x000fea0003800000 */
.L_x_45:
        /* <DEDUP_REMOVED lines=13> */
.L_x_1150:


//--------------------- .text._Z26MutualIntensExtract_KernelILin5ELb1ELb0ELi0ELi1EEvPKfS1_Pfllllll --------------------------
	.section	.text._Z26MutualIntensExtract_KernelILin5ELb1ELb0ELi0ELi1EEvPKfS1_Pfllllll,"ax",@progbits
	.align	128
        .global         _Z26MutualIntensExtract_KernelILin5ELb1ELb0ELi0ELi1EEvPKfS1_Pfllllll
        .type           _Z26MutualIntensExtract_KernelILin5ELb1ELb0ELi0ELi1EEvPKfS1_Pfllllll,@function
        .size           _Z26MutualIntensExtract_KernelILin5ELb1ELb0ELi0ELi1EEvPKfS1_Pfllllll,(.L_x_1151 - _Z26MutualIntensExtract_KernelILin5ELb1ELb0ELi0ELi1EEvPKfS1_Pfllllll)
        .other          _Z26MutualIntensExtract_KernelILin5ELb1ELb0ELi0ELi1EEvPKfS1_Pfllllll,@"STO_CUDA_ENTRY STV_DEFAULT"
_Z26MutualIntensExtract_KernelILin5ELb1ELb0ELi0ELi1EEvPKfS1_Pfllllll:
.text._Z26MutualIntensExtract_KernelILin5ELb1ELb0ELi0ELi1EEvPKfS1_Pfllllll:
        /* <DEDUP_REMOVED lines=68> */
[-C--:B--2---:R-:W-:Y:S01]  /*0440*/  FMUL R3, R12, R9.reuse ;  /* 0x000000090c037220 */ /* 0x084fe20000400000 */
[----:B------:R-:W-:-:S03]  /*0450*/  FMUL R9, R10, R9 ;  /* 0x000000090a097220 */ /* 0x000fc60000400000 */
[-C--:B---3--:R-:W-:Y:S01]  /*0460*/  FFMA R3, R10, R8.reuse, R3 ;  /* 0x000000080a037223 */ /* 0x088fe20000000003 */
[----:B------:R-:W-:-:S03]  /*0470*/  FFMA R9, R12, R8, -R9 ;  /* 0x000000080c097223 */ /* 0x000fc60000000809 */
[----:B------:R-:W-:Y:S01]  /*0480*/  FADD R3, RZ, R3 ;  /* 0x00000003ff037221 */ /* 0x000fe20000000000 */
[----:B------:R-:W-:-:S03]  /*0490*/  FADD R9, RZ, R9 ;  /* 0x00000009ff097221 */ /* 0x000fc60000000000 */
[----:B------:R-:W-:Y:S02]  /*04a0*/  FADD R3, RZ, R3 ;  /* 0x00000003ff037221 */ /* 0x000fe40000000000 */
[----:B------:R-:W-:Y:S04]  /*04b0*/  STG.E desc[UR4][R4.64+0x4], R9 ;  /* 0x0000040904007986 */ /* 0x000fe8000c101904 */
[----:B------:R-:W-:Y:S01]  /*04c0*/  STG.E desc[UR4][R4.64], R3 ;  /* 0x0000000304007986 */ /* 0x000fe2000c101904 */
[----:B------:R-:W-:Y:S05]  /*04d0*/  EXIT ;  /* 0x000000000000794d */ /* 0x000fea0003800000 */
.L_x_46:
        /* <DEDUP_REMOVED lines=10> */
.L_x_1151:


//--------------------- .text._Z26MutualIntensExtract_KernelILin5ELb1ELb1ELi0ELi1EEvPKfS1_Pfllllll --------------------------
	.section	.text._Z26MutualIntensExtract_KernelILin5ELb1ELb1ELi0ELi1EEvPKfS1_Pfllllll,"ax",@progbits
	.align	128
        .global         _Z26MutualIntensExtract_KernelILin5ELb1ELb1ELi0ELi1EEvPKfS1_Pfllllll
        .type           _Z26MutualIntensExtract_KernelILin5ELb1ELb1ELi0ELi1EEvPKfS1_Pfllllll,@function
        .size           _Z26MutualIntensExtract_KernelILin5ELb1ELb1ELi0ELi1EEvPKfS1_Pfllllll,(.L_x_1152 - _Z26MutualIntensExtract_KernelILin5ELb1ELb1ELi0ELi1EEvPKfS1_Pfllllll)
        .other          _Z26MutualIntensExtract_KernelILin5ELb1ELb1ELi0ELi1EEvPKfS1_Pfllllll,@"STO_CUDA_ENTRY STV_DEFAULT"
_Z26MutualIntensExtract_KernelILin5ELb1ELb1ELi0ELi1EEvPKfS1_Pfllllll:
.text._Z26MutualIntensExtract_KernelILin5ELb1ELb1ELi0ELi1EEvPKfS1_Pfllllll:
        /* <DEDUP_REMOVED lines=34> */
[----:B------:R-:W1:Y:S03]  /*0220*/  LDCU.128 UR12, c[0x0][0x380] ;  /* 0x00007000ff0c77ac */ /* 0x000e660008000c00 */
[----:B------:R-:W-:Y:S01]  /*0230*/  SHF.R.S32.HI R14, RZ, 0x1f, R0 ;  /* 0x0000001fff0e7819 */ /* 0x000fe20000011400 */
[----:B------:R-:W2:Y:S01]  /*0240*/  LDCU.64 UR4, c[0x0][0x358] ;  /* 0x00006b00ff0477ac */ /* 0x000ea20008000a00 */
[----:B------:R-:W3:Y:S03]  /*0250*/  LDCU.64 UR8, c[0x0][0x3a0] ;  /* 0x00007400ff0877ac */ /* 0x000ee60008000a00 */
[----:B0-----:R-:W-:-:S02]  /*0260*/  IMAD R3, R14, UR10, RZ ;  /* 0x0000000a0e037c24 */ /* 0x001fc4000f8e02ff */
[----:B------:R-:W-:-:S04]  /*0270*/  IMAD.WIDE.U32 R4, R0, UR10, RZ ;  /* 0x0000000a00047c25 */ /* 0x000fc8000f8e00ff */
[----:B------:R-:W-:Y:S02]  /*0280*/  IMAD R3, R0, UR11, R3 ;  /* 0x0000000b00037c24 */ /* 0x000fe4000f8e0203 */
[----:B------:R-:W-:Y:S02]  /*0290*/  IMAD.SHL.U32 R10, R4, 0x4, RZ ;  /* 0x00000004040a7824 */ /* 0x000fe400078e00ff */
[----:B------:R-:W-:-:S03]  /*02a0*/  IMAD.IADD R3, R5, 0x1, R3 ;  /* 0x0000000105037824 */ /* 0x000fc600078e0203 */
[----:B-1----:R-:W-:Y:S02]  /*02b0*/  IADD3 R2, P0, PT, R10, UR12, RZ ;  /* 0x0000000c0a027c10 */ /* 0x002fe4000ff1e0ff */
[----:B------:R-:W-:-:S04]  /*02c0*/  SHF.L.U64.HI R4, R4, 0x2, R3 ;  /* 0x0000000204047819 */ /* 0x000fc80000010203 */
[----:B------:R-:W-:Y:S02]  /*02d0*/  IADD3.X R3, PT, PT, R4, UR13, RZ, P0, !PT ;  /* 0x0000000d04037c10 */ /* 0x000fe400087fe4ff */
[----:B------:R-:W-:-:S03]  /*02e0*/  IADD3 R10, P0, PT, R10, UR14, RZ ;  /* 0x0000000e0a0a7c10 */ /* 0x000fc6000ff1e0ff */
[----:B--2---:R-:W2:Y:S01]  /*02f0*/  LDG.E.CONSTANT R6, desc[UR4][R2.64+0x4] ;  /* 0x0000040402067981 */ /* 0x004ea2000c1e9900 */
[----:B------:R-:W-:-:S03]  /*0300*/  IADD3.X R11, PT, PT, R4, UR15, RZ, P0, !PT ;  /* 0x0000000f040b7c10 */ /* 0x000fc600087fe4ff */
        /* <DEDUP_REMOVED lines=9> */
[----:B------:R-:W-:-:S03]  /*03a0*/  ISETP.NE.AND.EX P0, PT, R19, R14, PT, P0 ;  /* 0x0000000e1300720c */ /* 0x000fc60003f05300 */
[----:B------:R-:W-:Y:S02]  /*03b0*/  IMAD R13, R17, UR11, R12 ;  /* 0x0000000b110d7c24 */ /* 0x000fe4000f8e020c */
[----:B------:R-:W-:-:S03]  /*03c0*/  IMAD.SHL.U32 R12, R8, 0x4, RZ ;  /* 0x00000004080c7824 */ /* 0x000fc600078e00ff */
[----:B------:R-:W-:Y:S02]  /*03d0*/  IADD3 R9, PT, PT, R9, R13, RZ ;  /* 0x0000000d09097210 */ /* 0x000fe40007ffe0ff */
[----:B0-----:R-:W-:Y:S02]  /*03e0*/  IADD3 R10, P1, PT, R12, UR12, RZ ;  /* 0x0000000c0c0a7c10 */ /* 0x001fe4000ff3e0ff */
[----:B------:R-:W-:-:S04]  /*03f0*/  SHF.L.U64.HI R8, R8, 0x2, R9 ;  /* 0x0000000208087819 */ /* 0x000fc80000010209 */
[----:B------:R-:W-:Y:S02]  /*0400*/  IADD3.X R11, PT, PT, R8, UR13, RZ, P1, !PT ;  /* 0x0000000d080b7c10 */ /* 0x000fe40008ffe4ff */
[----:B------:R-:W-:-:S04]  /*0410*/  IADD3 R12, P1, PT, R12, UR14, RZ ;  /* 0x0000000e0c0c7c10 */ /* 0x000fc8000ff3e0ff */
[----:B------:R-:W-:Y:S01]  /*0420*/  IADD3.X R13, PT, PT, R8, UR15, RZ, P1, !PT ;  /* 0x0000000f080d7c10 */ /* 0x000fe20008ffe4ff */
[----:B--2---:R-:W-:Y:S01]  /*0430*/  IMAD.MOV.U32 R3, RZ, RZ, R6 ;  /* 0x000000ffff037224 */ /* 0x004fe200078e0006 */
[----:B----4-:R-:W-:-:S05]  /*0440*/  MOV R14, R7 ;  /* 0x00000007000e7202 */ /* 0x010fca0000000f00 */
[----:B------:R-:W2:Y:S01]  /*0450*/  @P0 LDG.E.CONSTANT R3, desc[UR4][R10.64+0x4] ;  /* 0x000004040a030981 */ /* 0x000ea2000c1e9900 */
[----:B-----5:R-:W-:-:S03]  /*0460*/  IMAD.MOV.U32 R15, RZ, RZ, R4 ;  /* 0x000000ffff0f7224 */ /* 0x020fc600078e0004 */
[----:B------:R-:W3:Y:S01]  /*0470*/  @P0 LDG.E.CONSTANT R14, desc[UR4][R10.64] ;  /* 0x000000040a0e0981 */ /* 0x000ee2000c1e9900 */
[----:B------:R-:W-:-:S03]  /*0480*/  IMAD.MOV.U32 R16, RZ, RZ, R5 ;  /* 0x000000ffff107224 */ /* 0x000fc600078e0005 */
[----:B------:R-:W4:Y:S04]  /*0490*/  @P0 LDG.E.CONSTANT R15, desc[UR4][R12.64] ;  /* 0x000000040c0f0981 */ /* 0x000f28000c1e9900 */
[----:B------:R-:W5:Y:S01]  /*04a0*/  @P0 LDG.E.CONSTANT R16, desc[UR4][R12.64+0x4] ;  /* 0x000004040c100981 */ /* 0x000f62000c1e9900 */
[----:B------:R-:W-:Y:S02]  /*04b0*/  IMAD R2, R19, UR6, RZ ;  /* 0x0000000613027c24 */ /* 0x000fe4000f8e02ff */
[----:B------:R-:W-:-:S04]  /*04c0*/  IMAD.WIDE.U32 R8, R17, UR6, RZ ;  /* 0x0000000611087c25 */ /* 0x000fc8000f8e00ff */
[----:B------:R-:W-:Y:S01]  /*04d0*/  IMAD R17, R17, UR7, R2 ;  /* 0x0000000711117c24 */ /* 0x000fe2000f8e0202 */
[----:B-1----:R-:W-:-:S04]  /*04e0*/  LEA R2, P0, R8, UR8, 0x3 ;  /* 0x0000000808027c11 */ /* 0x002fc8000f8018ff */
[----:B------:R-:W-:Y:S01]  /*04f0*/  IADD3 R17, PT, PT, R9, R17, RZ ;  /* 0x0000001109117210 */ /* 0x000fe20007ffe0ff */
[-C--:B--2---:R-:W-:Y:S01]  /*0500*/  FMUL R18, R6, R3.reuse ;  /* 0x0000000306127220 */ /* 0x084fe20000400000 */
[C---:B------:R-:W-:Y:S02]  /*0510*/  FMUL R9, R7.reuse, R3 ;  /* 0x0000000307097220 */ /* 0x040fe40000400000 */
[----:B------:R-:W-:Y:S01]  /*0520*/  LEA.HI.X R3, R8, UR9, R17, 0x3, P0 ;  /* 0x0000000908037c11 */ /* 0x000fe200080f1c11 */
[-C--:B---3--:R-:W-:Y:S01]  /*0530*/  FFMA R7, R7, R14.reuse, R18 ;  /* 0x0000000e07077223 */ /* 0x088fe20000000012 */
[----:B------:R-:W-:Y:S01]  /*0540*/  FFMA R6, R6, R14, -R9 ;  /* 0x0000000e06067223 */ /* 0x000fe20000000809 */
[----:B------:R-:W-:-:S04]  /*0550*/  IMAD.WIDE R2, R0, 0x8, R2 ;  /* 0x0000000800027825 */ /* 0x000fc800078e0202 */
[-C--:B----4-:R-:W-:Y:S01]  /*0560*/  FFMA R7, R4, R15.reuse, R7 ;  /* 0x0000000f04077223 */ /* 0x090fe20000000007 */
[----:B------:R-:W-:-:S03]  /*0570*/  FFMA R9, R5, R15, R6 ;  /* 0x0000000f05097223 */ /* 0x000fc60000000006 */
[-C--:B-----5:R-:W-:Y:S01]  /*0580*/  FFMA R7, R5, R16.reuse, R7 ;  /* 0x0000001005077223 */ /* 0x0a0fe20000000007 */
[----:B------:R-:W-:-:S04]  /*0590*/  FFMA R9, -R4, R16, R9 ;  /* 0x0000001004097223 */ /* 0x000fc80000000109 */
[----:B------:R-:W-:Y:S04]  /*05a0*/  STG.E desc[UR4][R2.64], R7 ;  /* 0x0000000702007986 */ /* 0x000fe8000c101904 */
[----:B------:R-:W-:Y:S01]  /*05b0*/  STG.E desc[UR4][R2.64+0x4], R9 ;  /* 0x0000040902007986 */ /* 0x000fe2000c101904 */
[----:B------:R-:W-:Y:S05]  /*05c0*/  EXIT ;  /* 0x000000000000794d */ /* 0x000fea0003800000 */
.L_x_47:
        /* <DEDUP_REMOVED lines=11> */
.L_x_1152:


//--------------------- .text._Z26MutualIntensExtract_KernelILin4ELb0ELb0ELi0ELi1EEvPKfS1_Pfllllll --------------------------
	.section	.text._Z26MutualIntensExtract_KernelILin4ELb0ELb0ELi0ELi1EEvPKfS1_Pfllllll,"ax",@progbits
	.align	128
        .global         _Z26MutualIntensExtract_KernelILin4ELb0ELb0ELi0ELi1EEvPKfS1_Pfllllll
        .type           _Z26MutualIntensExtract_KernelILin4ELb0ELb0ELi0ELi1EEvPKfS1_Pfllllll,@function
        .size           _Z26MutualIntensExtract_KernelILin4ELb0ELb0ELi0ELi1EEvPKfS1_Pfllllll,(.L_x_1153 - _Z26MutualIntensExtract_KernelILin4ELb0ELb0ELi0ELi1EEvPKfS1_Pfllllll)
        .other          _Z26MutualIntensExtract_KernelILin4ELb0ELb0ELi0ELi1EEvPKfS1_Pfllllll,@"STO_CUDA_ENTRY STV_DEFAULT"
_Z26MutualIntensExtract_KernelILin4ELb0ELb0ELi0ELi1EEvPKfS1_Pfllllll:
.text._Z26MutualIntensExtract_KernelILin4ELb0ELb0ELi0ELi1EEvPKfS1_Pfllllll:
        /* <DEDUP_REMOVED lines=47> */
.L_x_48:
        /* <DEDUP_REMOVED lines=9> */
.L_x_1153:


//--------------------- .text._Z26MutualIntensExtract_KernelILin4ELb0ELb1ELi0ELi1EEvPKfS1_Pfllllll --------------------------
	.section	.text._Z26MutualIntensExtract_KernelILin4ELb0ELb1ELi0ELi1EEvPKfS1_Pfllllll,"ax",@progbits
	.align	128
        .global         _Z26MutualIntensExtract_KernelILin4ELb0ELb1ELi0ELi1EEvPKfS1_Pfllllll
        .type           _Z26MutualIntensExtract_KernelILin4ELb0ELb1ELi0ELi1EEvPKfS1_Pfllllll,@function
        .size           _Z26MutualIntensExtract_KernelILin4ELb0ELb1ELi0ELi1EEvPKfS1_Pfllllll,(.L_x_1154 - _Z26MutualIntensExtract_KernelILin4ELb0ELb1ELi0ELi1EEvPKfS1_Pfllllll)
        .other          _Z26MutualIntensExtract_KernelILin4ELb0ELb1ELi0ELi1EEvPKfS1_Pfllllll,@"STO_CUDA_ENTRY STV_DEFAULT"
_Z26MutualIntensExtract_KernelILin4ELb0ELb1ELi0ELi1EEvPKfS1_Pfllllll:
.text._Z26MutualIntensExtract_KernelILin4ELb0ELb1ELi0ELi1EEvPKfS1_Pfllllll:
        /* <DEDUP_REMOVED lines=52> */
[----:B------:R-:W-:-:S03]  /*0340*/  ISETP.NE.AND.EX P0, PT, R13, R0, PT, P0 ;  /* 0x000000000d00720c */ /* 0x000fc60003f05300 */
[----:B------:R-:W-:Y:S01]  /*0350*/  IMAD R3, R11, UR11, R8 ;  /* 0x0000000b0b037c24 */ /* 0x000fe2000f8e0208 */
[----:B------:R-:W-:-:S03]  /*0360*/  LEA R8, P1, R6, UR12, 0x2 ;  /* 0x0000000c06087c11 */ /* 0x000fc6000f8210ff */
[----:B------:R-:W-:-:S05]  /*0370*/  IMAD.IADD R3, R7, 0x1, R3 ;  /* 0x0000000107037824 */ /* 0x000fca00078e0203 */
[----:B------:R-:W-:Y:S02]  /*0380*/  LEA.HI.X R9, R6, UR13, R3, 0x2, P1 ;  /* 0x0000000d06097c11 */ /* 0x000fe400088f1403 */
[----:B--2---:R-:W-:-:S06]  /*0390*/  MOV R0, R17 ;  /* 0x0000001100007202 */ /* 0x004fcc0000000f00 */
[----:B------:R-:W2:Y:S01]  /*03a0*/  @P0 LDG.E.CONSTANT R0, desc[UR4][R8.64+0x4] ;  /* 0x0000040408000981 */ /* 0x000ea2000c1e9900 */
[----:B----4-:R-:W-:-:S06]  /*03b0*/  IMAD.MOV.U32 R3, RZ, RZ, R15 ;  /* 0x000000ffff037224 */ /* 0x010fcc00078e000f */
        /* <DEDUP_REMOVED lines=8> */
[----:B--2---:R-:W-:-:S04]  /*0440*/  FMUL R0, RZ, R0 ;  /* 0x00000000ff007220 */ /* 0x004fc80000400000 */
[-CC-:B------:R-:W-:Y:S01]  /*0450*/  FFMA R4, RZ, R17.reuse, R0.reuse ;  /* 0x00000011ff047223 */ /* 0x180fe20000000000 */
[----:B------:R-:W-:-:S03]  /*0460*/  FFMA R0, -RZ, R17, R0 ;  /* 0x00000011ff007223 */ /* 0x000fc60000000100 */
[-C--:B------:R-:W-:Y:S01]  /*0470*/  FFMA R4, -RZ, R15.reuse, R4 ;  /* 0x0000000fff047223 */ /* 0x080fe20000000104 */
[----:B------:R-:W-:-:S03]  /*0480*/  FFMA R0, -RZ, R15, R0 ;  /* 0x0000000fff007223 */ /* 0x000fc60000000100 */
[-C--:B---3--:R-:W-:Y:S01]  /*0490*/  FFMA R5, -RZ, R3.reuse, R4 ;  /* 0x00000003ff057223 */ /* 0x088fe20000000104 */
[----:B------:R-:W-:-:S04]  /*04a0*/  FFMA R3, RZ, R3, R0 ;  /* 0x00000003ff037223 */ /* 0x000fc80000000000 */
[----:B------:R-:W-:Y:S04]  /*04b0*/  STG.E desc[UR4][R6.64], R5 ;  /* 0x0000000506007986 */ /* 0x000fe8000c101904 */
[----:B------:R-:W-:Y:S01]  /*04c0*/  STG.E desc[UR4][R6.64+0x4], R3 ;  /* 0x0000040306007986 */ /* 0x000fe2000c101904 */
[----:B------:R-:W-:Y:S05]  /*04d0*/  EXIT ;  /* 0x000000000000794d */ /* 0x000fea0003800000 */
.L_x_49:
        /* <DEDUP_REMOVED lines=10> */
.L_x_1154:


//--------------------- .text._Z26MutualIntensExtract_KernelILin4ELb1ELb0ELi0ELi1EEvPKfS1_Pfllllll --------------------------
	.section	.text._Z26MutualIntensExtract_KernelILin4ELb1ELb0ELi0ELi1EEvPKfS1_Pfllllll,"ax",@progbits
	.align	128
        .global         _Z26MutualIntensExtract_KernelILin4ELb1ELb0ELi0ELi1EEvPKfS1_Pfllllll
        .type           _Z26MutualIntensExtract_KernelILin4ELb1ELb0ELi0ELi1EEvPKfS1_Pfllllll,@function
        .size           _Z26MutualIntensExtract_KernelILin4ELb1ELb0ELi0ELi1EEvPKfS1_Pfllllll,(.L_x_1155 - _Z26MutualIntensExtract_KernelILin4ELb1ELb0ELi0ELi1EEvPKfS1_Pfllllll)
        .other          _Z26MutualIntensExtract_KernelILin4ELb1ELb0ELi0ELi1EEvPKfS1_Pfllllll,@"STO_CUDA_ENTRY STV_DEFAULT"
_Z26MutualIntensExtract_KernelILin4ELb1ELb0ELi0ELi1EEvPKfS1_Pfllllll:
.text._Z26MutualIntensExtract_KernelILin4ELb1ELb0ELi0ELi1EEvPKfS1_Pfllllll:
        /* <DEDUP_REMOVED lines=54> */
[----:B------:R-:W-:-:S04]  /*0360*/  LEA R10, P1, R8, UR12, 0x2 ;  /* 0x0000000c080a7c11 */ /* 0x000fc8000f8210ff */
[----:B------:R-:W-:-:S04]  /*0370*/  IADD3 R5, PT, PT, R9, R5, RZ ;  /* 0x0000000509057210 */ /* 0x000fc80007ffe0ff */
[----:B------:R-:W-:Y:S01]  /*0380*/  LEA.HI.X R11, R8, UR13, R5, 0x2, P1 ;  /* 0x0000000d080b7c11 */ /* 0x000fe200088f1405 */
[----:B--2---:R-:W-:Y:S01]  /*0390*/  IMAD.MOV.U32 R0, RZ, RZ, R3 ;  /* 0x000000ffff007224 */ /* 0x004fe200078e0003 */
[----:B----4-:R-:W-:-:S05]  /*03a0*/  MOV R5, R4 ;  /* 0x0000000400057202 */ /* 0x010fca0000000f00 */
[----:B------:R-:W2:Y:S04]  /*03b0*/  @P0 LDG.E.CONSTANT R0, desc[UR4][R10.64] ;  /* 0x000000040a000981 */ /* 0x000ea8000c1e9900 */
[----:B------:R-:W3:Y:S01]  /*03c0*/  @P0 LDG.E.CONSTANT R5, desc[UR4][R10.64+0x4] ;  /* 0x000004040a050981 */ /* 0x000ee2000c1e9900 */
[----:B------:R-:W-:Y:S02]  /*03d0*/  IMAD R6, R15, UR6, RZ ;  /* 0x000000060f067c24 */ /* 0x000fe4000f8e02ff */
[----:B------:R-:W-:-:S04]  /*03e0*/  IMAD.WIDE.U32 R8, R13, UR6, RZ ;  /* 0x000000060d087c25 */ /* 0x000fc8000f8e00ff */
[----:B------:R-:W-:Y:S01]  /*03f0*/  IMAD R7, R13, UR7, R6 ;  /* 0x000000070d077c24 */ /* 0x000fe2000f8e0206 */
[----:B0-----:R-:W-:-:S03]  /*0400*/  LEA R6, P0, R8, UR8, 0x3 ;  /* 0x0000000808067c11 */ /* 0x001fc6000f8018ff */
[----:B------:R-:W-:-:S05]  /*0410*/  IMAD.IADD R7, R9, 0x1, R7 ;  /* 0x0000000109077824 */ /* 0x000fca00078e0207 */
[----:B------:R-:W-:-:S03]  /*0420*/  LEA.HI.X R7, R8, UR9, R7, 0x3, P0 ;  /* 0x0000000908077c11 */ /* 0x000fc600080f1c07 */
[----:B------:R-:W-:-:S04]  /*0430*/  IMAD.WIDE R6, R2, 0x8, R6 ;  /* 0x0000000802067825 */ /* 0x000fc800078e0206 */
[----:B--2---:R-:W-:Y:S01]  /*0440*/  FMUL R0, RZ, R0 ;  /* 0x00000000ff007220 */ /* 0x004fe20000400000 */
[----:B---3--:R-:W-:-:S03]  /*0450*/  FMUL R9, RZ, R5 ;  /* 0x00000005ff097220 */ /* 0x008fc60000400000 */
[----:B------:R-:W-:Y:S01]  /*0460*/  FFMA R8, RZ, R3, R0 ;  /* 0x00000003ff087223 */ /* 0x000fe20000000000 */
[----:B------:R-:W-:-:S03]  /*0470*/  FFMA R9, RZ, R4, -R9 ;  /* 0x00000004ff097223 */ /* 0x000fc60000000809 */
[----:B------:R-:W-:Y:S01]  /*0480*/  FFMA R5, -RZ, R5, R8 ;  /* 0x00000005ff057223 */ /* 0x000fe20000000108 */
[----:B------:R-:W-:-:S03]  /*0490*/  FADD R0, -R0, R9 ;  /* 0x0000000900007221 */ /* 0x000fc60000000100 */
[----:B------:R-:W-:Y:S01]  /*04a0*/  FFMA R5, -RZ, R4, R5 ;  /* 0x00000004ff057223 */ /* 0x000fe20000000105 */
[----:B------:R-:W-:-:S04]  /*04b0*/  FFMA R3, RZ, R3, R0 ;  /* 0x00000003ff037223 */ /* 0x000fc80000000000 */
[----:B------:R-:W-:Y:S04]  /*04c0*/  STG.E desc[UR4][R6.64], R5 ;  /* 0x0000000506007986 */ /* 0x000fe8000c101904 */
[----:B------:R-:W-:Y:S01]  /*04d0*/  STG.E desc[UR4][R6.64+0x4], R3 ;  /* 0x0000040306007986 */ /* 0x000fe2000c101904 */
[----:B------:R-:W-:Y:S05]  /*04e0*/  EXIT ;  /* 0x000000000000794d */ /* 0x000fea0003800000 */
.L_x_50:
        /* <DEDUP_REMOVED lines=9> */
.L_x_1155:


//--------------------- .text._Z26MutualIntensExtract_KernelILin4ELb1ELb1ELi0ELi1EEvPKfS1_Pfllllll --------------------------
	.section	.text._Z26MutualIntensExtract_KernelILin4ELb1ELb1ELi0ELi1EEvPKfS1_Pfllllll,"ax",@progbits
	.align	128
        .global         _Z26MutualIntensExtract_KernelILin4ELb1ELb1ELi0ELi1EEvPKfS1_Pfllllll
        .type           _Z26MutualIntensExtract_KernelILin4ELb1ELb1ELi0ELi1EEvPKfS1_Pfllllll,@function
        .size           _Z26MutualIntensExtract_KernelILin4ELb1ELb1ELi0ELi1EEvPKfS1_Pfllllll,(.L_x_1156 - _Z26MutualIntensExtract_KernelILin4ELb1ELb1ELi0ELi1EEvPKfS1_Pfllllll)
        .other          _Z26MutualIntensExtract_KernelILin4ELb1ELb1ELi0ELi1EEvPKfS1_Pfllllll,@"STO_CUDA_ENTRY STV_DEFAULT"
_Z26MutualIntensExtract_KernelILin4ELb1ELb1ELi0ELi1EEvPKfS1_Pfllllll:
.text._Z26MutualIntensExtract_KernelILin4ELb1ELb1ELi0ELi1EEvPKfS1_Pfllllll:
        /* <DEDUP_REMOVED lines=54> */
[----:B------:R-:W-:Y:S01]  /*0360*/  IMAD.WIDE.U32 R8, R19, UR10, RZ ;  /* 0x0000000a13087c25 */ /* 0x000fe2000f8e00ff */
[----:B------:R-:W1:Y:S03]  /*0370*/  LDCU.64 UR8, c[0x0][0x390] ;  /* 0x00007200ff0877ac */ /* 0x000e660008000a00 */
[----:B------:R-:W-:Y:S01]  /*0380*/  IMAD R12, R21, UR10, RZ ;  /* 0x0000000a150c7c24 */ /* 0x000fe2000f8e02ff */
[----:B------:R-:W-:-:S03]  /*0390*/  ISETP.NE.U32.AND P0, PT, R19, R0, PT ;  /* 0x000000001300720c */ /* 0x000fc60003f05070 */
[----:B------:R-:W-:Y:S02]  /*03a0*/  IMAD R13, R19, UR11, R12 ;  /* 0x0000000b130d7c24 */ /* 0x000fe4000f8e020c */
[----:B------:R-:W-:Y:S01]  /*03b0*/  IMAD.SHL.U32 R12, R8, 0x4, RZ ;  /* 0x00000004080c7824 */ /* 0x000fe200078e00ff */
[----:B------:R-:W-:Y:S02]  /*03c0*/  ISETP.NE.AND.EX P0, PT, R21, R14, PT, P0 ;  /* 0x0000000e1500720c */ /* 0x000fe40003f05300 */
[----:B------:R-:W-:Y:S02]  /*03d0*/  IADD3 R9, PT, PT, R9, R13, RZ ;  /* 0x0000000d09097210 */ /* 0x000fe40007ffe0ff */
[----:B0-----:R-:W-:Y:S02]  /*03e0*/  IADD3 R10, P1, PT, R12, UR12, RZ ;  /* 0x0000000c0c0a7c10 */ /* 0x001fe4000ff3e0ff */
[----:B------:R-:W-:Y:S02]  /*03f0*/  SHF.L.U64.HI R8, R8, 0x2, R9 ;  /* 0x0000000208087819 */ /* 0x000fe40000010209 */
[----:B------:R-:W-:-:S02]  /*0400*/  IADD3 R12, P2, PT, R12, UR14, RZ ;  /* 0x0000000e0c0c7c10 */ /* 0x000fc4000ff5e0ff */
[C---:B------:R-:W-:Y:S02]  /*0410*/  IADD3.X R11, PT, PT, R8.reuse, UR13, RZ, P1, !PT ;  /* 0x0000000d080b7c10 */ /* 0x040fe40008ffe4ff */
[----:B------:R-:W-:Y:S02]  /*0420*/  IADD3.X R13, PT, PT, R8, UR15, RZ, P2, !PT ;  /* 0x0000000f080d7c10 */ /* 0x000fe400097fe4ff */
[----:B--2---:R-:W-:Y:S01]  /*0430*/  MOV R15, R4 ;  /* 0x00000004000f7202 */ /* 0x004fe20000000f00 */
[----:B----4-:R-:W-:-:S05]  /*0440*/  IMAD.MOV.U32 R17, RZ, RZ, R6 ;  /* 0x000000ffff117224 */ /* 0x010fca00078e0006 */
[----:B------:R-:W2:Y:S01]  /*0450*/  @P0 LDG.E.CONSTANT R15, desc[UR4][R10.64+0x4] ;  /* 0x000004040a0f0981 */ /* 0x000ea2000c1e9900 */
[----:B-----5:R-:W-:-:S03]  /*0460*/  IMAD.MOV.U32 R14, RZ, RZ, R5 ;  /* 0x000000ffff0e7224 */ /* 0x020fc600078e0005 */
[----:B------:R-:W3:Y:S04]  /*0470*/  @P0 LDG.E.CONSTANT R17, desc[UR4][R12.64+0x4] ;  /* 0x000004040c110981 */ /* 0x000ee8000c1e9900 */
[----:B------:R-:W4:Y:S01]  /*0480*/  @P0 LDG.E.CONSTANT R14, desc[UR4][R10.64] ;  /* 0x000000040a0e0981 */ /* 0x000f22000c1e9900 */
[----:B------:R-:W-:-:S06]  /*0490*/  IMAD.MOV.U32 R16, RZ, RZ, R7 ;  /* 0x000000ffff107224 */ /* 0x000fcc00078e0007 */
[----:B------:R-:W5:Y:S01]  /*04a0*/  @P0 LDG.E.CONSTANT R16, desc[UR4][R12.64] ;  /* 0x000000040c100981 */ /* 0x000f62000c1e9900 */
[----:B------:R-:W-:Y:S02]  /*04b0*/  IMAD R2, R21, UR6, RZ ;  /* 0x0000000615027c24 */ /* 0x000fe4000f8e02ff */
[----:B------:R-:W-:-:S04]  /*04c0*/  IMAD.WIDE.U32 R8, R19, UR6, RZ ;  /* 0x0000000613087c25 */ /* 0x000fc8000f8e00ff */
[----:B------:R-:W-:-:S05]  /*04d0*/  IMAD R3, R19, UR7, R2 ;  /* 0x0000000713037c24 */ /* 0x000fca000f8e0202 */
[----:B------:R-:W-:Y:S02]  /*04e0*/  IADD3 R3, PT, PT, R9, R3, RZ ;  /* 0x0000000309037210 */ /* 0x000fe40007ffe0ff */
[----:B-1----:R-:W-:-:S04]  /*04f0*/  LEA R2, P0, R8, UR8, 0x3 ;  /* 0x0000000808027c11 */ /* 0x002fc8000f8018ff */
[----:B------:R-:W-:-:S03]  /*0500*/  LEA.HI.X R3, R8, UR9, R3, 0x3, P0 ;  /* 0x0000000908037c11 */ /* 0x000fc600080f1c03 */
[----:B------:R-:W-:-:S04]  /*0510*/  IMAD.WIDE R2, R0, 0x8, R2 ;  /* 0x0000000800027825 */ /* 0x000fc800078e0202 */
[----:B--2---:R-:W-:Y:S01]  /*0520*/  FMUL R19, R6, R15 ;  /* 0x0000000f06137220 */ /* 0x004fe20000400000 */
[----:B---3--:R-:W-:-:S03]  /*0530*/  FMUL R9, R5, R17 ;  /* 0x0000001105097220 */ /* 0x008fc60000400000 */
[----:B------:R-:W-:Y:S01]  /*0540*/  FFMA R19, R4, R17, -R19 ;  /* 0x0000001104137223 */ /* 0x000fe20000000813 */
[----:B----4-:R-:W-:-:S04]  /*0550*/  FFMA R6, R6, R14, R9 ;  /* 0x0000000e06067223 */ /* 0x010fc80000000009 */
[C---:B------:R-:W-:Y:S01]  /*0560*/  FFMA R9, R7.reuse, -R15, R6 ;  /* 0x8000000f07097223 */ /* 0x040fe20000000006 */
[----:B------:R-:W-:-:S03]  /*0570*/  FFMA R6, R7, -R14, R19 ;  /* 0x8000000e07067223 */ /* 0x000fc60000000013 */
[-C--:B-----5:R-:W-:Y:S01]  /*0580*/  FFMA R9, -R4, R16.reuse, R9 ;  /* 0x0000001004097223 */ /* 0x0a0fe20000000109 */
[----:B------:R-:W-:-:S04]  /*0590*/  FFMA R5, R5, R16, R6 ;  /* 0x0000001005057223 */ /* 0x000fc80000000006 */
[----:B------:R-:W-:Y:S04]  /*05a0*/  STG.E desc[UR4][R2.64], R9 ;  /* 0x0000000902007986 */ /* 0x000fe8000c101904 */
[----:B------:R-:W-:Y:S01]  /*05b0*/  STG.E desc[UR4][R2.64+0x4], R5 ;  /* 0x0000040502007986 */ /* 0x000fe2000c101904 */
[----:B------:R-:W-:Y:S05]  /*05c0*/  EXIT ;  /* 0x000000000000794d */ /* 0x000fea0003800000 */
.L_x_51:
        /* <DEDUP_REMOVED lines=11> */
.L_x_1156:


//--------------------- .text._Z26MutualIntensExtract_KernelILin3ELb0ELb0ELi0ELi1EEvPKfS1_Pfllllll --------------------------
	.section	.text._Z26MutualIntensExtract_KernelILin3ELb0ELb0ELi0ELi1EEvPKfS1_Pfllllll,"ax",@progbits
	.align	128
        .global         _Z26MutualIntensExtract_KernelILin3ELb0ELb0ELi0ELi1EEvPKfS1_Pfllllll
        .type           _Z26MutualIntensExtract_KernelILin3ELb0ELb0ELi0ELi1EEvPKfS1_Pfllllll,@function
        .size           _Z26MutualIntensExtract_KernelILin3ELb0ELb0ELi0ELi1EEvPKfS1_Pfllllll,(.L_x_1157 - _Z26MutualIntensExtract_KernelILin3ELb0ELb0ELi0ELi1EEvPKfS1_Pfllllll)
        .other          _Z26MutualIntensExtract_KernelILin3ELb0ELb0ELi0ELi1EEvPKfS1_Pfllllll,@"STO_CUDA_ENTRY STV_DEFAULT"
_Z26MutualIntensExtract_KernelILin3ELb0ELb0ELi0ELi1EEvPKfS1_Pfllllll:
.text._Z26MutualIntensExtract_KernelILin3ELb0ELb0ELi0ELi1EEvPKfS1_Pfllllll:
        /* <DEDUP_REMOVED lines=47> */
.L_x_52:
        /* <DEDUP_REMOVED lines=9> */
.L_x_1157:


//--------------------- .text._Z26MutualIntensExtract_KernelILin3ELb0ELb1ELi0ELi1EEvPKfS1_Pfllllll --------------------------
	.section	.text._Z26MutualIntensExtract_KernelILin3ELb0ELb1ELi0ELi1EEvPKfS1_Pfllllll,"ax",@progbits
	.align	128
        .global         _Z26MutualIntensExtract_KernelILin3ELb0ELb1ELi0ELi1EEvPKfS1_Pfllllll
        .type           _Z26MutualIntensExtract_KernelILin3ELb0ELb1ELi0ELi1EEvPKfS1_Pfllllll,@function
        .size           _Z26MutualIntensExtract_KernelILin3ELb0ELb1ELi0ELi1EEvPKfS1_Pfllllll,(.L_x_1158 - _Z26MutualIntensExtract_KernelILin3ELb0ELb1ELi0ELi1EEvPKfS1_Pfllllll)
        .other          _Z26MutualIntensExtract_KernelILin3ELb0ELb1ELi0ELi1EEvPKfS1_Pfllllll,@"STO_CUDA_ENTRY STV_DEFAULT"
_Z26MutualIntensExtract_KernelILin3ELb0ELb1ELi0ELi1EEvPKfS1_Pfllllll:
.text._Z26MutualIntensExtract_KernelILin3ELb0ELb1ELi0ELi1EEvPKfS1_Pfllllll:
        /* <DEDUP_REMOVED lines=70> */
[----:B------:R-:W-:-:S03]  /*0460*/  FFMA R0, RZ, R17, -R0 ;  /* 0x00000011ff007223 */ /* 0x000fc60000000800 */
[-C--:B------:R-:W-:Y:S01]  /*0470*/  FFMA R4, RZ, R15.reuse, R4 ;  /* 0x0000000fff047223 */ /* 0x080fe20000000004 */
[----:B------:R-:W-:-:S03]  /*0480*/  FFMA R0, -RZ, R15, R0 ;  /* 0x0000000fff007223 */ /* 0x000fc60000000100 */
[-C--:B---3--:R-:W-:Y:S01]  /*0490*/  FFMA R5, RZ, R3.reuse, R4 ;  /* 0x00000003ff057223 */ /* 0x088fe20000000004 */
[----:B------:R-:W-:-:S04]  /*04a0*/  FFMA R3, RZ, R3, R0 ;  /* 0x00000003ff037223 */ /* 0x000fc80000000000 */
[----:B------:R-:W-:Y:S04]  /*04b0*/  STG.E desc[UR4][R6.64], R5 ;  /* 0x0000000506007986 */ /* 0x000fe8000c101904 */
[----:B------:R-:W-:Y:S01]  /*04c0*/  STG.E desc[UR4][R6.64+0x4], R3 ;  /* 0x0000040306007986 */ /* 0x000fe2000c101904 */
[----:B------:R-:W-:Y:S05]  /*04d0*/  EXIT ;  /* 0x000000000000794d */ /* 0x000fea0003800000 */
.L_x_53:
        /* <DEDUP_REMOVED lines=10> */
.L_x_1158:


//--------------------- .text._Z26MutualIntensExtract_KernelILin3ELb1ELb0ELi0ELi1EEvPKfS1_Pfllllll --------------------------
	.section	.text._Z26MutualIntensExtract_KernelILin3ELb1ELb0ELi0ELi1EEvPKfS1_Pfllllll,"ax",@progbits
	.align	128
        .global         _Z26MutualIntensExtract_KernelILin3ELb1ELb0ELi0ELi1EEvPKfS1_Pfllllll
        .type           _Z26MutualIntensExtract_KernelILin3ELb1ELb0ELi0ELi1EEvPKfS1_Pfllllll,@function
        .size           _Z26MutualIntensExtract_KernelILin3ELb1ELb0ELi0ELi1EEvPKfS1_Pfllllll,(.L_x_1159 - _Z26MutualIntensExtract_KernelILin3ELb1ELb0ELi0ELi1EEvPKfS1_Pfllllll)
        .other          _Z26MutualIntensExtract_KernelILin3ELb1ELb0ELi0ELi1EEvPKfS1_Pfllllll,@"STO_CUDA_ENTRY STV_DEFAULT"
_Z26MutualIntensExtract_KernelILin3ELb1ELb0ELi0ELi1EEvPKfS1_Pfllllll:
.text._Z26MutualIntensExtract_KernelILin3ELb1ELb0ELi0ELi1EEvPKfS1_Pfllllll:
        /* <DEDUP_REMOVED lines=64> */
[----:B0-----:R-:W-:Y:S01]  /*0400*/  LEA R6, P0, R8, UR8, 0x3 ;  /* 0x0000000808067c11 */ /* 0x001fe2000f8018ff */
[----:B------:R-:W-:Y:S02]  /*0410*/  FMUL R0, RZ, R4 ;  /* 0x00000004ff007220 */ /* 0x000fe40000400000 */
[----:B------:R-:W-:Y:S02]  /*0420*/  IMAD.IADD R9, R9, 0x1, R13 ;  /* 0x0000000109097824 */ /* 0x000fe400078e020d */
[----:B--2---:R-:W-:-:S03]  /*0430*/  FMUL R12, RZ, R7 ;  /* 0x00000007ff0c7220 */ /* 0x004fc60000400000 */
[----:B------:R-:W-:Y:S01]  /*0440*/  LEA.HI.X R7, R8, UR9, R9, 0x3, P0 ;  /* 0x0000000908077c11 */ /* 0x000fe200080f1c09 */
[----:B---3--:R-:W-:Y:S01]  /*0450*/  FFMA R9, RZ, R5, -R0 ;  /* 0x00000005ff097223 */ /* 0x008fe20000000800 */
[----:B------:R-:W-:Y:S01]  /*0460*/  FFMA R0, RZ, R3, R12 ;  /* 0x00000003ff007223 */ /* 0x000fe2000000000c */
[----:B------:R-:W-:-:S04]  /*0470*/  IMAD.WIDE R6, R2, 0x8, R6 ;  /* 0x0000000802067825 */ /* 0x000fc800078e0206 */
[----:B------:R-:W-:Y:S01]  /*0480*/  FADD R12, -R12, R9 ;  /* 0x000000090c0c7221 */ /* 0x000fe20000000100 */
[----:B------:R-:W-:-:S03]  /*0490*/  FFMA R5, RZ, R5, R0 ;  /* 0x00000005ff057223 */ /* 0x000fc60000000000 */
[----:B------:R-:W-:Y:S01]  /*04a0*/  FFMA R3, RZ, R3, R12 ;  /* 0x00000003ff037223 */ /* 0x000fe2000000000c */
[----:B------:R-:W-:-:S04]  /*04b0*/  FFMA R5, RZ, R4, R5 ;  /* 0x00000004ff057223 */ /* 0x000fc80000000005 */
[----:B------:R-:W-:Y:S04]  /*04c0*/  STG.E desc[UR4][R6.64+0x4], R3 ;  /* 0x0000040306007986 */ /* 0x000fe8000c101904 */
[----:B------:R-:W-:Y:S01]  /*04d0*/  STG.E desc[UR4][R6.64], R5 ;  /* 0x0000000506007986 */ /* 0x000fe2000c101904 */
[----:B------:R-:W-:Y:S05]  /*04e0*/  EXIT ;  /* 0x000000000000794d */ /* 0x000fea0003800000 */
.L_x_54:
        /* <DEDUP_REMOVED lines=9> */
.L_x_1159:


//--------------------- .text._Z26MutualIntensExtract_KernelILin3ELb1ELb1ELi0ELi1EEvPKfS1_Pfllllll --------------------------
	.section	.text._Z26MutualIntensExtract_KernelILin3ELb1ELb1ELi0ELi1EEvPKfS1_Pfllllll,"ax",@progbits
	.align	128
        .global         _Z26MutualIntensExtract_KernelILin3ELb1ELb1ELi0ELi1EEvPKfS1_Pfllllll
        .type           _Z26MutualIntensExtract_KernelILin3ELb1ELb1ELi0ELi1EEvPKfS1_Pfllllll,@function
        .size           _Z26MutualIntensExtract_KernelILin3ELb1ELb1ELi0ELi1EEvPKfS1_Pfllllll,(.L_x_1160 - _Z26MutualIntensExtract_KernelILin3ELb1ELb1ELi0ELi1EEvPKfS1_Pfllllll)
        .other          _Z26MutualIntensExtract_KernelILin3ELb1ELb1ELi0ELi1EEvPKfS1_Pfllllll,@"STO_CUDA_ENTRY STV_DEFAULT"
_Z26MutualIntensExtract_KernelILin3ELb1ELb1ELi0ELi1EEvPKfS1_Pfllllll:
.text._Z26MutualIntensExtract_KernelILin3ELb1ELb1ELi0ELi1EEvPKfS1_Pfllllll:
        /* <DEDUP_REMOVED lines=58> */
[----:B------:R-:W-:Y:S01]  /*03a0*/  IMAD R13, R19, UR11, R12 ;  /* 0x0000000b130d7c24 */ /* 0x000fe2000f8e020c */
[----:B------:R-:W-:Y:S01]  /*03b0*/  ISETP.NE.AND.EX P0, PT, R17, R14, PT, P0 ;  /* 0x0000000e1100720c */ /* 0x000fe20003f05300 */
[----:B------:R-:W-:-:S03]  /*03c0*/  IMAD.SHL.U32 R12, R8, 0x4, RZ ;  /* 0x00000004080c7824 */ /* 0x000fc600078e00ff */
[----:B------:R-:W-:Y:S02]  /*03d0*/  IADD3 R9, PT, PT, R9, R13, RZ ;  /* 0x0000000d09097210 */ /* 0x000fe40007ffe0ff */
[----:B0-----:R-:W-:Y:S02]  /*03e0*/  IADD3 R10, P2, PT, R12, UR14, RZ ;  /* 0x0000000e0c0a7c10 */ /* 0x001fe4000ff5e0ff */
[----:B------:R-:W-:Y:S02]  /*03f0*/  SHF.L.U64.HI R8, R8, 0x2, R9 ;  /* 0x0000000208087819 */ /* 0x000fe40000010209 */
[----:B------:R-:W-:Y:S02]  /*0400*/  IADD3 R12, P1, PT, R12, UR12, RZ ;  /* 0x0000000c0c0c7c10 */ /* 0x000fe4000ff3e0ff */
[C---:B------:R-:W-:Y:S02]  /*0410*/  IADD3.X R11, PT, PT, R8.reuse, UR15, RZ, P2, !PT ;  /* 0x0000000f080b7c10 */ /* 0x040fe400097fe4ff */
[----:B------:R-:W-:Y:S01]  /*0420*/  IADD3.X R13, PT, PT, R8, UR13, RZ, P1, !PT ;  /* 0x0000000d080d7c10 */ /* 0x000fe20008ffe4ff */
[----:B--2---:R-:W-:-:S02]  /*0430*/  IMAD.MOV.U32 R3, RZ, RZ, R6 ;  /* 0x000000ffff037224 */ /* 0x004fc400078e0006 */
[----:B----4-:R-:W-:-:S04]  /*0440*/  IMAD.MOV.U32 R15, RZ, RZ, R5 ;  /* 0x000000ffff0f7224 */ /* 0x010fc800078e0005 */
[----:B------:R-:W2:Y:S01]  /*0450*/  @P0 LDG.E.CONSTANT R3, desc[UR4][R10.64+0x4] ;  /* 0x000004040a030981 */ /* 0x000ea2000c1e9900 */
[----:B-----5:R-:W-:-:S03]  /*0460*/  MOV R14, R4 ;  /* 0x00000004000e7202 */ /* 0x020fc60000000f00 */
        /* <DEDUP_REMOVED lines=10> */
[----:B------:R-:W-:Y:S02]  /*0510*/  FMUL R17, R4, R3 ;  /* 0x0000000304117220 */ /* 0x000fe40000400000 */
[----:B------:R-:W-:Y:S01]  /*0520*/  LEA.HI.X R3, R8, UR9, R19, 0x3, P0 ;  /* 0x0000000908037c11 */ /* 0x000fe200080f1c13 */
[C---:B---3--:R-:W-:Y:S01]  /*0530*/  FFMA R8, R6.reuse, R15, R9 ;  /* 0x0000000f06087223 */ /* 0x048fe20000000009 */
[----:B----4-:R-:W-:-:S03]  /*0540*/  FFMA R6, R6, R14, -R17 ;  /* 0x0000000e06067223 */ /* 0x010fc60000000811 */
[C---:B------:R-:W-:Y:S01]  /*0550*/  FFMA R9, R7.reuse, R14, R8 ;  /* 0x0000000e07097223 */ /* 0x040fe20000000008 */
[----:B------:R-:W-:Y:S01]  /*0560*/  FFMA R6, R7, -R15, R6 ;  /* 0x8000000f07067223 */ /* 0x000fe20000000006 */
[----:B------:R-:W-:-:S04]  /*0570*/  IMAD.WIDE R2, R0, 0x8, R2 ;  /* 0x0000000800027825 */ /* 0x000fc800078e0202 */
[-C--:B-----5:R-:W-:Y:S01]  /*0580*/  FFMA R9, R4, R16.reuse, R9 ;  /* 0x0000001004097223 */ /* 0x0a0fe20000000009 */
[----:B------:R-:W-:-:S04]  /*0590*/  FFMA R5, R5, R16, R6 ;  /* 0x0000001005057223 */ /* 0x000fc80000000006 */
[----:B------:R-:W-:Y:S04]  /*05a0*/  STG.E desc[UR4][R2.64], R9 ;  /* 0x0000000902007986 */ /* 0x000fe8000c101904 */
[----:B------:R-:W-:Y:S01]  /*05b0*/  STG.E desc[UR4][R2.64+0x4], R5 ;  /* 0x0000040502007986 */ /* 0x000fe2000c101904 */
[----:B------:R-:W-:Y:S05]  /*05c0*/  EXIT ;  /* 0x000000000000794d */ /* 0x000fea0003800000 */
.L_x_55:
        /* <DEDUP_REMOVED lines=11> */
.L_x_1160:


//--------------------- .text._Z26MutualIntensExtract_KernelILin2ELb0ELb0ELi0ELi1EEvPKfS1_Pfllllll --------------------------
	.section	.text._Z26MutualIntensExtract_KernelILin2ELb0ELb0ELi0ELi1EEvPKfS1_Pfllllll,"ax",@progbits
	.align	128
        .global         _Z26MutualIntensExtract_KernelILin2ELb0ELb0ELi0ELi1EEvPKfS1_Pfllllll
        .type           _Z26MutualIntensExtract_KernelILin2ELb0ELb0ELi0ELi1EEvPKfS1_Pfllllll,@function
        .size           _Z26MutualIntensExtract_KernelILin2ELb0ELb0ELi0ELi1EEvPKfS1_Pfllllll,(.L_x_1161 - _Z26MutualIntensExtract_KernelILin2ELb0ELb0ELi0ELi1EEvPKfS1_Pfllllll)
        .other          _Z26MutualIntensExtract_KernelILin2ELb0ELb0ELi0ELi1EEvPKfS1_Pfllllll,@"STO_CUDA_ENTRY STV_DEFAULT"
_Z26MutualIntensExtract_KernelILin2ELb0ELb0ELi0ELi1EEvPKfS1_Pfllllll:
.text._Z26MutualIntensExtract_KernelILin2ELb0ELb0ELi0ELi1EEvPKfS1_Pfllllll:
        /* <DEDUP_REMOVED lines=47> */
.L_x_56:
        /* <DEDUP_REMOVED lines=9> */
.L_x_1161:


//--------------------- .text._Z26MutualIntensExtract_KernelILin2ELb0ELb1ELi0ELi1EEvPKfS1_Pfllllll --------------------------
	.section	.text._Z26MutualIntensExtract_KernelILin2ELb0ELb1ELi0ELi1EEvPKfS1_Pfllllll,"ax",@progbits
	.align	128
        .global         _Z26MutualIntensExtract_KernelILin2ELb0ELb1ELi0ELi1EEvPKfS1_Pfllllll
        .type           _Z26MutualIntensExtract_KernelILin2ELb0ELb1ELi0ELi1EEvPKfS1_Pfllllll,@function
        .size           _Z26MutualIntensExtract_KernelILin2ELb0ELb1ELi0ELi1EEvPKfS1_Pfllllll,(.L_x_1162 - _Z26MutualIntensExtract_KernelILin2ELb0ELb1ELi0ELi1EEvPKfS1_Pfllllll)
        .other          _Z26MutualIntensExtract_KernelILin2ELb0ELb1ELi0ELi1EEvPKfS1_Pfllllll,@"STO_CUDA_ENTRY STV_DEFAULT"
_Z26MutualIntensExtract_KernelILin2ELb0ELb1ELi0ELi1EEvPKfS1_Pfllllll:
.text._Z26MutualIntensExtract_KernelILin2ELb0ELb1ELi0ELi1EEvPKfS1_Pfllllll:
        /* <DEDUP_REMOVED lines=68> */
[C---:B--2---:R-:W-:Y:S01]  /*0440*/  FMUL R3, R12.reuse, R9 ;  /* 0x000000090c037220 */ /* 0x044fe20000400000 */
[----:B---3--:R-:W-:-:S03]  /*0450*/  FMUL R2, R12, R8 ;  /* 0x000000080c027220 */ /* 0x008fc60000400000 */
[C---:B------:R-:W-:Y:S01]  /*0460*/  FFMA R3, R10.reuse, R8, R3 ;  /* 0x000000080a037223 */ /* 0x040fe20000000003 */
[----:B------:R-:W-:-:S03]  /*0470*/  FFMA R2, R10, R9, -R2 ;  /* 0x000000090a027223 */ /* 0x000fc60000000802 */
[----:B------:R-:W-:Y:S01]  /*0480*/  FADD R3, RZ, -R3 ;  /* 0x80000003ff037221 */ /* 0x000fe20000000000 */
[----:B------:R-:W-:-:S04]  /*0490*/  FADD R7, RZ, R2 ;  /* 0x00000002ff077221 */ /* 0x000fc80000000000 */
[----:B------:R-:W-:Y:S04]  /*04a0*/  STG.E desc[UR4][R4.64], R3 ;  /* 0x0000000304007986 */ /* 0x000fe8000c101904 */
[----:B------:R-:W-:Y:S01]  /*04b0*/  STG.E desc[UR4][R4.64+0x4], R7 ;  /* 0x0000040704007986 */ /* 0x000fe2000c101904 */
[----:B------:R-:W-:Y:S05]  /*04c0*/  EXIT ;  /* 0x000000000000794d */ /* 0x000fea0003800000 */
.L_x_57:
        /* <DEDUP_REMOVED lines=11> */
.L_x_1162:


//--------------------- .text._Z26MutualIntensExtract_KernelILin2ELb1ELb0ELi0ELi1EEvPKfS1_Pfllllll --------------------------
	.section	.text._Z26MutualIntensExtract_KernelILin2ELb1ELb0ELi0ELi1EEvPKfS1_Pfllllll,"ax",@progbits
	.align	128
        .global         _Z26MutualIntensExtract_KernelILin2ELb1ELb0ELi0ELi1EEvPKfS1_Pfllllll
        .type           _Z26MutualIntensExtract_KernelILin2ELb1ELb0ELi0ELi1EEvPKfS1_Pfllllll,@function
        .size           _Z26MutualIntensExtract_KernelILin2ELb1ELb0ELi0ELi1EEvPKfS1_Pfllllll,(.L_x_1163 - _Z26MutualIntensExtract_KernelILin2ELb1ELb0ELi0ELi1EEvPKfS1_Pfllllll)
        .other          _Z26MutualIntensExtract_KernelILin2ELb1ELb0ELi0ELi1EEvPKfS1_Pfllllll,@"STO_CUDA_ENTRY STV_DEFAULT"
_Z26MutualIntensExtract_KernelILin2ELb1ELb0ELi0ELi1EEvPKfS1_Pfllllll:
.text._Z26MutualIntensExtract_KernelILin2ELb1ELb0ELi0ELi1EEvPKfS1_Pfllllll:
        /* <DEDUP_REMOVED lines=71> */
[----:B------:R-:W-:-:S04]  /*0470*/  FFMA R11, R2, R3, -R11 ;  /* 0x00000003020b7223 */ /* 0x000fc8000000080b */
[----:B------:R-:W-:Y:S04]  /*0480*/  STG.E desc[UR4][R6.64], R5 ;  /* 0x0000000506007986 */ /* 0x000fe8000c101904 */
[----:B------:R-:W-:Y:S01]  /*0490*/  STG.E desc[UR4][R6.64+0x4], R11 ;  /* 0x0000040b06007986 */ /* 0x000fe2000c101904 */
[----:B------:R-:W-:Y:S05]  /*04a0*/  EXIT ;  /* 0x000000000000794d */ /* 0x000fea0003800000 */
.L_x_58:
        /* <DEDUP_REMOVED lines=13> */
.L_x_1163:


//--------------------- .text._Z26MutualIntensExtract_KernelILin2ELb1ELb1ELi0ELi1EEvPKfS1_Pfllllll --------------------------
	.section	.text._Z26MutualIntensExtract_KernelILin2ELb1ELb1ELi0ELi1EEvPKfS1_Pfllllll,"ax",@progbits
	.align	128
        .global         _Z26MutualIntensExtract_KernelILin2ELb1ELb1ELi0ELi1EEvPKfS1_Pfllllll
        .type           _Z26MutualIntensExtract_KernelILin2ELb1ELb1ELi0ELi1EEvPKfS1_Pfllllll,@function
        .size           _Z26MutualIntensExtract_KernelILin2ELb1ELb1ELi0ELi1EEvPKfS1_Pfllllll,(.L_x_1164 - _Z26MutualIntensExtract_KernelILin2ELb1ELb1ELi0ELi1EEvPKfS1_Pfllllll)
        .other          _Z26MutualIntensExtract_KernelILin2ELb1ELb1ELi0ELi1EEvPKfS1_Pfllllll,@"STO_CUDA_ENTRY STV_DEFAULT"
_Z26MutualIntensExtract_KernelILin2ELb1ELb1ELi0ELi1EEvPKfS1_Pfllllll:
.text._Z26MutualIntensExtract_KernelILin2ELb1ELb1ELi0ELi1EEvPKfS1_Pfllllll:
        /* <DEDUP_REMOVED lines=60> */
[----:B------:R-:W-:Y:S02]  /*03c0*/  IMAD.SHL.U32 R12, R8, 0x4, RZ ;  /* 0x00000004080c7824 */ /* 0x000fe400078e00ff */
[----:B------:R-:W-:-:S03]  /*03d0*/  IMAD.IADD R9, R9, 0x1, R13 ;  /* 0x0000000109097824 */ /* 0x000fc600078e020d */
[----:B0-----:R-:W-:Y:S02]  /*03e0*/  IADD3 R10, P1, PT, R12, UR12, RZ ;  /* 0x0000000c0c0a7c10 */ /* 0x001fe4000ff3e0ff */
[----:B------:R-:W-:Y:S02]  /*03f0*/  SHF.L.U64.HI R8, R8, 0x2, R9 ;  /* 0x0000000208087819 */ /* 0x000fe40000010209 */
[----:B------:R-:W-:Y:S02]  /*0400*/  IADD3 R12, P2, PT, R12, UR14, RZ ;  /* 0x0000000e0c0c7c10 */ /* 0x000fe4000ff5e0ff */
[C---:B------:R-:W-:Y:S02]  /*0410*/  IADD3.X R11, PT, PT, R8.reuse, UR13, RZ, P1, !PT ;  /* 0x0000000d080b7c10 */ /* 0x040fe40008ffe4ff */
[----:B------:R-:W-:Y:S02]  /*0420*/  IADD3.X R13, PT, PT, R8, UR15, RZ, P2, !PT ;  /* 0x0000000f080d7c10 */ /* 0x000fe400097fe4ff */
[----:B--2---:R-:W-:Y:S01]  /*0430*/  MOV R15, R5 ;  /* 0x00000005000f7202 */ /* 0x004fe20000000f00 */
[----:B----4-:R-:W-:-:S05]  /*0440*/  IMAD.MOV.U32 R17, RZ, RZ, R4 ;  /* 0x000000ffff117224 */ /* 0x010fca00078e0004 */
[----:B------:R-:W2:Y:S01]  /*0450*/  @P0 LDG.E.CONSTANT R15, desc[UR4][R10.64+0x4] ;  /* 0x000004040a0f0981 */ /* 0x000ea2000c1e9900 */
[----:B-----5:R-:W-:-:S03]  /*0460*/  MOV R14, R6 ;  /* 0x00000006000e7202 */ /* 0x020fc60000000f00 */
[----:B------:R-:W3:Y:S01]  /*0470*/  @P0 LDG.E.CONSTANT R17, desc[UR4][R12.64+0x4] ;  /* 0x000004040c110981 */ /* 0x000ee2000c1e9900 */
[----:B------:R-:W-:-:S03]  /*0480*/  IMAD.MOV.U32 R16, RZ, RZ, R7 ;  /* 0x000000ffff107224 */ /* 0x000fc600078e0007 */
[----:B------:R0:W4:Y:S04]  /*0490*/  @P0 LDG.E.CONSTANT R14, desc[UR4][R10.64] ;  /* 0x000000040a0e0981 */ /* 0x000128000c1e9900 */
[----:B------:R-:W5:Y:S01]  /*04a0*/  @P0 LDG.E.CONSTANT R16, desc[UR4][R12.64] ;  /* 0x000000040c100981 */ /* 0x000f62000c1e9900 */
[----:B------:R-:W-:Y:S02]  /*04b0*/  IMAD R2, R21, UR6, RZ ;  /* 0x0000000615027c24 */ /* 0x000fe4000f8e02ff */
[----:B------:R-:W-:-:S04]  /*04c0*/  IMAD.WIDE.U32 R8, R19, UR6, RZ ;  /* 0x0000000613087c25 */ /* 0x000fc8000f8e00ff */
[----:B------:R-:W-:Y:S01]  /*04d0*/  IMAD R3, R19, UR7, R2 ;  /* 0x0000000713037c24 */ /* 0x000fe2000f8e0202 */
[----:B-1----:R-:W-:-:S04]  /*04e0*/  LEA R2, P0, R8, UR8, 0x3 ;  /* 0x0000000808027c11 */ /* 0x002fc8000f8018ff */
[----:B------:R-:W-:-:S04]  /*04f0*/  IADD3 R3, PT, PT, R9, R3, RZ ;  /* 0x0000000309037210 */ /* 0x000fc80007ffe0ff */
[----:B------:R-:W-:-:S03]  /*0500*/  LEA.HI.X R3, R8, UR9, R3, 0x3, P0 ;  /* 0x0000000908037c11 */ /* 0x000fc600080f1c03 */
[----:B------:R-:W-:-:S04]  /*0510*/  IMAD.WIDE R2, R0, 0x8, R2 ;  /* 0x0000000800027825 */ /* 0x000fc800078e0202 */
[-C--:B--2---:R-:W-:Y:S01]  /*0520*/  FMUL R9, R5, R15.reuse ;  /* 0x0000000f05097220 */ /* 0x084fe20000400000 */
[----:B------:R-:W-:Y:S01]  /*0530*/  FMUL R18, R6, R15 ;  /* 0x0000000f06127220 */ /* 0x000fe20000400000 */
[-C--:B---3--:R-:W-:Y:S01]  /*0540*/  FMUL R8, R4, R17.reuse ;  /* 0x0000001104087220 */ /* 0x088fe20000400000 */
[----:B0-----:R-:W-:Y:S01]  /*0550*/  FMUL R11, R7, R17 ;  /* 0x00000011070b7220 */ /* 0x001fe20000400000 */
[-C--:B----4-:R-:W-:Y:S01]  /*0560*/  FFMA R9, R6, R14.reuse, R9 ;  /* 0x0000000e06097223 */ /* 0x090fe20000000009 */
[----:B------:R-:W-:Y:S01]  /*0570*/  FFMA R18, R5, R14, -R18 ;  /* 0x0000000e05127223 */ /* 0x000fe20000000812 */
[-C--:B-----5:R-:W-:Y:S01]  /*0580*/  FFMA R8, R7, R16.reuse, R8 ;  /* 0x0000001007087223 */ /* 0x0a0fe20000000008 */
[----:B------:R-:W-:-:S03]  /*0590*/  FFMA R11, R4, R16, -R11 ;  /* 0x00000010040b7223 */ /* 0x000fc6000000080b */
[----:B------:R-:W-:Y:S01]  /*05a0*/  FADD R9, R9, -R8 ;  /* 0x8000000809097221 */ /* 0x000fe20000000000 */
[----:B------:R-:W-:-:S04]  /*05b0*/  FADD R11, R18, -R11 ;  /* 0x8000000b120b7221 */ /* 0x000fc80000000000 */
[----:B------:R-:W-:Y:S04]  /*05c0*/  STG.E desc[UR4][R2.64], R9 ;  /* 0x0000000902007986 */ /* 0x000fe8000c101904 */
[----:B------:R-:W-:Y:S01]  /*05d0*/  STG.E desc[UR4][R2.64+0x4], R11 ;  /* 0x0000040b02007986 */ /* 0x000fe2000c101904 */
[----:B------:R-:W-:Y:S05]  /*05e0*/  EXIT ;  /* 0x000000000000794d */ /* 0x000fea0003800000 */
.L_x_59:
        /* <DEDUP_REMOVED lines=9> */
.L_x_1164:


//--------------------- .text._Z26MutualIntensExtract_KernelILin1ELb0ELb0ELi0ELi1EEvPKfS1_Pfllllll --------------------------
	.section	.text._Z26MutualIntensExtract_KernelILin1ELb0ELb0ELi0ELi1EEvPKfS1_Pfllllll,"ax",@progbits
	.align	128
        .global         _Z26MutualIntensExtract_KernelILin1ELb0ELb0ELi0ELi1EEvPKfS1_Pfllllll
        .type           _Z26MutualIntensExtract_KernelILin1ELb0ELb0ELi0ELi1EEvPKfS1_Pfllllll,@function
        .size           _Z26MutualIntensExtract_KernelILin1ELb0ELb0ELi0ELi1EEvPKfS1_Pfllllll,(.L_x_1165 - _Z26MutualIntensExtract_KernelILin1ELb0ELb0ELi0ELi1EEvPKfS1_Pfllllll)
        .other          _Z26MutualIntensExtract_KernelILin1ELb0ELb0ELi0ELi1EEvPKfS1_Pfllllll,@"STO_CUDA_ENTRY STV_DEFAULT"
_Z26MutualIntensExtract_KernelILin1ELb0ELb0ELi0ELi1EEvPKfS1_Pfllllll:
.text._Z26MutualIntensExtract_KernelILin1ELb0ELb0ELi0ELi1EEvPKfS1_Pfllllll:
        /* <DEDUP_REMOVED lines=47> */
.L_x_60:
        /* <DEDUP_REMOVED lines=9> */
.L_x_1165:


//--------------------- .text._Z26MutualIntensExtract_KernelILin1ELb0ELb1ELi0ELi1EEvPKfS1_Pfllllll --------------------------
	.section	.text._Z26MutualIntensExtract_KernelILin1ELb0ELb1ELi0ELi1EEvPKfS1_Pfllllll,"ax",@progbits
	.align	128
        .global         _Z26MutualIntensExtract_KernelILin1ELb0ELb1ELi0ELi1EEvPKfS1_Pfllllll
        .type           _Z26MutualIntensExtract_KernelILin1ELb0ELb1ELi0ELi1EEvPKfS1_Pfllllll,@function
        .size           _Z26MutualIntensExtract_KernelILin1ELb0ELb1ELi0ELi1EEvPKfS1_Pfllllll,(.L_x_1166 - _Z26MutualIntensExtract_KernelILin1ELb0ELb1ELi0ELi1EEvPKfS1_Pfllllll)
        .other          _Z26MutualIntensExtract_KernelILin1ELb0ELb1ELi0ELi1EEvPKfS1_Pfllllll,@"STO_CUDA_ENTRY STV_DEFAULT"
_Z26MutualIntensExtract_KernelILin1ELb0ELb1ELi0ELi1EEvPKfS1_Pfllllll:
.text._Z26MutualIntensExtract_KernelILin1ELb0ELb1ELi0ELi1EEvPKfS1_Pfllllll:
        /* <DEDUP_REMOVED lines=75> */
.L_x_61:
        /* <DEDUP_REMOVED lines=13> */
.L_x_1166:


//--------------------- .text._Z26MutualIntensExtract_KernelILin1ELb1ELb0ELi0ELi1EEvPKfS1_Pfllllll --------------------------
	.section	.text._Z26MutualIntensExtract_KernelILin1ELb1ELb0ELi0ELi1EEvPKfS1_Pfllllll,"ax",@progbits
	.align	128
        .global         _Z26MutualIntensExtract_KernelILin1ELb1ELb0ELi0ELi1EEvPKfS1_Pfllllll
        .type           _Z26MutualIntensExtract_KernelILin1ELb1ELb0ELi0ELi1EEvPKfS1_Pfllllll,@function
        .size           _Z26MutualIntensExtract_KernelILin1ELb1ELb0ELi0ELi1EEvPKfS1_Pfllllll,(.L_x_1167 - _Z26MutualIntensExtract_KernelILin1ELb1ELb0ELi0ELi1EEvPKfS1_Pfllllll)
        .other          _Z26MutualIntensExtract_KernelILin1ELb1ELb0ELi0ELi1EEvPKfS1_Pfllllll,@"STO_CUDA_ENTRY STV_DEFAULT"
_Z26MutualIntensExtract_KernelILin1ELb1ELb0ELi0ELi1EEvPKfS1_Pfllllll:
.text._Z26MutualIntensExtract_KernelILin1ELb1ELb0ELi0ELi1EEvPKfS1_Pfllllll:
        /* <DEDUP_REMOVED lines=78> */
.L_x_62:
        /* <DEDUP_REMOVED lines=10> */
.L_x_1167:


//--------------------- .text._Z26MutualIntensExtract_KernelILin1ELb1ELb1ELi0ELi1EEvPKfS1_Pfllllll --------------------------
	.section	.text._Z26MutualIntensExtract_KernelILin1ELb1ELb1ELi0ELi1EEvPKfS1_Pfllllll,"ax",@progbits
	.align	128
        .global         _Z26MutualIntensExtract_KernelILin1ELb1ELb1ELi0ELi1EEvPKfS1_Pfllllll
        .type           _Z26MutualIntensExtract_KernelILin1ELb1ELb1ELi0ELi1EEvPKfS1_Pfllllll,@function
        .size           _Z26MutualIntensExtract_KernelILin1ELb1ELb1ELi0ELi1EEvPKfS1_Pfllllll,(.L_x_1168 - _Z26MutualIntensExtract_KernelILin1ELb1ELb1ELi0ELi1EEvPKfS1_Pfllllll)
        .other          _Z26MutualIntensExtract_KernelILin1ELb1ELb1ELi0ELi1EEvPKfS1_Pfllllll,@"STO_CUDA_ENTRY STV_DEFAULT"
_Z26MutualIntensExtract_KernelILin1ELb1ELb1ELi0ELi1EEvPKfS1_Pfllllll:
.text._Z26MutualIntensExtract_KernelILin1ELb1ELb1ELi0ELi1EEvPKfS1_Pfllllll:
        /* <DEDUP_REMOVED lines=93> */
.L_x_63:
        /* <DEDUP_REMOVED lines=11> */
.L_x_1168:


//--------------------- .text._Z26MutualIntensExtract_KernelILi5ELb0ELb0ELi0ELi1EEvPKfS1_Pfllllll --------------------------
	.section	.text._Z26MutualIntensExtract_KernelILi5ELb0ELb0ELi0ELi1EEvPKfS1_Pfllllll,"ax",@progbits
	.align	128
        .global         _Z26MutualIntensExtract_KernelILi5ELb0ELb0ELi0ELi1EEvPKfS1_Pfllllll
        .type           _Z26MutualIntensExtract_KernelILi5ELb0ELb0ELi0ELi1EEvPKfS1_Pfllllll,@function
        .size           _Z26MutualIntensExtract_KernelILi5ELb0ELb0ELi0ELi1EEvPKfS1_Pfllllll,(.L_x_1169 - _Z26MutualIntensExtract_KernelILi5ELb0ELb0ELi0ELi1EEvPKfS1_Pfllllll)
        .other          _Z26MutualIntensExtract_KernelILi5ELb0ELb0ELi0ELi1EEvPKfS1_Pfllllll,@"STO_CUDA_ENTRY STV_DEFAULT"
_Z26MutualIntensExtract_KernelILi5ELb0ELb0ELi0ELi1EEvPKfS1_Pfllllll:
.text._Z26MutualIntensExtract_KernelILi5ELb0ELb0ELi0ELi1EEvPKfS1_Pfllllll:
        /* <DEDUP_REMOVED lines=47> */
.L_x_64:
        /* <DEDUP_REMOVED lines=9> */
.L_x_1169:


//--------------------- .text._Z26MutualIntensExtract_KernelILi5ELb0ELb1ELi0ELi1EEvPKfS1_Pfllllll --------------------------
	.section	.text._Z26MutualIntensExtract_KernelILi5ELb0ELb1ELi0ELi1EEvPKfS1_Pfllllll,"ax",@progbits
	.align	128
        .global         _Z26MutualIntensExtract_KernelILi5ELb0ELb1ELi0ELi1EEvPKfS1_Pfllllll
        .type           _Z26MutualIntensExtract_KernelILi5ELb0ELb1ELi0ELi1EEvPKfS1_Pfllllll,@function
        .size           _Z26MutualIntensExtract_KernelILi5ELb0ELb1ELi0ELi1EEvPKfS1_Pfllllll,(.L_x_1170 - _Z26MutualIntensExtract_KernelILi5ELb0ELb1ELi0ELi1EEvPKfS1_Pfllllll)
        .other          _Z26MutualIntensExtract_KernelILi5ELb0ELb1ELi0ELi1EEvPKfS1_Pfllllll,@"STO_CUDA_ENTRY STV_DEFAULT"
_Z26MutualIntensExtract_KernelILi5ELb0ELb1ELi0ELi1EEvPKfS1_Pfllllll:
.text._Z26MutualIntensExtract_KernelILi5ELb0ELb1ELi0ELi1EEvPKfS1_Pfllllll:
        /* <DEDUP_REMOVED lines=54> */
[----:B------:R-:W-:-:S05]  /*0360*/  IMAD R7, R9, UR11, R8 ;  /* 0x0000000b09077c24 */ /* 0x000fca000f8e0208 */
        /* <DEDUP_REMOVED lines=10> */
[----:B------:R-:W-:Y:S02]  /*0410*/  IMAD.IADD R11, R5, 0x1, R11 ;  /* 0x00000001050b7824 */ /* 0x000fe400078e020b */
[----:B------:R-:W-:Y:S01]  /*0420*/  FADD R5, RZ, -R12 ;  /* 0x8000000cff057221 */ /* 0x000fe20000000000 */
[----:B--2---:R-:W-:Y:S01]  /*0430*/  FADD R8, RZ, -R8 ;  /* 0x80000008ff087221 */ /* 0x004fe20000000000 */
[----:B---3--:R-:W-:Y:S01]  /*0440*/  FADD R9, RZ, R3 ;  /* 0x00000003ff097221 */ /* 0x008fe20000000000 */
[----:B------:R-:W-:Y:S02]  /*0450*/  LEA.HI.X R3, R4, UR9, R11, 0x3, P0 ;  /* 0x0000000904037c11 */ /* 0x000fe400080f1c0b */
[C---:B------:R-:W-:Y:S01]  /*0460*/  FMUL R7, R5.reuse, R8 ;  /* 0x0000000805077220 */ /* 0x040fe20000400000 */
[----:B------:R-:W-:Y:S01]  /*0470*/  FADD R4, RZ, R10 ;  /* 0x0000000aff047221 */ /* 0x000fe20000000000 */
[----:B------:R-:W-:Y:S01]  /*0480*/  FMUL R5, R5, R9 ;  /* 0x0000000905057220 */ /* 0x000fe20000400000 */
[----:B------:R-:W-:-:S04]  /*0490*/  IMAD.WIDE R2, R0, 0x8, R2 ;  /* 0x0000000800027825 */ /* 0x000fc800078e0202 */
[C---:B------:R-:W-:Y:S01]  /*04a0*/  FFMA R7, R4.reuse, R9, R7 ;  /* 0x0000000904077223 */ /* 0x040fe20000000007 */
[----:B------:R-:W-:-:S03]  /*04b0*/  FFMA R5, R4, R8, -R5 ;  /* 0x0000000804057223 */ /* 0x000fc60000000805 */
[----:B------:R-:W-:Y:S01]  /*04c0*/  FMUL R7, R7, 0.5 ;  /* 0x3f00000007077820 */ /* 0x000fe20000400000 */
[----:B------:R-:W-:-:S04]  /*04d0*/  FMUL R5, R5, 0.5 ;  /* 0x3f00000005057820 */ /* 0x000fc80000400000 */
[----:B------:R-:W-:Y:S04]  /*04e0*/  STG.E desc[UR4][R2.64], R7 ;  /* 0x0000000702007986 */ /* 0x000fe8000c101904 */
[----:B------:R-:W-:Y:S01]  /*04f0*/  STG.E desc[UR4][R2.64+0x4], R5 ;  /* 0x0000040502007986 */ /* 0x000fe2000c101904 */
[----:B------:R-:W-:Y:S05]  /*0500*/  EXIT ;  /* 0x000000000000794d */ /* 0x000fea0003800000 */
.L_x_65:
        /* <DEDUP_REMOVED lines=15> */
.L_x_1170:


//--------------------- .text._Z26MutualIntensExtract_KernelILi5ELb1ELb0ELi0ELi1EEvPKfS1_Pfllllll --------------------------
	.section	.text._Z26MutualIntensExtract_KernelILi5ELb1ELb0ELi0ELi1EEvPKfS1_Pfllllll,"ax",@progbits
	.align	128
        .global         _Z26MutualIntensExtract_KernelILi5ELb1ELb0ELi0ELi1EEvPKfS1_Pfllllll
        .type           _Z26MutualIntensExtract_KernelILi5ELb1ELb0ELi0ELi1EEvPKfS1_Pfllllll,@function
        .size           _Z26MutualIntensExtract_KernelILi5ELb1ELb0ELi0ELi1EEvPKfS1_Pfllllll,(.L_x_1171 - _Z26MutualIntensExtract_KernelILi5ELb1ELb0ELi0ELi1EEvPKfS1_Pfllllll)
        .other          _Z26MutualIntensExtract_KernelILi5ELb1ELb0ELi0ELi1EEvPKfS1_Pfllllll,@"STO_CUDA_ENTRY STV_DEFAULT"
_Z26MutualIntensExtract_KernelILi5ELb1ELb0ELi0ELi1EEvPKfS1_Pfllllll:
.text._Z26MutualIntensExtract_KernelILi5ELb1ELb0ELi0ELi1EEvPKfS1_Pfllllll:
        /* <DEDUP_REMOVED lines=57> */
[----:B--2---:R-:W-:-:S06]  /*0390*/  IMAD.MOV.U32 R3, RZ, RZ, R10 ;  /* 0x000000ffff037224 */ /* 0x004fcc00078e000a */
[----:B------:R-:W2:Y:S01]  /*03a0*/  @P0 LDG.E.CONSTANT R3, desc[UR4][R6.64+0x4] ;  /* 0x0000040406030981 */ /* 0x000ea2000c1e9900 */
[----:B----4-:R-:W-:-:S06]  /*03b0*/  MOV R8, R12 ;  /* 0x0000000c00087202 */ /* 0x010fcc0000000f00 */
[----:B------:R-:W3:Y:S01]  /*03c0*/  @P0 LDG.E.CONSTANT R8, desc[UR4][R6.64] ;  /* 0x0000000406080981 */ /* 0x000ee2000c1e9900 */
[----:B------:R-:W-:Y:S02]  /*03d0*/  IMAD R2, R11, UR6, RZ ;  /* 0x000000060b027c24 */ /* 0x000fe4000f8e02ff */
[----:B------:R-:W-:-:S04]  /*03e0*/  IMAD.WIDE.U32 R4, R9, UR6, RZ ;  /* 0x0000000609047c25 */ /* 0x000fc8000f8e00ff */
[----:B------:R-:W-:Y:S01]  /*03f0*/  IMAD R9, R9, UR7, R2 ;  /* 0x0000000709097c24 */ /* 0x000fe2000f8e0202 */
[----:B0-----:R-:W-:-:S03]  /*0400*/  LEA R2, P0, R4, UR8, 0x3 ;  /* 0x0000000804027c11 */ /* 0x001fc6000f8018ff */
[----:B------:R-:W-:Y:S02]  /*0410*/  IMAD.IADD R9, R5, 0x1, R9 ;  /* 0x0000000105097824 */ /* 0x000fe400078e0209 */
[----:B------:R-:W-:Y:S01]  /*0420*/  FADD R5, RZ, R10 ;  /* 0x0000000aff057221 */ /* 0x000fe20000000000 */
[----:B--2---:R-:W-:Y:S02]  /*0430*/  FADD R10, RZ, R3 ;  /* 0x00000003ff0a7221 */ /* 0x004fe40000000000 */
[----:B------:R-:W-:Y:S02]  /*0440*/  LEA.HI.X R3, R4, UR9, R9, 0x3, P0 ;  /* 0x0000000904037c11 */ /* 0x000fe400080f1c09 */
[-C--:B------:R-:W-:Y:S01]  /*0450*/  FMUL R9, R5, R10.reuse ;  /* 0x0000000a05097220 */ /* 0x080fe20000400000 */
[----:B------:R-:W-:Y:S01]  /*0460*/  FMUL R10, R12, R10 ;  /* 0x0000000a0c0a7220 */ /* 0x000fe20000400000 */
[----:B------:R-:W-:-:S04]  /*0470*/  IMAD.WIDE R2, R0, 0x8, R2 ;  /* 0x0000000800027825 */ /* 0x000fc800078e0202 */
[-C--:B---3--:R-:W-:Y:S01]  /*0480*/  FFMA R9, R12, R8.reuse, R9 ;  /* 0x000000080c097223 */ /* 0x088fe20000000009 */
[----:B------:R-:W-:-:S03]  /*0490*/  FFMA R10, R5, R8, -R10 ;  /* 0x00000008050a7223 */ /* 0x000fc6000000080a */
[----:B------:R-:W-:Y:S01]  /*04a0*/  FMUL R9, R9, 0.5 ;  /* 0x3f00000009097820 */ /* 0x000fe20000400000 */
[----:B------:R-:W-:-:S04]  /*04b0*/  FMUL R5, R10, 0.5 ;  /* 0x3f0000000a057820 */ /* 0x000fc80000400000 */
[----:B------:R-:W-:Y:S04]  /*04c0*/  STG.E desc[UR4][R2.64], R9 ;  /* 0x0000000902007986 */ /* 0x000fe8000c101904 */
[----:B------:R-:W-:Y:S01]  /*04d0*/  STG.E desc[UR4][R2.64+0x4], R5 ;  /* 0x0000040502007986 */ /* 0x000fe2000c101904 */
[----:B------:R-:W-:Y:S05]  /*04e0*/  EXIT ;  /* 0x000000000000794d */ /* 0x000fea0003800000 */
.L_x_66:
        /* <DEDUP_REMOVED lines=9> */
.L_x_1171:


//--------------------- .text._Z26MutualIntensExtract_KernelILi5ELb1ELb1ELi0ELi1EEvPKfS1_Pfllllll --------------------------
	.section	.text._Z26MutualIntensExtract_KernelILi5ELb1ELb1ELi0ELi1EEvPKfS1_Pfllllll,"ax",@progbits
	.align	128
        .global         _Z26MutualIntensExtract_KernelILi5ELb1ELb1ELi0ELi1EEvPKfS1_Pfllllll
        .type           _Z26MutualIntensExtract_KernelILi5ELb1ELb1ELi0ELi1EEvPKfS1_Pfllllll,@function
        .size           _Z26MutualIntensExtract_KernelILi5ELb1ELb1ELi0ELi1EEvPKfS1_Pfllllll,(.L_x_1172 - _Z26MutualIntensExtract_KernelILi5ELb1ELb1ELi0ELi1EEvPKfS1_Pfllllll)
        .other          _Z26MutualIntensExtract_KernelILi5ELb1ELb1ELi0ELi1EEvPKfS1_Pfllllll,@"STO_CUDA_ENTRY STV_DEFAULT"
_Z26MutualIntensExtract_KernelILi5ELb1ELb1ELi0ELi1EEvPKfS1_Pfllllll:
.text._Z26MutualIntensExtract_KernelILi5ELb1ELb1ELi0ELi1EEvPKfS1_Pfllllll:
        /* <DEDUP_REMOVED lines=73> */
[----:B------:R-:W2:Y:S04]  /*0490*/  @P0 LDG.E.CONSTANT R16, desc[UR4][R12.64+0x4] ;  /* 0x000004040c100981 */ /* 0x000ea8000c1e9900 */
[----:B------:R-:W3:Y:S01]  /*04a0*/  @P0 LDG.E.CONSTANT R15, desc[UR4][R12.64] ;  /* 0x000000040c0f0981 */ /* 0x000ee2000c1e9900 */
[----:B------:R-:W-:Y:S02]  /*04b0*/  IMAD R2, R19, UR6, RZ ;  /* 0x0000000613027c24 */ /* 0x000fe4000f8e02ff */
[----:B------:R-:W-:-:S04]  /*04c0*/  IMAD.WIDE.U32 R4, R17, UR6, RZ ;  /* 0x0000000611047c25 */ /* 0x000fc8000f8e00ff */
[----:B------:R-:W-:Y:S01]  /*04d0*/  IMAD R17, R17, UR7, R2 ;  /* 0x0000000711117c24 */ /* 0x000fe2000f8e0202 */
[----:B-1----:R-:W-:-:S04]  /*04e0*/  LEA R2, P0, R4, UR8, 0x3 ;  /* 0x0000000804027c11 */ /* 0x002fc8000f8018ff */
[----:B------:R-:W-:Y:S01]  /*04f0*/  IADD3 R17, PT, PT, R5, R17, RZ ;  /* 0x0000001105117210 */ /* 0x000fe20007ffe0ff */
[----:B------:R-:W-:Y:S01]  /*0500*/  FADD R5, R3, -R8 ;  /* 0x8000000803057221 */ /* 0x000fe20000000000 */
[----:B------:R-:W-:Y:S02]  /*0510*/  FADD R6, R6, R7 ;  /* 0x0000000706067221 */ /* 0x000fe40000000000 */
[----:B------:R-:W-:-:S03]  /*0520*/  LEA.HI.X R3, R4, UR9, R17, 0x3, P0 ;  /* 0x0000000904037c11 */ /* 0x000fc600080f1c11 */
[----:B------:R-:W-:-:S04]  /*0530*/  IMAD.WIDE R2, R0, 0x8, R2 ;  /* 0x0000000800027825 */ /* 0x000fc800078e0202 */
[----:B--2---:R-:W-:Y:S01]  /*0540*/  FADD R9, -R16, R9 ;  /* 0x0000000910097221 */ /* 0x004fe20000000100 */
[----:B---3--:R-:W-:-:S03]  /*0550*/  FADD R8, R15, R14 ;  /* 0x0000000e0f087221 */ /* 0x008fc60000000000 */
[C---:B------:R-:W-:Y:S01]  /*0560*/  FMUL R7, R5.reuse, R9 ;  /* 0x0000000905077220 */ /* 0x040fe20000400000 */
[----:B------:R-:W-:-:S03]  /*0570*/  FMUL R4, R5, R8 ;  /* 0x0000000805047220 */ /* 0x000fc60000400000 */
[C---:B------:R-:W-:Y:S01]  /*0580*/  FFMA R7, R6.reuse, R8, R7 ;  /* 0x0000000806077223 */ /* 0x040fe20000000007 */
[----:B------:R-:W-:-:S03]  /*0590*/  FFMA R4, R6, R9, -R4 ;  /* 0x0000000906047223 */ /* 0x000fc60000000804 */
[----:B------:R-:W-:Y:S01]  /*05a0*/  FMUL R7, R7, 0.5 ;  /* 0x3f00000007077820 */ /* 0x000fe20000400000 */
[----:B------:R-:W-:-:S04]  /*05b0*/  FMUL R5, R4, 0.5 ;  /* 0x3f00000004057820 */ /* 0x000fc80000400000 */
[----:B------:R-:W-:Y:S04]  /*05c0*/  STG.E desc[UR4][R2.64], R7 ;  /* 0x0000000702007986 */ /* 0x000fe8000c101904 */
[----:B------:R-:W-:Y:S01]  /*05d0*/  STG.E desc[UR4][R2.64+0x4], R5 ;  /* 0x0000040502007986 */ /* 0x000fe2000c101904 */
[----:B------:R-:W-:Y:S05]  /*05e0*/  EXIT ;  /* 0x000000000000794d */ /* 0x000fea0003800000 */
.L_x_67:
        /* <DEDUP_REMOVED lines=9> */
.L_x_1172:


//--------------------- .text._Z26MutualIntensExtract_KernelILi4ELb0ELb0ELi0ELi1EEvPKfS1_Pfllllll --------------------------
	.section	.text._Z26MutualIntensExtract_KernelILi4ELb0ELb0ELi0ELi1EEvPKfS1_Pfllllll,"ax",@progbits
	.align	128
        .global         _Z26MutualIntensExtract_KernelILi4ELb0ELb0ELi0ELi1EEvPKfS1_Pfllllll
        .type           _Z26MutualIntensExtract_KernelILi4ELb0ELb0ELi0ELi1EEvPKfS1_Pfllllll,@function
        .size           _Z26MutualIntensExtract_KernelILi4ELb0ELb0ELi0ELi1EEvPKfS1_Pfllllll,(.L_x_1173 - _Z26MutualIntensExtract_KernelILi4ELb0ELb0ELi0ELi1EEvPKfS1_Pfllllll)
        .other          _Z26MutualIntensExtract_KernelILi4ELb0ELb0ELi0ELi1EEvPKfS1_Pfllllll,@"STO_CUDA_ENTRY STV_DEFAULT"
_Z26MutualIntensExtract_KernelILi4ELb0ELb0ELi0ELi1EEvPKfS1_Pfllllll:
.text._Z26MutualIntensExtract_KernelILi4ELb0ELb0ELi0ELi1EEvPKfS1_Pfllllll:
        /* <DEDUP_REMOVED lines=47> */
.L_x_68:
        /* <DEDUP_REMOVED lines=9> */
.L_x_1173:


//--------------------- .text._Z26MutualIntensExtract_KernelILi4ELb0ELb1ELi0ELi1EEvPKfS1_Pfllllll --------------------------
	.section	.text._Z26MutualIntensExtract_KernelILi4ELb0ELb1ELi0ELi1EEvPKfS1_Pfllllll,"ax",@progbits
	.align	128
        .global         _Z26MutualIntensExtract_KernelILi4ELb0ELb1ELi0ELi1EEvPKfS1_Pfllllll
        .type           _Z26MutualIntensExtract_KernelILi4ELb0ELb1ELi0ELi1EEvPKfS1_Pfllllll,@function
        .size           _Z26MutualIntensExtract_KernelILi4ELb0ELb1ELi0ELi1EEvPKfS1_Pfllllll,(.L_x_1174 - _Z26MutualIntensExtract_KernelILi4ELb0ELb1ELi0ELi1EEvPKfS1_Pfllllll)
        .other          _Z26MutualIntensExtract_KernelILi4ELb0ELb1ELi0ELi1EEvPKfS1_Pfllllll,@"STO_CUDA_ENTRY STV_DEFAULT"
_Z26MutualIntensExtract_KernelILi4ELb0ELb1ELi0ELi1EEvPKfS1_Pfllllll:
.text._Z26MutualIntensExtract_KernelILi4ELb0ELb1ELi0ELi1EEvPKfS1_Pfllllll:
        /* <DEDUP_REMOVED lines=66> */
[----:B------:R-:W-:Y:S01]  /*0420*/  FADD R5, RZ, R12 ;  /* 0x0000000cff057221 */ /* 0x000fe20000000000 */
[----:B--2---:R-:W-:Y:S01]  /*0430*/  FADD R8, RZ, R8 ;  /* 0x00000008ff087221 */ /* 0x004fe20000000000 */
[----:B---3--:R-:W-:Y:S01]  /*0440*/  FADD R9, RZ, -R3 ;  /* 0x80000003ff097221 */ /* 0x008fe20000000000 */
[----:B------:R-:W-:Y:S02]  /*0450*/  LEA.HI.X R3, R4, UR9, R11, 0x3, P0 ;  /* 0x0000000904037c11 */ /* 0x000fe400080f1c0b */
[C---:B------:R-:W-:Y:S01]  /*0460*/  FMUL R7, R5.reuse, R8 ;  /* 0x0000000805077220 */ /* 0x040fe20000400000 */
[----:B------:R-:W-:Y:S01]  /*0470*/  FADD R4, RZ, -R10 ;  /* 0x8000000aff047221 */ /* 0x000fe20000000000 */
        /* <DEDUP_REMOVED lines=9> */
.L_x_69:
        /* <DEDUP_REMOVED lines=15> */
.L_x_1174:


//--------------------- .text._Z26MutualIntensExtract_KernelILi4ELb1ELb0ELi0ELi1EEvPKfS1_Pfllllll --------------------------
	.section	.text._Z26MutualIntensExtract_KernelILi4ELb1ELb0ELi0ELi1EEvPKfS1_Pfllllll,"ax",@progbits
	.align	128
        .global         _Z26MutualIntensExtract_KernelILi4ELb1ELb0ELi0ELi1EEvPKfS1_Pfllllll
        .type           _Z26MutualIntensExtract_KernelILi4ELb1ELb0ELi0ELi1EEvPKfS1_Pfllllll,@function
        .size           _Z26MutualIntensExtract_KernelILi4ELb1ELb0ELi0ELi1EEvPKfS1_Pfllllll,(.L_x_1175 - _Z26MutualIntensExtract_KernelILi4ELb1ELb0ELi0ELi1EEvPKfS1_Pfllllll)
        .other          _Z26MutualIntensExtract_KernelILi4ELb1ELb0ELi0ELi1EEvPKfS1_Pfllllll,@"STO_CUDA_ENTRY STV_DEFAULT"
_Z26MutualIntensExtract_KernelILi4ELb1ELb0ELi0ELi1EEvPKfS1_Pfllllll:
.text._Z26MutualIntensExtract_KernelILi4ELb1ELb0ELi0ELi1EEvPKfS1_Pfllllll:
        /* <DEDUP_REMOVED lines=62> */
[----:B------:R-:W-:Y:S01]  /*03e0*/  FADD R10, RZ, R10 ;  /* 0x0000000aff0a7221 */ /* 0x000fe20000000000 */
[----:B------:R-:W-:-:S04]  /*03f0*/  IMAD.WIDE.U32 R4, R11, UR6, RZ ;  /* 0x000000060b047c25 */ /* 0x000fc8000f8e00ff */
[----:B------:R-:W-:Y:S01]  /*0400*/  IMAD R3, R11, UR7, R2 ;  /* 0x000000070b037c24 */ /* 0x000fe2000f8e0202 */
[----:B0-----:R-:W-:-:S03]  /*0410*/  LEA R2, P0, R4, UR8, 0x3 ;  /* 0x0000000804027c11 */ /* 0x001fc6000f8018ff */
[----:B------:R-:W-:-:S05]  /*0420*/  IMAD.IADD R3, R5, 0x1, R3 ;  /* 0x0000000105037824 */ /* 0x000fca00078e0203 */
[----:B------:R-:W-:-:S03]  /*0430*/  LEA.HI.X R3, R4, UR9, R3, 0x3, P0 ;  /* 0x0000000904037c11 */ /* 0x000fc600080f1c03 */
[----:B------:R-:W-:-:S04]  /*0440*/  IMAD.WIDE R2, R0, 0x8, R2 ;  /* 0x0000000800027825 */ /* 0x000fc800078e0202 */
[----:B--2---:R-:W-:Y:S01]  /*0450*/  FADD R5, RZ, R8 ;  /* 0x00000008ff057221 */ /* 0x004fe20000000000 */
[-C--:B---3--:R-:W-:Y:S01]  /*0460*/  FMUL R11, R15, R9.reuse ;  /* 0x000000090f0b7220 */ /* 0x088fe20000400000 */
[----:B------:R-:W-:-:S03]  /*0470*/  FMUL R4, R10, R9 ;  /* 0x000000090a047220 */ /* 0x000fc60000400000 */
[-C--:B------:R-:W-:Y:S01]  /*0480*/  FFMA R11, R10, R5.reuse, R11 ;  /* 0x000000050a0b7223 */ /* 0x080fe2000000000b */
[----:B------:R-:W-:-:S03]  /*0490*/  FFMA R4, R15, R5, -R4 ;  /* 0x000000050f047223 */ /* 0x000fc60000000804 */
[----:B------:R-:W-:Y:S01]  /*04a0*/  FMUL R11, R11, 0.5 ;  /* 0x3f0000000b0b7820 */ /* 0x000fe20000400000 */
[----:B------:R-:W-:-:S04]  /*04b0*/  FMUL R5, R4, 0.5 ;  /* 0x3f00000004057820 */ /* 0x000fc80000400000 */
[----:B------:R-:W-:Y:S04]  /*04c0*/  STG.E desc[UR4][R2.64], R11 ;  /* 0x0000000b02007986 */ /* 0x000fe8000c101904 */
[----:B------:R-:W-:Y:S01]  /*04d0*/  STG.E desc[UR4][R2.64+0x4], R5 ;  /* 0x0000040502007986 */ /* 0x000fe2000c101904 */
[----:B------:R-:W-:Y:S05]  /*04e0*/  EXIT ;  /* 0x000000000000794d */ /* 0x000fea0003800000 */
.L_x_70:
        /* <DEDUP_REMOVED lines=9> */
.L_x_1175:


//--------------------- .text._Z26MutualIntensExtract_KernelILi4ELb1ELb1ELi0ELi1EEvPKfS1_Pfllllll --------------------------
	.section	.text._Z26MutualIntensExtract_KernelILi4ELb1ELb1ELi0ELi1EEvPKfS1_Pfllllll,"ax",@progbits
	.align	128
        .global         _Z26MutualIntensExtract_KernelILi4ELb1ELb1ELi0ELi1EEvPKfS1_Pfllllll
        .type           _Z26MutualIntensExtract_KernelILi4ELb1ELb1ELi0ELi1EEvPKfS1_Pfllllll,@function
        .size           _Z26MutualIntensExtract_KernelILi4ELb1ELb1ELi0ELi1EEvPKfS1_Pfllllll,(.L_x_1176 - _Z26MutualIntensExtract_KernelILi4ELb1ELb1ELi0ELi1EEvPKfS1_Pfllllll)
        .other          _Z26MutualIntensExtract_KernelILi4ELb1ELb1ELi0ELi1EEvPKfS1_Pfllllll,@"STO_CUDA_ENTRY STV_DEFAULT"
_Z26MutualIntensExtract_KernelILi4ELb1ELb1ELi0ELi1EEvPKfS1_Pfllllll:
.text._Z26MutualIntensExtract_KernelILi4ELb1ELb1ELi0ELi1EEvPKfS1_Pfllllll:
        /* <DEDUP_REMOVED lines=80> */
[----:B------:R-:W-:Y:S01]  /*0500*/  FADD R5, R3, R8 ;  /* 0x0000000803057221 */ /* 0x000fe20000000000 */
[----:B------:R-:W-:Y:S02]  /*0510*/  FADD R6, R6, -R7 ;  /* 0x8000000706067221 */ /* 0x000fe40000000000 */
[----:B------:R-:W-:-:S03]  /*0520*/  LEA.HI.X R3, R4, UR9, R17, 0x3, P0 ;  /* 0x0000000904037c11 */ /* 0x000fc600080f1c11 */
[----:B------:R-:W-:-:S04]  /*0530*/  IMAD.WIDE R2, R0, 0x8, R2 ;  /* 0x0000000800027825 */ /* 0x000fc800078e0202 */
[----:B--2---:R-:W-:Y:S01]  /*0540*/  FADD R9, R16, R9 ;  /* 0x0000000910097221 */ /* 0x004fe20000000000 */
[----:B---3--:R-:W-:-:S03]  /*0550*/  FADD R8, -R15, R14 ;  /* 0x0000000e0f087221 */ /* 0x008fc60000000100 */
        /* <DEDUP_REMOVED lines=9> */
.L_x_71:
        /* <DEDUP_REMOVED lines=9> */
.L_x_1176:


//--------------------- .text._Z26MutualIntensExtract_KernelILi3ELb0ELb0ELi0ELi1EEvPKfS1_Pfllllll --------------------------
	.section	.text._Z26MutualIntensExtract_KernelILi3ELb0ELb0ELi0ELi1EEvPKfS1_Pfllllll,"ax",@progbits
	.align	128
        .global         _Z26MutualIntensExtract_KernelILi3ELb0ELb0ELi0ELi1EEvPKfS1_Pfllllll
        .type           _Z26MutualIntensExtract_KernelILi3ELb0ELb0ELi0ELi1EEvPKfS1_Pfllllll,@function
        .size           _Z26MutualIntensExtract_KernelILi3ELb0ELb0ELi0ELi1EEvPKfS1_Pfllllll,(.L_x_1177 - _Z26MutualIntensExtract_KernelILi3ELb0ELb0ELi0ELi1EEvPKfS1_Pfllllll)
        .other          _Z26MutualIntensExtract_KernelILi3ELb0ELb0ELi0ELi1EEvPKfS1_Pfllllll,@"STO_CUDA_ENTRY STV_DEFAULT"
_Z26MutualIntensExtract_KernelILi3ELb0ELb0ELi0ELi1EEvPKfS1_Pfllllll:
.text._Z26MutualIntensExtract_KernelILi3ELb0ELb0ELi0ELi1EEvPKfS1_Pfllllll:
        /* <DEDUP_REMOVED lines=47> */
.L_x_72:
        /* <DEDUP_REMOVED lines=9> */
.L_x_1177:


//--------------------- .text._Z26MutualIntensExtract_KernelILi3ELb0ELb1ELi0ELi1EEvPKfS1_Pfllllll --------------------------
	.section	.text._Z26MutualIntensExtract_KernelILi3ELb0ELb1ELi0ELi1EEvPKfS1_Pfllllll,"ax",@progbits
	.align	128
        .global         _Z26MutualIntensExtract_KernelILi3ELb0ELb1ELi0ELi1EEvPKfS1_Pfllllll
        .type           _Z26MutualIntensExtract_KernelILi3ELb0ELb1ELi0ELi1EEvPKfS1_Pfllllll,@function
        .size           _Z26MutualIntensExtract_KernelILi3ELb0ELb1ELi0ELi1EEvPKfS1_Pfllllll,(.L_x_1178 - _Z26MutualIntensExtract_KernelILi3ELb0ELb1ELi0ELi1EEvPKfS1_Pfllllll)
        .other          _Z26MutualIntensExtract_KernelILi3ELb0ELb1ELi0ELi1EEvPKfS1_Pfllllll,@"STO_CUDA_ENTRY STV_DEFAULT"
_Z26MutualIntensExtract_KernelILi3ELb0ELb1ELi0ELi1EEvPKfS1_Pfllllll:
.text._Z26MutualIntensExtract_KernelILi3ELb0ELb1ELi0ELi1EEvPKfS1_Pfllllll:
        /* <DEDUP_REMOVED lines=64> */
[C---:B0-----:R-:W-:Y:S01]  /*0400*/  LEA R2, P0, R4.reuse, UR8, 0x3 ;  /* 0x0000000804027c11 */ /* 0x041fe2000f8018ff */
[----:B------:R-:W-:Y:S02]  /*0410*/  FADD R9, RZ, -R10 ;  /* 0x8000000aff097221 */ /* 0x000fe40000000000 */
[----:B------:R-:W-:Y:S02]  /*0420*/  IMAD.IADD R11, R5, 0x1, R11 ;  /* 0x00000001050b7824 */ /* 0x000fe400078e020b */
[----:B------:R-:W-:Y:S01]  /*0430*/  FADD R5, RZ, -R12 ;  /* 0x8000000cff057221 */ /* 0x000fe20000000000 */
[----:B--2---:R-:W-:Y:S02]  /*0440*/  FADD R10, RZ, -R3 ;  /* 0x80000003ff0a7221 */ /* 0x004fe40000000000 */
[----:B------:R-:W-:Y:S02]  /*0450*/  LEA.HI.X R3, R4, UR9, R11, 0x3, P0 ;  /* 0x0000000904037c11 */ /* 0x000fe400080f1c0b */
[-C--:B------:R-:W-:Y:S01]  /*0460*/  FMUL R4, R9, R10.reuse ;  /* 0x0000000a09047220 */ /* 0x080fe20000400000 */
[----:B---3--:R-:W-:Y:S01]  /*0470*/  FADD R8, RZ, -R8 ;  /* 0x80000008ff087221 */ /* 0x008fe20000000000 */
[----:B------:R-:W-:Y:S01]  /*0480*/  FMUL R10, R5, R10 ;  /* 0x0000000a050a7220 */ /* 0x000fe20000400000 */
[----:B------:R-:W-:-:S04]  /*0490*/  IMAD.WIDE R2, R0, 0x8, R2 ;  /* 0x0000000800027825 */ /* 0x000fc800078e0202 */
[-C--:B------:R-:W-:Y:S01]  /*04a0*/  FFMA R4, R5, R8.reuse, R4 ;  /* 0x0000000805047223 */ /* 0x080fe20000000004 */
[----:B------:R-:W-:-:S03]  /*04b0*/  FFMA R10, R9, R8, -R10 ;  /* 0x00000008090a7223 */ /* 0x000fc6000000080a */
[----:B------:R-:W-:Y:S01]  /*04c0*/  FMUL R5, R4, 0.5 ;  /* 0x3f00000004057820 */ /* 0x000fe20000400000 */
[----:B------:R-:W-:-:S04]  /*04d0*/  FMUL R7, R10, 0.5 ;  /* 0x3f0000000a077820 */ /* 0x000fc80000400000 */
[----:B------:R-:W-:Y:S04]  /*04e0*/  STG.E desc[UR4][R2.64], R5 ;  /* 0x0000000502007986 */ /* 0x000fe8000c101904 */
[----:B------:R-:W-:Y:S01]  /*04f0*/  STG.E desc[UR4][R2.64+0x4], R7 ;  /* 0x0000040702007986 */ /* 0x000fe2000c101904 */
[----:B------:R-:W-:Y:S05]  /*0500*/  EXIT ;  /* 0x000000000000794d */ /* 0x000fea0003800000 */
.L_x_73:
        /* <DEDUP_REMOVED lines=15> */
.L_x_1178:


//--------------------- .text._Z26MutualIntensExtract_KernelILi3ELb1ELb0ELi0ELi1EEvPKfS1_Pfllllll --------------------------
	.section	.text._Z26MutualIntensExtract_KernelILi3ELb1ELb0ELi0ELi1EEvPKfS1_Pfllllll,"ax",@progbits
	.align	128
        .global         _Z26MutualIntensExtract_KernelILi3ELb1ELb0ELi0ELi1EEvPKfS1_Pfllllll
        .type           _Z26MutualIntensExtract_KernelILi3ELb1ELb0ELi0ELi1EEvPKfS1_Pfllllll,@function
        .size           _Z26MutualIntensExtract_KernelILi3ELb1ELb0ELi0ELi1EEvPKfS1_Pfllllll,(.L_x_1179 - _Z26MutualIntensExtract_KernelILi3ELb1ELb0ELi0ELi1EEvPKfS1_Pfllllll)
        .other          _Z26MutualIntensExtract_KernelILi3ELb1ELb0ELi0ELi1EEvPKfS1_Pfllllll,@"STO_CUDA_ENTRY STV_DEFAULT"
_Z26MutualIntensExtract_KernelILi3ELb1ELb0ELi0ELi1EEvPKfS1_Pfllllll:
.text._Z26MutualIntensExtract_KernelILi3ELb1ELb0ELi0ELi1EEvPKfS1_Pfllllll:
        /* <DEDUP_REMOVED lines=72> */
[----:B------:R-:W-:Y:S01]  /*0480*/  FMUL R3, R3, 0.5 ;  /* 0x3f00000003037820 */ /* 0x000fe20000400000 */
[----:B------:R-:W-:-:S04]  /*0490*/  FMUL R9, R9, 0.5 ;  /* 0x3f00000009097820 */ /* 0x000fc80000400000 */
[----:B------:R-:W-:Y:S04]  /*04a0*/  STG.E desc[UR4][R4.64], R3 ;  /* 0x0000000304007986 */ /* 0x000fe8000c101904 */
[----:B------:R-:W-:Y:S01]  /*04b0*/  STG.E desc[UR4][R4.64+0x4], R9 ;  /* 0x0000040904007986 */ /* 0x000fe2000c101904 */
[----:B------:R-:W-:Y:S05]  /*04c0*/  EXIT ;  /* 0x000000000000794d */ /* 0x000fea0003800000 */
.L_x_74:
        /* <DEDUP_REMOVED lines=11> */
.L_x_1179:


//--------------------- .text._Z26MutualIntensExtract_KernelILi3ELb1ELb1ELi0ELi1EEvPKfS1_Pfllllll --------------------------
	.section	.text._Z26MutualIntensExtract_KernelILi3ELb1ELb1ELi0ELi1EEvPKfS1_Pfllllll,"ax",@progbits
	.align	128
        .global         _Z26MutualIntensExtract_KernelILi3ELb1ELb1ELi0ELi1EEvPKfS1_Pfllllll
        .type           _Z26MutualIntensExtract_KernelILi3ELb1ELb1ELi0ELi1EEvPKfS1_Pfllllll,@function
        .size           _Z26MutualIntensExtract_KernelILi3ELb1ELb1ELi0ELi1EEvPKfS1_Pfllllll,(.L_x_1180 - _Z26MutualIntensExtract_KernelILi3ELb1ELb1ELi0ELi1EEvPKfS1_Pfllllll)
        .other          _Z26MutualIntensExtract_KernelILi3ELb1ELb1ELi0ELi1EEvPKfS1_Pfllllll,@"STO_CUDA_ENTRY STV_DEFAULT"
_Z26MutualIntensExtract_KernelILi3ELb1ELb1ELi0ELi1EEvPKfS1_Pfllllll:
.text._Z26MutualIntensExtract_KernelILi3ELb1ELb1ELi0ELi1EEvPKfS1_Pfllllll:
        /* <DEDUP_REMOVED lines=55> */
[----:B------:R-:W-:Y:S01]  /*0370*/  ISETP.NE.U32.AND P0, PT, R17, R0, PT ;  /* 0x000000001100720c */ /* 0x000fe20003f05070 */
[----:B------:R-:W3:Y:S02]  /*0380*/  LDCU.64 UR8, c[0x0][0x390] ;  /* 0x00007200ff0877ac */ /* 0x000ee40008000a00 */
[C---:B------:R-:W-:Y:S01]  /*0390*/  IMAD R9, R19.reuse, UR10, RZ ;  /* 0x0000000a13097c24 */ /* 0x040fe2000f8e02ff */
[----:B------:R-:W-:-:S03]  /*03a0*/  ISETP.NE.AND.EX P0, PT, R19, R2, PT, P0 ;  /* 0x000000021300720c */ /* 0x000fc60003f05300 */
[----:B------:R-:W-:-:S04]  /*03b0*/  IMAD R9, R17, UR11, R9 ;  /* 0x0000000b11097c24 */ /* 0x000fc8000f8e0209 */
[----:B------:R-:W-:Y:S02]  /*03c0*/  IMAD.IADD R11, R11, 0x1, R9 ;  /* 0x000000010b0b7824 */ /* 0x000fe400078e0209 */
[----:B------:R-:W-:-:S03]  /*03d0*/  IMAD.SHL.U32 R9, R10, 0x4, RZ ;  /* 0x000000040a097824 */ /* 0x000fc600078e00ff */
[----:B0-----:R-:W-:Y:S02]  /*03e0*/  SHF.L.U64.HI R4, R10, 0x2, R11 ;  /* 0x000000020a047819 */ /* 0x001fe4000001020b */
[C---:B------:R-:W-:Y:S02]  /*03f0*/  IADD3 R10, P1, PT, R9.reuse, UR12, RZ ;  /* 0x0000000c090a7c10 */ /* 0x040fe4000ff3e0ff */
[----:B-1----:R-:W-:Y:S02]  /*0400*/  IADD3 R12, P2, PT, R9, UR14, RZ ;  /* 0x0000000e090c7c10 */ /* 0x002fe4000ff5e0ff */
[C---:B------:R-:W-:Y:S02]  /*0410*/  IADD3.X R11, PT, PT, R4.reuse, UR13, RZ, P1, !PT ;  /* 0x0000000d040b7c10 */ /* 0x040fe40008ffe4ff */
[----:B------:R-:W-:Y:S02]  /*0420*/  IADD3.X R13, PT, PT, R4, UR15, RZ, P2, !PT ;  /* 0x0000000f040d7c10 */ /* 0x000fe400097fe4ff */
[----:B--2---:R-:W-:Y:S01]  /*0430*/  MOV R14, R3 ;  /* 0x00000003000e7202 */ /* 0x004fe20000000f00 */
[----:B----4-:R-:W-:-:S05]  /*0440*/  IMAD.MOV.U32 R15, RZ, RZ, R6 ;  /* 0x000000ffff0f7224 */ /* 0x010fca00078e0006 */
[----:B------:R-:W2:Y:S01]  /*0450*/  @P0 LDG.E.CONSTANT R14, desc[UR4][R10.64+0x4] ;  /* 0x000004040a0e0981 */ /* 0x000ea2000c1e9900 */
[----:B-----5:R-:W-:-:S03]  /*0460*/  MOV R9, R7 ;  /* 0x0000000700097202 */ /* 0x020fc60000000f00 */
[----:B------:R-:W2:Y:S01]  /*0470*/  @P0 LDG.E.CONSTANT R15, desc[UR4][R12.64+0x4] ;  /* 0x000004040c0f0981 */ /* 0x000ea2000c1e9900 */
[----:B------:R-:W-:-:S03]  /*0480*/  IMAD.MOV.U32 R16, RZ, RZ, R8 ;  /* 0x000000ffff107224 */ /* 0x000fc600078e0008 */
[----:B------:R-:W4:Y:S04]  /*0490*/  @P0 LDG.E.CONSTANT R9, desc[UR4][R10.64] ;  /* 0x000000040a090981 */ /* 0x000f28000c1e9900 */
[----:B------:R-:W4:Y:S01]  /*04a0*/  @P0 LDG.E.CONSTANT R16, desc[UR4][R12.64] ;  /* 0x000000040c100981 */ /* 0x000f22000c1e9900 */
[----:B------:R-:W-:Y:S02]  /*04b0*/  IMAD R2, R19, UR6, RZ ;  /* 0x0000000613027c24 */ /* 0x000fe4000f8e02ff */
[----:B------:R-:W-:-:S04]  /*04c0*/  IMAD.WIDE.U32 R4, R17, UR6, RZ ;  /* 0x0000000611047c25 */ /* 0x000fc8000f8e00ff */
[----:B------:R-:W-:Y:S01]  /*04d0*/  IMAD R17, R17, UR7, R2 ;  /* 0x0000000711117c24 */ /* 0x000fe2000f8e0202 */
[----:B---3--:R-:W-:Y:S01]  /*04e0*/  LEA R2, P0, R4, UR8, 0x3 ;  /* 0x0000000804027c11 */ /* 0x008fe2000f8018ff */
[----:B------:R-:W-:-:S03]  /*04f0*/  FADD R6, R3, -R6 ;  /* 0x8000000603067221 */ /* 0x000fc60000000000 */
[----:B------:R-:W-:Y:S01]  /*0500*/  IADD3 R17, PT, PT, R5, R17, RZ ;  /* 0x0000001105117210 */ /* 0x000fe20007ffe0ff */
[----:B------:R-:W-:-:S03]  /*0510*/  FADD R5, R7, -R8 ;  /* 0x8000000807057221 */ /* 0x000fc60000000000 */
[----:B------:R-:W-:-:S03]  /*0520*/  LEA.HI.X R3, R4, UR9, R17, 0x3, P0 ;  /* 0x0000000904037c11 */ /* 0x000fc600080f1c11 */
[----:B------:R-:W-:-:S04]  /*0530*/  IMAD.WIDE R2, R0, 0x8, R2 ;  /* 0x0000000800027825 */ /* 0x000fc800078e0202 */
[----:B--2---:R-:W-:-:S04]  /*0540*/  FADD R14, -R15, R14 ;  /* 0x0000000e0f0e7221 */ /* 0x004fc80000000100 */
[-C--:B------:R-:W-:Y:S01]  /*0550*/  FMUL R4, R6, R14.reuse ;  /* 0x0000000e06047220 */ /* 0x080fe20000400000 */
[----:B------:R-:W-:Y:S01]  /*0560*/  FMUL R7, R5, R14 ;  /* 0x0000000e05077220 */ /* 0x000fe20000400000 */
[----:B----4-:R-:W-:-:S04]  /*0570*/  FADD R9, -R16, R9 ;  /* 0x0000000910097221 */ /* 0x010fc80000000100 */
[-C--:B------:R-:W-:Y:S01]  /*0580*/  FFMA R4, R5, R9.reuse, R4 ;  /* 0x0000000905047223 */ /* 0x080fe20000000004 */
[----:B------:R-:W-:-:S03]  /*0590*/  FFMA R7, R6, R9, -R7 ;  /* 0x0000000906077223 */ /* 0x000fc60000000807 */
[----:B------:R-:W-:Y:S01]  /*05a0*/  FMUL R5, R4, 0.5 ;  /* 0x3f00000004057820 */ /* 0x000fe20000400000 */
[----:B------:R-:W-:-:S04]  /*05b0*/  FMUL R7, R7, 0.5 ;  /* 0x3f00000007077820 */ /* 0x000fc80000400000 */
[----:B------:R-:W-:Y:S04]  /*05c0*/  STG.E desc[UR4][R2.64], R5 ;  /* 0x0000000502007986 */ /* 0x000fe8000c101904 */
[----:B------:R-:W-:Y:S01]  /*05d0*/  STG.E desc[UR4][R2.64+0x4], R7 ;  /* 0x0000040702007986 */ /* 0x000fe2000c101904 */
[----:B------:R-:W-:Y:S05]  /*05e0*/  EXIT ;  /* 0x000000000000794d */ /* 0x000fea0003800000 */
.L_x_75:
        /* <DEDUP_REMOVED lines=9> */
.L_x_1180:


//--------------------- .text._Z26MutualIntensExtract_KernelILi2ELb0ELb0ELi0ELi1EEvPKfS1_Pfllllll --------------------------
	.section	.text._Z26MutualIntensExtract_KernelILi2ELb0ELb0ELi0ELi1EEvPKfS1_Pfllllll,"ax",@progbits
	.align	128
        .global         _Z26MutualIntensExtract_KernelILi2ELb0ELb0ELi0ELi1EEvPKfS1_Pfllllll
        .type           _Z26MutualIntensExtract_KernelILi2ELb0ELb0ELi0ELi1EEvPKfS1_Pfllllll,@function
        .size           _Z26MutualIntensExtract_KernelILi2ELb0ELb0ELi0ELi1EEvPKfS1_Pfllllll,(.L_x_1181 - _Z26MutualIntensExtract_KernelILi2ELb0ELb0ELi0ELi1EEvPKfS1_Pfllllll)
        .other          _Z26MutualIntensExtract_KernelILi2ELb0ELb0ELi0ELi1EEvPKfS1_Pfllllll,@"STO_CUDA_ENTRY STV_DEFAULT"
_Z26MutualIntensExtract_KernelILi2ELb0ELb0ELi0ELi1EEvPKfS1_Pfllllll:
.text._Z26MutualIntensExtract_KernelILi2ELb0ELb0ELi0ELi1EEvPKfS1_Pfllllll:
        /* <DEDUP_REMOVED lines=47> */
.L_x_76:
        /* <DEDUP_REMOVED lines=9> */
.L_x_1181:


//--------------------- .text._Z26MutualIntensExtract_KernelILi2ELb0ELb1ELi0ELi1EEvPKfS1_Pfllllll --------------------------
	.section	.text._Z26MutualIntensExtract_KernelILi2ELb0ELb1ELi0ELi1EEvPKfS1_Pfllllll,"ax",@progbits
	.align	128
        .global         _Z26MutualIntensExtract_KernelILi2ELb0ELb1ELi0ELi1EEvPKfS1_Pfllllll
        .type           _Z26MutualIntensExtract_KernelILi2ELb0ELb1ELi0ELi1EEvPKfS1_Pfllllll,@function
        .size           _Z26MutualIntensExtract_KernelILi2ELb0ELb1ELi0ELi1EEvPKfS1_Pfllllll,(.L_x_1182 - _Z26MutualIntensExtract_KernelILi2ELb0ELb1ELi0ELi1EEvPKfS1_Pfllllll)
        .other          _Z26MutualIntensExtract_KernelILi2ELb0ELb1ELi0ELi1EEvPKfS1_Pfllllll,@"STO_CUDA_ENTRY STV_DEFAULT"
_Z26MutualIntensExtract_KernelILi2ELb0ELb1ELi0ELi1EEvPKfS1_Pfllllll:
.text._Z26MutualIntensExtract_KernelILi2ELb0ELb1ELi0ELi1EEvPKfS1_Pfllllll:
        /* <DEDUP_REMOVED lines=65> */
[----:B------:R-:W-:Y:S02]  /*0410*/  FADD R9, RZ, R10 ;  /* 0x0000000aff097221 */ /* 0x000fe40000000000 */
[----:B------:R-:W-:Y:S02]  /*0420*/  IMAD.IADD R11, R5, 0x1, R11 ;  /* 0x00000001050b7824 */ /* 0x000fe400078e020b */
[----:B------:R-:W-:Y:S01]  /*0430*/  FADD R5, RZ, R12 ;  /* 0x0000000cff057221 */ /* 0x000fe20000000000 */
[----:B--2---:R-:W-:Y:S02]  /*0440*/  FADD R10, RZ, R3 ;  /* 0x00000003ff0a7221 */ /* 0x004fe40000000000 */
[----:B------:R-:W-:Y:S02]  /*0450*/  LEA.HI.X R3, R4, UR9, R11, 0x3, P0 ;  /* 0x0000000904037c11 */ /* 0x000fe400080f1c0b */
[-C--:B------:R-:W-:Y:S01]  /*0460*/  FMUL R4, R9, R10.reuse ;  /* 0x0000000a09047220 */ /* 0x080fe20000400000 */
[----:B---3--:R-:W-:Y:S01]  /*0470*/  FADD R8, RZ, R8 ;  /* 0x00000008ff087221 */ /* 0x008fe20000000000 */
        /* <DEDUP_REMOVED lines=9> */
.L_x_77:
        /* <DEDUP_REMOVED lines=15> */
.L_x_1182:


//--------------------- .text._Z26MutualIntensExtract_KernelILi2ELb1ELb0ELi0ELi1EEvPKfS1_Pfllllll --------------------------
	.section	.text._Z26MutualIntensExtract_KernelILi2ELb1ELb0ELi0ELi1EEvPKfS1_Pfllllll,"ax",@progbits
	.align	128
        .global         _Z26MutualIntensExtract_KernelILi2ELb1ELb0ELi0ELi1EEvPKfS1_Pfllllll
        .type           _Z26MutualIntensExtract_KernelILi2ELb1ELb0ELi0ELi1EEvPKfS1_Pfllllll,@function
        .size           _Z26MutualIntensExtract_KernelILi2ELb1ELb0ELi0ELi1EEvPKfS1_Pfllllll,(.L_x_1183 - _Z26MutualIntensExtract_KernelILi2ELb1ELb0ELi0ELi1EEvPKfS1_Pfllllll)
        .other          _Z26MutualIntensExtract_KernelILi2ELb1ELb0ELi0ELi1EEvPKfS1_Pfllllll,@"STO_CUDA_ENTRY STV_DEFAULT"
_Z26MutualIntensExtract_KernelILi2ELb1ELb0ELi0ELi1EEvPKfS1_Pfllllll:
.text._Z26MutualIntensExtract_KernelILi2ELb1ELb0ELi0ELi1EEvPKfS1_Pfllllll:
        /* <DEDUP_REMOVED lines=81> */
.L_x_78:
        /* <DEDUP_REMOVED lines=15> */
.L_x_1183:


//--------------------- .text._Z26MutualIntensExtract_KernelILi2ELb1ELb1ELi0ELi1EEvPKfS1_Pfllllll --------------------------
	.section	.text._Z26MutualIntensExtract_KernelILi2ELb1ELb1ELi0ELi1EEvPKfS1_Pfllllll,"ax",@progbits
	.align	128
        .global         _Z26MutualIntensExtract_KernelILi2ELb1ELb1ELi0ELi1EEvPKfS1_Pfllllll
        .type           _Z26MutualIntensExtract_KernelILi2ELb1ELb1ELi0ELi1EEvPKfS1_Pfllllll,@function
        .size           _Z26MutualIntensExtract_KernelILi2ELb1ELb1ELi0ELi1EEvPKfS1_Pfllllll,(.L_x_1184 - _Z26MutualIntensExtract_KernelILi2ELb1ELb1ELi0ELi1EEvPKfS1_Pfllllll)
        .other          _Z26MutualIntensExtract_KernelILi2ELb1ELb1ELi0ELi1EEvPKfS1_Pfllllll,@"STO_CUDA_ENTRY STV_DEFAULT"
_Z26MutualIntensExtract_KernelILi2ELb1ELb1ELi0ELi1EEvPKfS1_Pfllllll:
.text._Z26MutualIntensExtract_KernelILi2ELb1ELb1ELi0ELi1EEvPKfS1_Pfllllll:
        /* <DEDUP_REMOVED lines=79> */
[----:B------:R-:W-:-:S03]  /*04f0*/  FADD R6, R3, R6 ;  /* 0x0000000603067221 */ /* 0x000fc60000000000 */
[----:B------:R-:W-:Y:S01]  /*0500*/  IADD3 R17, PT, PT, R5, R17, RZ ;  /* 0x0000001105117210 */ /* 0x000fe20007ffe0ff */
[----:B------:R-:W-:-:S03]  /*0510*/  FADD R5, R7, R8 ;  /* 0x0000000807057221 */ /* 0x000fc60000000000 */
[----:B------:R-:W-:-:S03]  /*0520*/  LEA.HI.X R3, R4, UR9, R17, 0x3, P0 ;  /* 0x0000000904037c11 */ /* 0x000fc600080f1c11 */
[----:B------:R-:W-:-:S04]  /*0530*/  IMAD.WIDE R2, R0, 0x8, R2 ;  /* 0x0000000800027825 */ /* 0x000fc800078e0202 */
[----:B--2---:R-:W-:-:S04]  /*0540*/  FADD R14, R15, R14 ;  /* 0x0000000e0f0e7221 */ /* 0x004fc80000000000 */
[-C--:B------:R-:W-:Y:S01]  /*0550*/  FMUL R4, R6, R14.reuse ;  /* 0x0000000e06047220 */ /* 0x080fe20000400000 */
[----:B------:R-:W-:Y:S01]  /*0560*/  FMUL R7, R5, R14 ;  /* 0x0000000e05077220 */ /* 0x000fe20000400000 */
[----:B----4-:R-:W-:-:S04]  /*0570*/  FADD R9, R16, R9 ;  /* 0x0000000910097221 */ /* 0x010fc80000000000 */
[-C--:B------:R-:W-:Y:S01]  /*0580*/  FFMA R4, R5, R9.reuse, R4 ;  /* 0x0000000905047223 */ /* 0x080fe20000000004 */
[----:B------:R-:W-:-:S03]  /*0590*/  FFMA R7, R6, R9, -R7 ;  /* 0x0000000906077223 */ /* 0x000fc60000000807 */
[----:B------:R-:W-:Y:S01]  /*05a0*/  FMUL R5, R4, 0.5 ;  /* 0x3f00000004057820 */ /* 0x000fe20000400000 */
[----:B------:R-:W-:-:S04]  /*05b0*/  FMUL R7, R7, 0.5 ;  /* 0x3f00000007077820 */ /* 0x000fc80000400000 */
[----:B------:R-:W-:Y:S04]  /*05c0*/  STG.E desc[UR4][R2.64], R5 ;  /* 0x0000000502007986 */ /* 0x000fe8000c101904 */
[----:B------:R-:W-:Y:S01]  /*05d0*/  STG.E desc[UR4][R2.64+0x4], R7 ;  /* 0x0000040702007986 */ /* 0x000fe2000c101904 */
[----:B------:R-:W-:Y:S05]  /*05e0*/  EXIT ;  /* 0x000000000000794d */ /* 0x000fea0003800000 */
.L_x_79:
        /* <DEDUP_REMOVED lines=9> */
.L_x_1184:


//--------------------- .text._Z26MutualIntensExtract_KernelILi1ELb0ELb0ELi0ELi1EEvPKfS1_Pfllllll --------------------------
	.section	.text._Z26MutualIntensExtract_KernelILi1ELb0ELb0ELi0ELi1EEvPKfS1_Pfllllll,"ax",@progbits
	.align	128
        .global         _Z26MutualIntensExtract_KernelILi1ELb0ELb0ELi0ELi1EEvPKfS1_Pfllllll
        .type           _Z26MutualIntensExtract_KernelILi1ELb0ELb0ELi0ELi1EEvPKfS1_Pfllllll,@function
        .size           _Z26MutualIntensExtract_KernelILi1ELb0ELb0ELi0ELi1EEvPKfS1_Pfllllll,(.L_x_1185 - _Z26MutualIntensExtract_KernelILi1ELb0ELb0ELi0ELi1EEvPKfS1_Pfllllll)
        .other          _Z26MutualIntensExtract_KernelILi1ELb0ELb0ELi0ELi1EEvPKfS1_Pfllllll,@"STO_CUDA_ENTRY STV_DEFAULT"
_Z26MutualIntensExtract_KernelILi1ELb0ELb0ELi0ELi1EEvPKfS1_Pfllllll:
.text._Z26MutualIntensExtract_KernelILi1ELb0ELb0ELi0ELi1EEvPKfS1_Pfllllll:
        /* <DEDUP_REMOVED lines=47> */
.L_x_80:
        /* <DEDUP_REMOVED lines=9> */
.L_x_1185:


//--------------------- .text._Z26MutualIntensExtract_KernelILi1ELb0ELb1ELi0ELi1EEvPKfS1_Pfllllll --------------------------
	.section	.text._Z26MutualIntensExtract_KernelILi1ELb0ELb1ELi0ELi1EEvPKfS1_Pfllllll,"ax",@progbits
	.align	128
        .global         _Z26MutualIntensExtract_KernelILi1ELb0ELb1ELi0ELi1EEvPKfS1_Pfllllll
        .type           _Z26MutualIntensExtract_KernelILi1ELb0ELb1ELi0ELi1EEvPKfS1_Pfllllll,@function
        .size           _Z26MutualIntensExtract_KernelILi1ELb0ELb1ELi0ELi1EEvPKfS1_Pfllllll,(.L_x_1186 - _Z26MutualIntensExtract_KernelILi1ELb0ELb1ELi0ELi1EEvPKfS1_Pfllllll)
        .other          _Z26MutualIntensExtract_KernelILi1ELb0ELb1ELi0ELi1EEvPKfS1_Pfllllll,@"STO_CUDA_ENTRY STV_DEFAULT"
_Z26MutualIntensExtract_KernelILi1ELb0ELb1ELi0ELi1EEvPKfS1_Pfllllll:
.text._Z26MutualIntensExtract_KernelILi1ELb0ELb1ELi0ELi1EEvPKfS1_Pfllllll:
        /* <DEDUP_REMOVED lines=75> */
.L_x_81:
        /* <DEDUP_REMOVED lines=13> */
.L_x_1186:


//--------------------- .text._Z26MutualIntensExtract_KernelILi1ELb1ELb0ELi0ELi1EEvPKfS1_Pfllllll --------------------------
	.section	.text._Z26MutualIntensExtract_KernelILi1ELb1ELb0ELi0ELi1EEvPKfS1_Pfllllll,"ax",@progbits
	.align	128
        .global         _Z26MutualIntensExtract_KernelILi1ELb1ELb0ELi0ELi1EEvPKfS1_Pfllllll
        .type           _Z26MutualIntensExtract_KernelILi1ELb1ELb0ELi0ELi1EEvPKfS1_Pfllllll,@function
        .size           _Z26MutualIntensExtract_KernelILi1ELb1ELb0ELi0ELi1EEvPKfS1_Pfllllll,(.L_x_1187 - _Z26MutualIntensExtract_KernelILi1ELb1ELb0ELi0ELi1EEvPKfS1_Pfllllll)
        .other          _Z26MutualIntensExtract_KernelILi1ELb1ELb0ELi0ELi1EEvPKfS1_Pfllllll,@"STO_CUDA_ENTRY STV_DEFAULT"
_Z26MutualIntensExtract_KernelILi1ELb1ELb0ELi0ELi1EEvPKfS1_Pfllllll:
.text._Z26MutualIntensExtract_KernelILi1ELb1ELb0ELi0ELi1EEvPKfS1_Pfllllll:
        /* <DEDUP_REMOVED lines=47> */
.L_x_82:
        /* <DEDUP_REMOVED lines=9> */
.L_x_1187:


//--------------------- .text._Z26MutualIntensExtract_KernelILi1ELb1ELb1ELi0ELi1EEvPKfS1_Pfllllll --------------------------
	.section	.text._Z26MutualIntensExtract_KernelILi1ELb1ELb1ELi0ELi1EEvPKfS1_Pfllllll,"ax",@progbits
	.align	128
        .global         _Z26MutualIntensExtract_KernelILi1ELb1ELb1ELi0ELi1EEvPKfS1_Pfllllll
        .type           _Z26MutualIntensExtract_KernelILi1ELb1ELb1ELi0ELi1EEvPKfS1_Pfllllll,@function
        .size           _Z26MutualIntensExtract_KernelILi1ELb1ELb1ELi0ELi1EEvPKfS1_Pfllllll,(.L_x_1188 - _Z26MutualIntensExtract_KernelILi1ELb1ELb1ELi0ELi1EEvPKfS1_Pfllllll)
        .other          _Z26MutualIntensExtract_KernelILi1ELb1ELb1ELi0ELi1EEvPKfS1_Pfllllll,@"STO_CUDA_ENTRY STV_DEFAULT"
_Z26MutualIntensExtract_KernelILi1ELb1ELb1ELi0ELi1EEvPKfS1_Pfllllll:
.text._Z26MutualIntensExtract_KernelILi1ELb1ELb1ELi0ELi1EEvPKfS1_Pfllllll:
        /* <DEDUP_REMOVED lines=75> */
.L_x_83:
        /* <DEDUP_REMOVED lines=13> */
.L_x_1188:


//--------------------- .text._Z26MutualIntensExtract_KernelILi0ELb0ELb0ELi0ELi1EEvPKfS1_Pfllllll --------------------------
	.section	.text._Z26MutualIntensExtract_KernelILi0ELb0ELb0ELi0ELi1EEvPKfS1_Pfllllll,"ax",@progbits
	.align	128
        .global         _Z26MutualIntensExtract_KernelILi0ELb0ELb0ELi0ELi1EEvPKfS1_Pfllllll
        .type           _Z26MutualIntensExtract_KernelILi0ELb0ELb0ELi0ELi1EEvPKfS1_Pfllllll,@function
        .size           _Z26MutualIntensExtract_KernelILi0ELb0ELb0ELi0ELi1EEvPKfS1_Pfllllll,(.L_x_1189 - _Z26MutualIntensExtract_KernelILi0ELb0ELb0ELi0ELi1EEvPKfS1_Pfllllll)
        .other          _Z26MutualIntensExtract_KernelILi0ELb0ELb0ELi0ELi1EEvPKfS1_Pfllllll,@"STO_CUDA_ENTRY STV_DEFAULT"
_Z26MutualIntensExtract_KernelILi0ELb0ELb0ELi0ELi1EEvPKfS1_Pfllllll:
.text._Z26MutualIntensExtract_KernelILi0ELb0ELb0ELi0ELi1EEvPKfS1_Pfllllll:
        /* <DEDUP_REMOVED lines=47> */
.L_x_84:
        /* <DEDUP_REMOVED lines=9> */
.L_x_1189:


//--------------------- .text._Z26MutualIntensExtract_KernelILi0ELb0ELb1ELi0ELi1EEvPKfS1_Pfllllll --------------------------
	.section	.text._Z26MutualIntensExtract_KernelILi0ELb0ELb1ELi0ELi1EEvPKfS1_Pfllllll,"ax",@progbits
	.align	128
        .global         _Z26MutualIntensExtract_KernelILi0ELb0ELb1ELi0ELi1EEvPKfS1_Pfllllll
        .type           _Z26MutualIntensExtract_KernelILi0ELb0ELb1ELi0ELi1EEvPKfS1_Pfllllll,@function
        .size           _Z26MutualIntensExtract_KernelILi0ELb0ELb1ELi0ELi1EEvPKfS1_Pfllllll,(.L_x_1190 - _Z26MutualIntensExtract_KernelILi0ELb0ELb1ELi0ELi1EEvPKfS1_Pfllllll)
        .other          _Z26MutualIntensExtract_KernelILi0ELb0ELb1ELi0ELi1EEvPKfS1_Pfllllll,@"STO_CUDA_ENTRY STV_DEFAULT"
_Z26MutualIntensExtract_KernelILi0ELb0ELb1ELi0ELi1EEvPKfS1_Pfllllll:
.text._Z26MutualIntensExtract_KernelILi0ELb0ELb1ELi0ELi1EEvPKfS1_Pfllllll:
        /* <DEDUP_REMOVED lines=47> */
.L_x_85:
        /* <DEDUP_REMOVED lines=9> */
.L_x_1190:


//--------------------- .text._Z26MutualIntensExtract_KernelILi0ELb1ELb0ELi0ELi1EEvPKfS1_Pfllllll --------------------------
	.section	.text._Z26MutualIntensExtract_KernelILi0ELb1ELb0ELi0ELi1EEvPKfS1_Pfllllll,"ax",@progbits
	.align	128
        .global         _Z26MutualIntensExtract_KernelILi0ELb1ELb0ELi0ELi1EEvPKfS1_Pfllllll
        .type           _Z26MutualIntensExtract_KernelILi0ELb1ELb0ELi0ELi1EEvPKfS1_Pfllllll,@function
        .size           _Z26MutualIntensExtract_KernelILi0ELb1ELb0ELi0ELi1EEvPKfS1_Pfllllll,(.L_x_1191 - _Z26MutualIntensExtract_KernelILi0ELb1ELb0ELi0ELi1EEvPKfS1_Pfllllll)
        .other          _Z26MutualIntensExtract_KernelILi0ELb1ELb0ELi0ELi1EEvPKfS1_Pfllllll,@"STO_CUDA_ENTRY STV_DEFAULT"
_Z26MutualIntensExtract_KernelILi0ELb1ELb0ELi0ELi1EEvPKfS1_Pfllllll:
.text._Z26MutualIntensExtract_KernelILi0ELb1ELb0ELi0ELi1EEvPKfS1_Pfllllll:
        /* <DEDUP_REMOVED lines=75> */
.L_x_86:
        /* <DEDUP_REMOVED lines=13> */
.L_x_1191:


//--------------------- .text._Z26MutualIntensExtract_KernelILi0ELb1ELb1ELi0ELi1EEvPKfS1_Pfllllll --------------------------
	.section	.text._Z26MutualIntensExtract_KernelILi0ELb1ELb1ELi0ELi1EEvPKfS1_Pfllllll,"ax",@progbits
	.align	128
        .global         _Z26MutualIntensExtract_KernelILi0ELb1ELb1ELi0ELi1EEvPKfS1_Pfllllll
        .type           _Z26MutualIntensExtract_KernelILi0ELb1ELb1ELi0ELi1EEvPKfS1_Pfllllll,@function
        .size           _Z26MutualIntensExtract_KernelILi0ELb1ELb1ELi0ELi1EEvPKfS1_Pfllllll,(.L_x_1192 - _Z26MutualIntensExtract_KernelILi0ELb1ELb1ELi0ELi1EEvPKfS1_Pfllllll)
        .other          _Z26MutualIntensExtract_KernelILi0ELb1ELb1ELi0ELi1EEvPKfS1_Pfllllll,@"STO_CUDA_ENTRY STV_DEFAULT"
_Z26MutualIntensExtract_KernelILi0ELb1ELb1ELi0ELi1EEvPKfS1_Pfllllll:
.text._Z26MutualIntensExtract_KernelILi0ELb1ELb1ELi0ELi1EEvPKfS1_Pfllllll:
        /* <DEDUP_REMOVED lines=75> */
.L_x_87:
        /* <DEDUP_REMOVED lines=13> */
.L_x_1192:


//--------------------- .text._Z26MutualIntensExtract_KernelILin5ELb0ELb0ELi1ELi1EEvPKfS1_Pfllllll --------------------------
	.section	.text._Z26MutualIntensExtract_KernelILin5ELb0ELb0ELi1ELi1EEvPKfS1_Pfllllll,"ax",@progbits
	.align	128
        .global         _Z26MutualIntensExtract_KernelILin5ELb0ELb0ELi1ELi1EEvPKfS1_Pfllllll
        .type           _Z26MutualIntensExtract_KernelILin5ELb0ELb0ELi1ELi1EEvPKfS1_Pfllllll,@function
        .size           _Z26MutualIntensExtract_KernelILin5ELb0ELb0ELi1ELi1EEvPKfS1_Pfllllll,(.L_x_1060 - _Z26MutualIntensExtract_KernelILin5ELb0ELb0ELi1ELi1EEvPKfS1_Pfllllll)
        .other          _Z26MutualIntensExtract_KernelILin5ELb0ELb0ELi1ELi1EEvPKfS1_Pfllllll,@"STO_CUDA_ENTRY STV_DEFAULT"
_Z26MutualIntensExtract_KernelILin5ELb0ELb0ELi1ELi1EEvPKfS1_Pfllllll:
.text._Z26MutualIntensExtract_KernelILin5ELb0ELb0ELi1ELi1EEvPKfS1_Pfllllll:
        /* <DEDUP_REMOVED lines=40> */
[----:B-1----:R-:W-:Y:S01]  /*0280*/  LEA R4, P0, R2, UR8, 0x3 ;  /* 0x0000000802047c11 */ /* 0x002fe2000f8018ff */
[----:B------:R-:W1:Y:S02]  /*0290*/  LDCU.64 UR6, c[0x0][0x3b8] ;  /* 0x00007700ff0677ac */ /* 0x000e640008000a00 */
[----:B------:R-:W-:-:S05]  /*02a0*/  IMAD.IADD R3, R3, 0x1, R5 ;  /* 0x0000000103037824 */ /* 0x000fca00078e0205 */
[----:B------:R-:W-:-:S03]  /*02b0*/  LEA.HI.X R5, R2, UR9, R3, 0x3, P0 ;  /* 0x0000000902057c11 */ /* 0x000fc600080f1c03 */
[----:B------:R-:W-:-:S05]  /*02c0*/  IMAD.WIDE R4, R0, 0x8, R4 ;  /* 0x0000000800047825 */ /* 0x000fca00078e0204 */
[----:B0-----:R-:W2:Y:S01]  /*02d0*/  LDG.E R0, desc[UR4][R4.64] ;  /* 0x0000000404007981 */ /* 0x001ea2000c1e1900 */
[----:B-1----:R-:W0:Y:S01]  /*02e0*/  I2F.F64.S64 R2, UR6 ;  /* 0x0000000600027d12 */ /* 0x002e220008301c00 */
[----:B------:R-:W-:Y:S07]  /*02f0*/  BSSY.RECONVERGENT B0, `(.L_x_88) ;  /* 0x0000010000007945 */ /* 0x000fee0003800200 */
[----:B------:R-:W-:Y:S01]  /*0300*/  I2F.S64 R7, UR6 ;  /* 0x0000000600077d12 */ /* 0x000fe20008301400 */
[----:B0-----:R-:W-:-:S10]  /*0310*/  DADD R2, R2, 1 ;  /* 0x3ff0000002027429 */ /* 0x001fd40000000000 */
[----:B------:R-:W0:Y:S08]  /*0320*/  F2F.F32.F64 R3, R2 ;  /* 0x0000000200037310 */ /* 0x000e300000301000 */
[----:B0-----:R-:W0:Y:S02]  /*0330*/  MUFU.RCP R6, R3 ;  /* 0x0000000300067308 */ /* 0x001e240000001000 */
[----:B0-----:R-:W-:-:S04]  /*0340*/  FFMA R9, R6, -R3, 1 ;  /* 0x3f80000006097423 */ /* 0x001fc80000000803 */
[----:B------:R-:W-:Y:S01]  /*0350*/  FFMA R9, R6, R9, R6 ;  /* 0x0000000906097223 */ /* 0x000fe20000000006 */
[----:B--2---:R-:W-:-:S04]  /*0360*/  FFMA R0, R0, R7, RZ ;  /* 0x0000000700007223 */ /* 0x004fc800000000ff */
[----:B------:R-:W0:Y:S01]  /*0370*/  FCHK P0, R0, R3 ;  /* 0x0000000300007302 */ /* 0x000e220000000000 */
[----:B------:R-:W-:-:S04]  /*0380*/  FFMA R6, R0, R9, RZ ;  /* 0x0000000900067223 */ /* 0x000fc800000000ff */
[----:B------:R-:W-:-:S04]  /*0390*/  FFMA R8, R6, -R3, R0 ;  /* 0x8000000306087223 */ /* 0x000fc80000000000 */
[----:B------:R-:W-:Y:S01]  /*03a0*/  FFMA R9, R9, R8, R6 ;  /* 0x0000000809097223 */ /* 0x000fe20000000006 */
[----:B0-----:R-:W-:Y:S06]  /*03b0*/  @!P0 BRA `(.L_x_89) ;  /* 0x00000000000c8947 */ /* 0x001fec0003800000 */
[----:B------:R-:W-:-:S07]  /*03c0*/  MOV R2, 0x3e0 ;  /* 0x000003e000027802 */ /* 0x000fce0000000f00 */
[----:B------:R-:W-:Y:S05]  /*03d0*/  CALL.REL.NOINC `($__internal_0_$__cuda_sm3x_div_rn_noftz_f32_slowpath) ;  /* 0x0000000000547944 */ /* 0x000fea0003c00000 */
[----:B------:R-:W-:-:S07]  /*03e0*/  IMAD.MOV.U32 R9, RZ, RZ, R0 ;  /* 0x000000ffff097224 */ /* 0x000fce00078e0000 */
.L_x_89:
[----:B------:R-:W-:Y:S05]  /*03f0*/  BSYNC.RECONVERGENT B0 ;  /* 0x0000000000007941 */ /* 0x000fea0003800200 */
.L_x_88:
[----:B------:R-:W2:Y:S01]  /*0400*/  LDG.E R0, desc[UR4][R4.64+0x4] ;  /* 0x0000040404007981 */ /* 0x000ea2000c1e1900 */
[----:B------:R-:W0:Y:S01]  /*0410*/  MUFU.RCP R2, R3 ;  /* 0x0000000300027308 */ /* 0x000e220000001000 */
[----:B------:R-:W-:Y:S02]  /*0420*/  BSSY.RECONVERGENT B0, `(.L_x_90) ;  /* 0x000000e000007945 */ /* 0x000fe40003800200 */
[----:B------:R1:W-:Y:S01]  /*0430*/  STG.E desc[UR4][R4.64], R9 ;  /* 0x0000000904007986 */ /* 0x0003e2000c101904 */
[----:B0-----:R-:W-:Y:S01]  /*0440*/  FFMA R13, R2, -R3, 1 ;  /* 0x3f800000020d7423 */ /* 0x001fe20000000803 */
[----:B--2---:R-:W-:-:S03]  /*0450*/  FFMA R11, R0, R7, RZ ;  /* 0x00000007000b7223 */ /* 0x004fc600000000ff */
[----:B------:R-:W-:Y:S01]  /*0460*/  FFMA R0, R2, R13, R2 ;  /* 0x0000000d02007223 */ /* 0x000fe20000000002 */
[----:B------:R-:W0:Y:S03]  /*0470*/  FCHK P0, R11, R3 ;  /* 0x000000030b007302 */ /* 0x000e260000000000 */
[----:B------:R-:W-:-:S04]  /*0480*/  FFMA R2, R0, R11, RZ ;  /* 0x0000000b00027223 */ /* 0x000fc800000000ff */
[----:B------:R-:W-:-:S04]  /*0490*/  FFMA R7, R2, -R3, R11 ;  /* 0x8000000302077223 */ /* 0x000fc8000000000b */
[----:B------:R-:W-:Y:S01]  /*04a0*/  FFMA R7, R0, R7, R2 ;  /* 0x0000000700077223 */ /* 0x000fe20000000002 */
[----:B01----:R-:W-:Y:S06]  /*04b0*/  @!P0 BRA `(.L_x_91) ;  /* 0x0000000000108947 */ /* 0x003fec0003800000 */
[----:B------:R-:W-:Y:S01]  /*04c0*/  IMAD.MOV.U32 R0, RZ, RZ, R11 ;  /* 0x000000ffff007224 */ /* 0x000fe200078e000b */
[----:B------:R-:W-:-:S07]  /*04d0*/  MOV R2, 0x4f0 ;  /* 0x000004f000027802 */ /* 0x000fce0000000f00 */
[----:B------:R-:W-:Y:S05]  /*04e0*/  CALL.REL.NOINC `($__internal_0_$__cuda_sm3x_div_rn_noftz_f32_slowpath) ;  /* 0x0000000000107944 */ /* 0x000fea0003c00000 */
[----:B------:R-:W-:-:S07]  /*04f0*/  IMAD.MOV.U32 R7, RZ, RZ, R0 ;  /* 0x000000ffff077224 */ /* 0x000fce00078e0000 */
.L_x_91:
[----:B------:R-:W-:Y:S05]  /*0500*/  BSYNC.RECONVERGENT B0 ;  /* 0x0000000000007941 */ /* 0x000fea0003800200 */
.L_x_90:
[----:B------:R-:W-:Y:S01]  /*0510*/  STG.E desc[UR4][R4.64+0x4], R7 ;  /* 0x0000040704007986 */ /* 0x000fe2000c101904 */
[----:B------:R-:W-:Y:S05]  /*0520*/  EXIT ;  /* 0x000000000000794d */ /* 0x000fea0003800000 */
        .weak           $__internal_0_$__cuda_sm3x_div_rn_noftz_f32_slowpath
        .type           $__internal_0_$__cuda_sm3x_div_rn_noftz_f32_slowpath,@function
        .size           $__internal_0_$__cuda_sm3x_div_rn_noftz_f32_slowpath,(.L_x_1060 - $__internal_0_$__cuda_sm3x_div_rn_noftz_f32_slowpath)
$__internal_0_$__cuda_sm3x_div_rn_noftz_f32_slowpath:
[--C-:B------:R-:W-:Y:S01]  /*0530*/  SHF.R.U32.HI R8, RZ, 0x17, R3.reuse ;  /* 0x00000017ff087819 */ /* 0x100fe20000011603 */
[----:B------:R-:W-:Y:S01]  /*0540*/  BSSY.RECONVERGENT B1, `(.L_x_92) ;  /* 0x0000063000017945 */ /* 0x000fe20003800200 */
[----:B------:R-:W-:Y:S01]  /*0550*/  SHF.R.U32.HI R6, RZ, 0x17, R0 ;  /* 0x00000017ff067819 */ /* 0x000fe20000011600 */
[----:B------:R-:W-:Y:S01]  /*0560*/  IMAD.MOV.U32 R9, RZ, RZ, R3 ;  /* 0x000000ffff097224 */ /* 0x000fe200078e0003 */
[----:B------:R-:W-:Y:S02]  /*0570*/  LOP3.LUT R14, R8, 0xff, RZ, 0xc0, !PT ;  /* 0x000000ff080e7812 */ /* 0x000fe400078ec0ff */
[----:B------:R-:W-:-:S03]  /*0580*/  LOP3.LUT R12, R6, 0xff, RZ, 0xc0, !PT ;  /* 0x000000ff060c7812 */ /* 0x000fc600078ec0ff */
[----:B------:R-:W-:Y:S02]  /*0590*/  VIADD R10, R14, 0xffffffff ;  /* 0xffffffff0e0a7836 */ /* 0x000fe40000000000 */
[----:B------:R-:W-:-:S03]  /*05a0*/  VIADD R8, R12, 0xffffffff ;  /* 0xffffffff0c087836 */ /* 0x000fc60000000000 */
[----:B------:R-:W-:-:S04]  /*05b0*/  ISETP.GT.U32.AND P0, PT, R10, 0xfd, PT ;  /* 0x000000fd0a00780c */ /* 0x000fc80003f04070 */
[----:B------:R-:W-:-:S13]  /*05c0*/  ISETP.GT.U32.OR P0, PT, R8, 0xfd, P0 ;  /* 0x000000fd0800780c */ /* 0x000fda0000704470 */
[----:B------:R-:W-:Y:S01]  /*05d0*/  @!P0 IMAD.MOV.U32 R6, RZ, RZ, RZ ;  /* 0x000000ffff068224 */ /* 0x000fe200078e00ff */
[----:B------:R-:W-:Y:S06]  /*05e0*/  @!P0 BRA `(.L_x_93) ;  /* 0x00000000005c8947 */ /* 0x000fec0003800000 */
[----:B------:R-:W-:Y:S02]  /*05f0*/  FSETP.GTU.FTZ.AND P0, PT, |R0|, +INF , PT ;  /* 0x7f8000000000780b */ /* 0x000fe40003f1c200 */
[----:B------:R-:W-:-:S04]  /*0600*/  FSETP.GTU.FTZ.AND P1, PT, |R3|, +INF , PT ;  /* 0x7f8000000300780b */ /* 0x000fc80003f3c200 */
[----:B------:R-:W-:-:S13]  /*0610*/  PLOP3.LUT P0, PT, P0, P1, PT, 0xf8, 0x8f ;  /* 0x00000000008f781c */ /* 0x000fda0000703f70 */
[----:B------:R-:W-:Y:S05]  /*0620*/  @P0 BRA `(.L_x_94) ;  /* 0x00000004004c0947 */ /* 0x000fea0003800000 */
[----:B------:R-:W-:-:S13]  /*0630*/  LOP3.LUT P0, RZ, R9, 0x7fffffff, R0, 0xc8, !PT ;  /* 0x7fffffff09ff7812 */ /* 0x000fda000780c800 */
[----:B------:R-:W-:Y:S05]  /*0640*/  @!P0 BRA `(.L_x_95) ;  /* 0x00000004003c8947 */ /* 0x000fea0003800000 */
[C---:B------:R-:W-:Y:S02]  /*0650*/  FSETP.NEU.FTZ.AND P2, PT, |R0|.reuse, +INF , PT ;  /* 0x7f8000000000780b */ /* 0x040fe40003f5d200 */
[----:B------:R-:W-:Y:S02]  /*0660*/  FSETP.NEU.FTZ.AND P1, PT, |R3|, +INF , PT ;  /* 0x7f8000000300780b */ /* 0x000fe40003f3d200 */
[----:B------:R-:W-:-:S11]  /*0670*/  FSETP.NEU.FTZ.AND P0, PT, |R0|, +INF , PT ;  /* 0x7f8000000000780b */ /* 0x000fd60003f1d200 */
[----:B------:R-:W-:Y:S05]  /*0680*/  @!P1 BRA !P2, `(.L_x_95) ;  /* 0x00000004002c9947 */ /* 0x000fea0005000000 */
[----:B------:R-:W-:-:S04]  /*0690*/  LOP3.LUT P2, RZ, R0, 0x7fffffff, RZ, 0xc0, !PT ;  /* 0x7fffffff00ff7812 */ /* 0x000fc8000784c0ff */
[----:B------:R-:W-:-:S13]  /*06a0*/  PLOP3.LUT P1, PT, P1, P2, PT, 0x2f, 0xf2 ;  /* 0x0000000000f2781c */ /* 0x000fda0000f24577 */
[----:B------:R-:W-:Y:S05]  /*06b0*/  @P1 BRA `(.L_x_96) ;  /* 0x0000000400181947 */ /* 0x000fea0003800000 */
[----:B------:R-:W-:-:S04]  /*06c0*/  LOP3.LUT P1, RZ, R9, 0x7fffffff, RZ, 0xc0, !PT ;  /* 0x7fffffff09ff7812 */ /* 0x000fc8000782c0ff */
[----:B------:R-:W-:-:S13]  /*06d0*/  PLOP3.LUT P0, PT, P0, P1, PT, 0x2f, 0xf2 ;  /* 0x0000000000f2781c */ /* 0x000fda0000702577 */
[----:B------:R-:W-:Y:S05]  /*06e0*/  @P0 BRA `(.L_x_97) ;  /* 0x0000000400000947 */ /* 0x000fea0003800000 */
[----:B------:R-:W-:Y:S02]  /*06f0*/  ISETP.GE.AND P0, PT, R8, RZ, PT ;  /* 0x000000ff0800720c */ /* 0x000fe40003f06270 */
[----:B------:R-:W-:-:S11]  /*0700*/  ISETP.GE.AND P1, PT, R10, RZ, PT ;  /* 0x000000ff0a00720c */ /* 0x000fd60003f26270 */
[----:B------:R-:W-:Y:S02]  /*0710*/  @P0 IMAD.MOV.U32 R6, RZ, RZ, RZ ;  /* 0x000000ffff060224 */ /* 0x000fe400078e00ff */
[----:B------:R-:W-:Y:S01]  /*0720*/  @!P0 FFMA R0, R0, 1.84467440737095516160e+19, RZ ;  /* 0x5f80000000008823 */ /* 0x000fe200000000ff */
[----:B------:R-:W-:Y:S02]  /*0730*/  @!P0 IMAD.MOV.U32 R6, RZ, RZ, -0x40 ;  /* 0xffffffc0ff068424 */ /* 0x000fe400078e00ff */
[----:B------:R-:W-:Y:S02]  /*0740*/  @!P1 FFMA R9, R3, 1.84467440737095516160e+19, RZ ;  /* 0x5f80000003099823 */ /* 0x000fe400000000ff */
[----:B------:R-:W-:-:S07]  /*0750*/  @!P1 VIADD R6, R6, 0x40 ;  /* 0x0000004006069836 */ /* 0x000fce0000000000 */
.L_x_93:
[----:B------:R-:W-:Y:S01]  /*0760*/  LEA R8, R14, 0xc0800000, 0x17 ;  /* 0xc08000000e087811 */ /* 0x000fe200078eb8ff */
[----:B------:R-:W-:Y:S04]  /*0770*/  BSSY.RECONVERGENT B2, `(.L_x_98) ;  /* 0x0000036000027945 */ /* 0x000fe80003800200 */
[----:B------:R-:W-:Y:S02]  /*0780*/  IMAD.IADD R8, R9, 0x1, -R8 ;  /* 0x0000000109087824 */ /* 0x000fe400078e0a08 */
[----:B------:R-:W-:Y:S02]  /*0790*/  VIADD R9, R12, 0xffffff81 ;  /* 0xffffff810c097836 */ /* 0x000fe40000000000 */
[----:B------:R-:W0:Y:S01]  /*07a0*/  MUFU.RCP R10, R8 ;  /* 0x00000008000a7308 */ /* 0x000e220000001000 */
[----:B------:R-:W-:Y:S01]  /*07b0*/  FADD.FTZ R11, -R8, -RZ ;  /* 0x800000ff080b7221 */ /* 0x000fe20000010100 */
[C---:B------:R-:W-:Y:S01]  /*07c0*/  IMAD R0, R9.reuse, -0x800000, R0 ;  /* 0xff80000009007824 */ /* 0x040fe200078e0200 */
[----:B------:R-:W-:-:S05]  /*07d0*/  IADD3 R9, PT, PT, R9, 0x7f, -R14 ;  /* 0x0000007f09097810 */ /* 0x000fca0007ffe80e */
[----:B------:R-:W-:Y:S02]  /*07e0*/  IMAD.IADD R9, R9, 0x1, R6 ;  /* 0x0000000109097824 */ /* 0x000fe400078e0206 */
[----:B0-----:R-:W-:-:S04]  /*07f0*/  FFMA R13, R10, R11, 1 ;  /* 0x3f8000000a0d7423 */ /* 0x001fc8000000000b */
[----:B------:R-:W-:-:S04]  /*0800*/  FFMA R15, R10, R13, R10 ;  /* 0x0000000d0a0f7223 */ /* 0x000fc8000000000a */
[----:B------:R-:W-:-:S04]  /*0810*/  FFMA R10, R0, R15, RZ ;  /* 0x0000000f000a7223 */ /* 0x000fc800000000ff */
[----:B------:R-:W-:-:S04]  /*0820*/  FFMA R13, R11, R10, R0 ;  /* 0x0000000a0b0d7223 */ /* 0x000fc80000000000 */
[----:B------:R-:W-:-:S04]  /*0830*/  FFMA R10, R15, R13, R10 ;  /* 0x0000000d0f0a7223 */ /* 0x000fc8000000000a */
[----:B------:R-:W-:-:S04]  /*0840*/  FFMA R11, R11, R10, R0 ;  /* 0x0000000a0b0b7223 */ /* 0x000fc80000000000 */
[----:B------:R-:W-:-:S05]  /*0850*/  FFMA R0, R15, R11, R10 ;  /* 0x0000000b0f007223 */ /* 0x000fca000000000a */
[----:B------:R-:W-:-:S04]  /*0860*/  SHF.R.U32.HI R8, RZ, 0x17, R0 ;  /* 0x00000017ff087819 */ /* 0x000fc80000011600 */
[----:B------:R-:W-:-:S05]  /*0870*/  LOP3.LUT R8, R8, 0xff, RZ, 0xc0, !PT ;  /* 0x000000ff08087812 */ /* 0x000fca00078ec0ff */
[----:B------:R-:W-:-:S04]  /*0880*/  IMAD.IADD R12, R8, 0x1, R9 ;  /* 0x00000001080c7824 */ /* 0x000fc800078e0209 */
[----:B------:R-:W-:-:S05]  /*0890*/  VIADD R6, R12, 0xffffffff ;  /* 0xffffffff0c067836 */ /* 0x000fca0000000000 */
[----:B------:R-:W-:-:S13]  /*08a0*/  ISETP.GE.U32.AND P0, PT, R6, 0xfe, PT ;  /* 0x000000fe0600780c */ /* 0x000fda0003f06070 */
[----:B------:R-:W-:Y:S05]  /*08b0*/  @!P0 BRA `(.L_x_99) ;  /* 0x0000000000808947 */ /* 0x000fea0003800000 */
[----:B------:R-:W-:-:S13]  /*08c0*/  ISETP.GT.AND P0, PT, R12, 0xfe, PT ;  /* 0x000000fe0c00780c */ /* 0x000fda0003f04270 */
[----:B------:R-:W-:Y:S05]  /*08d0*/  @P0 BRA `(.L_x_100) ;  /* 0x00000000006c0947 */ /* 0x000fea0003800000 */
[----:B------:R-:W-:-:S13]  /*08e0*/  ISETP.GE.AND P0, PT, R12, 0x1, PT ;  /* 0x000000010c00780c */ /* 0x000fda0003f06270 */
[----:B------:R-:W-:Y:S05]  /*08f0*/  @P0 BRA `(.L_x_101) ;  /* 0x0000000000740947 */ /* 0x000fea0003800000 */
[----:B------:R-:W-:Y:S02]  /*0900*/  ISETP.GE.AND P0, PT, R12, -0x18, PT ;  /* 0xffffffe80c00780c */ /* 0x000fe40003f06270 */
[----:B------:R-:W-:-:S11]  /*0910*/  LOP3.LUT R0, R0, 0x80000000, RZ, 0xc0, !PT ;  /* 0x8000000000007812 */ /* 0x000fd600078ec0ff */
[----:B------:R-:W-:Y:S05]  /*0920*/  @!P0 BRA `(.L_x_101) ;  /* 0x0000000000688947 */ /* 0x000fea0003800000 */
[CCC-:B------:R-:W-:Y:S01]  /*0930*/  FFMA.RZ R6, R15.reuse, R11.reuse, R10.reuse ;  /* 0x0000000b0f067223 */ /* 0x1c0fe2000000c00a */
[CCC-:B------:R-:W-:Y:S01]  /*0940*/  FFMA.RM R9, R15.reuse, R11.reuse, R10.reuse ;  /* 0x0000000b0f097223 */ /* 0x1c0fe2000000400a */
[C---:B------:R-:W-:Y:S02]  /*0950*/  ISETP.NE.AND P2, PT, R12.reuse, RZ, PT ;  /* 0x000000ff0c00720c */ /* 0x040fe40003f45270 */
[----:B------:R-:W-:Y:S02]  /*0960*/  ISETP.NE.AND P1, PT, R12, RZ, PT ;  /* 0x000000ff0c00720c */ /* 0x000fe40003f25270 */
[----:B------:R-:W-:Y:S01]  /*0970*/  LOP3.LUT R8, R6, 0x7fffff, RZ, 0xc0, !PT ;  /* 0x007fffff06087812 */ /* 0x000fe200078ec0ff */
[----:B------:R-:W-:Y:S01]  /*0980*/  FFMA.RP R6, R15, R11, R10 ;  /* 0x0000000b0f067223 */ /* 0x000fe2000000800a */
[----:B------:R-:W-:Y:S02]  /*0990*/  VIADD R11, R12, 0x20 ;  /* 0x000000200c0b7836 */ /* 0x000fe40000000000 */
[----:B------:R-:W-:Y:S01]  /*09a0*/  LOP3.LUT R8, R8, 0x800000, RZ, 0xfc, !PT ;  /* 0x0080000008087812 */ /* 0x000fe200078efcff */
[----:B------:R-:W-:Y:S01]  /*09b0*/  IMAD.MOV R10, RZ, RZ, -R12 ;  /* 0x000000ffff0a7224 */ /* 0x000fe200078e0a0c */
[----:B------:R-:W-:-:S02]  /*09c0*/  FSETP.NEU.FTZ.AND P0, PT, R6, R9, PT ;  /* 0x000000090600720b */ /* 0x000fc40003f1d000 */
[----:B------:R-:W-:Y:S02]  /*09d0*/  SHF.L.U32 R11, R8, R11, RZ ;  /* 0x0000000b080b7219 */ /* 0x000fe400000006ff */
[----:B------:R-:W-:Y:S02]  /*09e0*/  SEL R9, R10, RZ, P2 ;  /* 0x000000ff0a097207 */ /* 0x000fe40001000000 */
[----:B------:R-:W-:Y:S02]  /*09f0*/  ISETP.NE.AND P1, PT, R11, RZ, P1 ;  /* 0x000000ff0b00720c */ /* 0x000fe40000f25270 */
[----:B------:R-:W-:Y:S02]  /*0a00*/  SHF.R.U32.HI R9, RZ, R9, R8 ;  /* 0x00000009ff097219 */ /* 0x000fe40000011608 */
[----:B------:R-:W-:Y:S02]  /*0a10*/  PLOP3.LUT P0, PT, P0, P1, PT, 0xf8, 0x8f ;  /* 0x00000000008f781c */ /* 0x000fe40000703f70 */
[----:B------:R-:W-:-:S02]  /*0a20*/  SHF.R.U32.HI R11, RZ, 0x1, R9 ;  /* 0x00000001ff0b7819 */ /* 0x000fc40000011609 */
[----:B------:R-:W-:-:S04]  /*0a30*/  SEL R6, RZ, 0x1, !P0 ;  /* 0x00000001ff067807 */ /* 0x000fc80004000000 */
[----:B------:R-:W-:-:S04]  /*0a40*/  LOP3.LUT R6, R6, 0x1, R11, 0xf8, !PT ;  /* 0x0000000106067812 */ /* 0x000fc800078ef80b */
[----:B------:R-:W-:-:S05]  /*0a50*/  LOP3.LUT R6, R6, R9, RZ, 0xc0, !PT ;  /* 0x0000000906067212 */ /* 0x000fca00078ec0ff */
[----:B------:R-:W-:-:S05]  /*0a60*/  IMAD.IADD R11, R11, 0x1, R6 ;  /* 0x000000010b0b7824 */ /* 0x000fca00078e0206 */
[----:B------:R-:W-:Y:S01]  /*0a70*/  LOP3.LUT R0, R11, R0, RZ, 0xfc, !PT ;  /* 0x000000000b007212 */ /* 0x000fe200078efcff */
[----:B------:R-:W-:Y:S06]  /*0a80*/  BRA `(.L_x_101) ;  /* 0x0000000000107947 */ /* 0x000fec0003800000 */
.L_x_100:
[----:B------:R-:W-:-:S04]  /*0a90*/  LOP3.LUT R0, R0, 0x80000000, RZ, 0xc0, !PT ;  /* 0x8000000000007812 */ /* 0x000fc800078ec0ff */
[----:B------:R-:W-:Y:S01]  /*0aa0*/  LOP3.LUT R0, R0, 0x7f800000, RZ, 0xfc, !PT ;  /* 0x7f80000000007812 */ /* 0x000fe200078efcff */
[----:B------:R-:W-:Y:S06]  /*0ab0*/  BRA `(.L_x_101) ;  /* 0x0000000000047947 */ /* 0x000fec0003800000 */
.L_x_99:
[----:B------:R-:W-:-:S07]  /*0ac0*/  IMAD R0, R9, 0x800000, R0 ;  /* 0x0080000009007824 */ /* 0x000fce00078e0200 */
.L_x_101:
[----:B------:R-:W-:Y:S05]  /*0ad0*/  BSYNC.RECONVERGENT B2 ;  /* 0x0000000000027941 */ /* 0x000fea0003800200 */
.L_x_98:
[----:B------:R-:W-:Y:S05]  /*0ae0*/  BRA `(.L_x_102) ;  /* 0x0000000000207947 */ /* 0x000fea0003800000 */
.L_x_97:
[----:B------:R-:W-:-:S04]  /*0af0*/  LOP3.LUT R0, R9, 0x80000000, R0, 0x48, !PT ;  /* 0x8000000009007812 */ /* 0x000fc800078e4800 */
[----:B------:R-:W-:Y:S01]  /*0b00*/  LOP3.LUT R0, R0, 0x7f800000, RZ, 0xfc, !PT ;  /* 0x7f80000000007812 */ /* 0x000fe200078efcff */
[----:B------:R-:W-:Y:S06]  /*0b10*/  BRA `(.L_x_102) ;  /* 0x0000000000147947 */ /* 0x000fec0003800000 */
.L_x_96:
[----:B------:R-:W-:Y:S01]  /*0b20*/  LOP3.LUT R0, R9, 0x80000000, R0, 0x48, !PT ;  /* 0x8000000009007812 */ /* 0x000fe200078e4800 */
[----:B------:R-:W-:Y:S06]  /*0b30*/  BRA `(.L_x_102) ;  /* 0x00000000000c7947 */ /* 0x000fec0003800000 */
.L_x_95:
[----:B------:R-:W0:Y:S01]  /*0b40*/  MUFU.RSQ R0, -QNAN ;  /* 0xffc0000000007908 */ /* 0x000e220000001400 */
[----:B------:R-:W-:Y:S05]  /*0b50*/  BRA `(.L_x_102) ;  /* 0x0000000000047947 */ /* 0x000fea0003800000 */
.L_x_94:
[----:B------:R-:W-:-:S07]  /*0b60*/  FADD.FTZ R0, R0, R3 ;  /* 0x0000000300007221 */ /* 0x000fce0000010000 */
.L_x_102:
[----:B------:R-:W-:Y:S05]  /*0b70*/  BSYNC.RECONVERGENT B1 ;  /* 0x0000000000017941 */ /* 0x000fea0003800200 */
.L_x_92:
[----:B------:R-:W-:Y:S02]  /*0b80*/  IMAD.MOV.U32 R8, RZ, RZ, R2 ;  /* 0x000000ffff087224 */ /* 0x000fe400078e0002 */
[----:B------:R-:W-:-:S04]  /*0b90*/  IMAD.MOV.U32 R9, RZ, RZ, 0x0 ;  /* 0x00000000ff097424 */ /* 0x000fc800078e00ff */
[----:B0-----:R-:W-:Y:S05]  /*0ba0*/  RET.REL.NODEC R8 `(_Z26MutualIntensExtract_KernelILin5ELb0ELb0ELi1ELi1EEvPKfS1_Pfllllll) ;  /* 0xfffffff408147950 */ /* 0x001fea0003c3ffff */
.L_x_103:
        /* <DEDUP_REMOVED lines=13> */
.L_x_1060:


//--------------------- .text._Z26MutualIntensExtract_KernelILin5ELb0ELb1ELi1ELi1EEvPKfS1_Pfllllll --------------------------
	.section	.text._Z26MutualIntensExtract_KernelILin5ELb0ELb1ELi1ELi1EEvPKfS1_Pfllllll,"ax",@progbits
	.align	128
        .global         _Z26MutualIntensExtract_KernelILin5ELb0ELb1ELi1ELi1EEvPKfS1_Pfllllll
        .type           _Z26MutualIntensExtract_KernelILin5ELb0ELb1ELi1ELi1EEvPKfS1_Pfllllll,@function
        .size           _Z26MutualIntensExtract_KernelILin5ELb0ELb1ELi1ELi1EEvPKfS1_Pfllllll,(.L_x_1061 - _Z26MutualIntensExtract_KernelILin5ELb0ELb1ELi1ELi1EEvPKfS1_Pfllllll)
        .other          _Z26MutualIntensExtract_KernelILin5ELb0ELb1ELi1ELi1EEvPKfS1_Pfllllll,@"STO_CUDA_ENTRY STV_DEFAULT"
_Z26MutualIntensExtract_KernelILin5ELb0ELb1ELi1ELi1EEvPKfS1_Pfllllll:
.text._Z26MutualIntensExtract_KernelILin5ELb0ELb1ELi1ELi1EEvPKfS1_Pfllllll:
        /* <DEDUP_REMOVED lines=56> */
[C---:B------:R-:W-:Y:S01]  /*0380*/  LEA R8, P1, R10.reuse, UR12, 0x2 ;  /* 0x0000000c0a087c11 */ /* 0x040fe2000f8210ff */
[----:B------:R-:W-:Y:S02]  /*0390*/  IMAD.IADD R3, R11, 0x1, R3 ;  /* 0x000000010b037824 */ /* 0x000fe400078e0203 */
[----:B------:R-:W-:Y:S01]  /*03a0*/  IMAD R5, R9, UR7, R12 ;  /* 0x0000000709057c24 */ /* 0x000fe2000f8e020c */
[----:B------:R-:W0:Y:S02]  /*03b0*/  LDCU.64 UR6, c[0x0][0x3b8] ;  /* 0x00007700ff0677ac */ /* 0x000e240008000a00 */
[----:B------:R-:W-:Y:S01]  /*03c0*/  LEA.HI.X R9, R10, UR13, R3, 0x2, P1 ;  /* 0x0000000d0a097c11 */ /* 0x000fe200088f1403 */
[----:B------:R-:W-:Y:S01]  /*03d0*/  IMAD.IADD R3, R7, 0x1, R5 ;  /* 0x0000000107037824 */ /* 0x000fe200078e0205 */
[----:B-1----:R-:W-:-:S04]  /*03e0*/  LEA R10, P1, R6, UR8, 0x3 ;  /* 0x00000008060a7c11 */ /* 0x002fc8000f8218ff */
[----:B------:R-:W-:-:S03]  /*03f0*/  LEA.HI.X R11, R6, UR9, R3, 0x3, P1 ;  /* 0x00000009060b7c11 */ /* 0x000fc600088f1c03 */
[----:B------:R-:W-:-:S05]  /*0400*/  IMAD.WIDE R4, R4, 0x8, R10 ;  /* 0x0000000804047825 */ /* 0x000fca00078e020a */
[----:B------:R-:W3:Y:S01]  /*0410*/  LDG.E R17, desc[UR4][R4.64] ;  /* 0x0000000404117981 */ /* 0x000ee2000c1e1900 */
[----:B--2---:R-:W-:Y:S02]  /*0420*/  IMAD.MOV.U32 R13, RZ, RZ, R0 ;  /* 0x000000ffff0d7224 */ /* 0x004fe400078e0000 */
[----:B----4-:R-:W-:-:S04]  /*0430*/  IMAD.MOV.U32 R15, RZ, RZ, R2 ;  /* 0x000000ffff0f7224 */ /* 0x010fc800078e0002 */
[----:B------:R-:W2:Y:S04]  /*0440*/  @P0 LDG.E.CONSTANT R13, desc[UR4][R8.64] ;  /* 0x00000004080d0981 */ /* 0x000ea8000c1e9900 */
[----:B------:R-:W4:Y:S01]  /*0450*/  @P0 LDG.E.CONSTANT R15, desc[UR4][R8.64+0x4] ;  /* 0x00000404080f0981 */ /* 0x000f22000c1e9900 */
[----:B0-----:R-:W0:Y:S02]  /*0460*/  I2F.F64.S64 R6, UR6 ;  /* 0x0000000600067d12 */ /* 0x001e240008301c00 */
[----:B0-----:R-:W-:-:S06]  /*0470*/  DADD R10, R6, 1 ;  /* 0x3ff00000060a7429 */ /* 0x001fcc0000000000 */
[----:B------:R-:W0:Y:S08]  /*0480*/  F2F.F32.F64 R6, R10 ;  /* 0x0000000a00067310 */ /* 0x000e300000301000 */
[----:B------:R-:W3:Y:S08]  /*0490*/  I2F.S64 R7, UR6 ;  /* 0x0000000600077d12 */ /* 0x000ef00008301400 */
[----:B0-----:R-:W0:Y:S01]  /*04a0*/  MUFU.RCP R19, R6 ;  /* 0x0000000600137308 */ /* 0x001e220000001000 */
[----:B------:R-:W-:Y:S01]  /*04b0*/  BSSY.RECONVERGENT B0, `(.L_x_104) ;  /* 0x0000012000007945 */ /* 0x000fe20003800200 */
[----:B0-----:R-:W-:-:S04]  /*04c0*/  FFMA R14, R19, -R6, 1 ;  /* 0x3f800000130e7423 */ /* 0x001fc80000000806 */
[----:B------:R-:W-:Y:S01]  /*04d0*/  FFMA R14, R19, R14, R19 ;  /* 0x0000000e130e7223 */ /* 0x000fe20000000013 */
[----:B--2---:R-:W-:-:S04]  /*04e0*/  FFMA R3, R0, R13, RZ ;  /* 0x0000000d00037223 */ /* 0x004fc800000000ff */
[----:B----4-:R-:W-:-:S04]  /*04f0*/  FFMA R12, R2, R15, R3 ;  /* 0x0000000f020c7223 */ /* 0x010fc80000000003 */
[----:B---3--:R-:W-:-:S04]  /*0500*/  FFMA R3, R17, R7, R12 ;  /* 0x0000000711037223 */ /* 0x008fc8000000000c */
[----:B------:R-:W0:Y:S01]  /*0510*/  FCHK P0, R3, R6 ;  /* 0x0000000603007302 */ /* 0x000e220000000000 */
[----:B------:R-:W-:Y:S01]  /*0520*/  FFMA R17, R3, R14, RZ ;  /* 0x0000000e03117223 */ /* 0x000fe200000000ff */
[----:B------:R-:W-:-:S03]  /*0530*/  FFMA R9, R2, R13, RZ ;  /* 0x0000000d02097223 */ /* 0x000fc600000000ff */
[----:B------:R-:W-:Y:S01]  /*0540*/  FFMA R8, R17, -R6, R3 ;  /* 0x8000000611087223 */ /* 0x000fe20000000003 */
[----:B------:R-:W-:-:S03]  /*0550*/  FFMA R2, -R0, R15, R9 ;  /* 0x0000000f00027223 */ /* 0x000fc60000000109 */
[----:B------:R-:W-:Y:S01]  /*0560*/  FFMA R17, R14, R8, R17 ;  /* 0x000000080e117223 */ /* 0x000fe20000000011 */
[----:B0-----:R-:W-:Y:S06]  /*0570*/  @!P0 BRA `(.L_x_105) ;  /* 0x0000000000148947 */ /* 0x001fec0003800000 */
[----:B------:R-:W-:Y:S01]  /*0580*/  IMAD.MOV.U32 R0, RZ, RZ, R3 ;  /* 0x000000ffff007224 */ /* 0x000fe200078e0003 */
[----:B------:R-:W-:Y:S01]  /*0590*/  MOV R8, 0x5c0 ;  /* 0x000005c000087802 */ /* 0x000fe20000000f00 */
[----:B------:R-:W-:-:S07]  /*05a0*/  IMAD.MOV.U32 R3, RZ, RZ, R6 ;  /* 0x000000ffff037224 */ /* 0x000fce00078e0006 */
[----:B------:R-:W-:Y:S05]  /*05b0*/  CALL.REL.NOINC `($__internal_1_$__cuda_sm3x_div_rn_noftz_f32_slowpath) ;  /* 0x0000000000587944 */ /* 0x000fea0003c00000 */
[----:B------:R-:W-:-:S07]  /*05c0*/  IMAD.MOV.U32 R17, RZ, RZ, R0 ;  /* 0x000000ffff117224 */ /* 0x000fce00078e0000 */
.L_x_105:
[----:B------:R-:W-:Y:S05]  /*05d0*/  BSYNC.RECONVERGENT B0 ;  /* 0x0000000000007941 */ /* 0x000fea0003800200 */
.L_x_104:
[----:B------:R-:W2:Y:S01]  /*05e0*/  LDG.E R3, desc[UR4][R4.64+0x4] ;  /* 0x0000040404037981 */ /* 0x000ea2000c1e1900 */
[----:B------:R-:W0:Y:S01]  /*05f0*/  MUFU.RCP R9, R6 ;  /* 0x0000000600097308 */ /* 0x000e220000001000 */
[----:B------:R-:W-:Y:S02]  /*0600*/  BSSY.RECONVERGENT B0, `(.L_x_106) ;  /* 0x000000f000007945 */ /* 0x000fe40003800200 */
[----:B------:R1:W-:Y:S01]  /*0610*/  STG.E desc[UR4][R4.64], R17 ;  /* 0x0000001104007986 */ /* 0x0003e2000c101904 */
[----:B0-----:R-:W-:-:S04]  /*0620*/  FFMA R0, R9, -R6, 1 ;  /* 0x3f80000009007423 */ /* 0x001fc80000000806 */
[----:B------:R-:W-:Y:S01]  /*0630*/  FFMA R0, R9, R0, R9 ;  /* 0x0000000009007223 */ /* 0x000fe20000000009 */
[----:B--2---:R-:W-:-:S04]  /*0640*/  FFMA R7, R3, R7, R2 ;  /* 0x0000000703077223 */ /* 0x004fc80000000002 */
[----:B------:R-:W0:Y:S01]  /*0650*/  FCHK P0, R7, R6 ;  /* 0x0000000607007302 */ /* 0x000e220000000000 */
[----:B------:R-:W-:-:S04]  /*0660*/  FFMA R3, R0, R7, RZ ;  /* 0x0000000700037223 */ /* 0x000fc800000000ff */
[----:B------:R-:W-:-:S04]  /*0670*/  FFMA R2, R3, -R6, R7 ;  /* 0x8000000603027223 */ /* 0x000fc80000000007 */
[----:B------:R-:W-:Y:S01]  /*0680*/  FFMA R3, R0, R2, R3 ;  /* 0x0000000200037223 */ /* 0x000fe20000000003 */
[----:B01----:R-:W-:Y:S06]  /*0690*/  @!P0 BRA `(.L_x_107) ;  /* 0x0000000000148947 */ /* 0x003fec0003800000 */
[----:B------:R-:W-:Y:S01]  /*06a0*/  IMAD.MOV.U32 R0, RZ, RZ, R7 ;  /* 0x000000ffff007224 */ /* 0x000fe200078e0007 */
[----:B------:R-:W-:Y:S01]  /*06b0*/  MOV R8, 0x6e0 ;  /* 0x000006e000087802 */ /* 0x000fe20000000f00 */
[----:B------:R-:W-:-:S07]  /*06c0*/  IMAD.MOV.U32 R3, RZ, RZ, R6 ;  /* 0x000000ffff037224 */ /* 0x000fce00078e0006 */
[----:B------:R-:W-:Y:S05]  /*06d0*/  CALL.REL.NOINC `($__internal_1_$__cuda_sm3x_div_rn_noftz_f32_slowpath) ;  /* 0x0000000000107944 */ /* 0x000fea0003c00000 */
[----:B------:R-:W-:-:S07]  /*06e0*/  IMAD.MOV.U32 R3, RZ, RZ, R0 ;  /* 0x000000ffff037224 */ /* 0x000fce00078e0000 */
.L_x_107:
[----:B------:R-:W-:Y:S05]  /*06f0*/  BSYNC.RECONVERGENT B0 ;  /* 0x0000000000007941 */ /* 0x000fea0003800200 */
.L_x_106:
[----:B------:R-:W-:Y:S01]  /*0700*/  STG.E desc[UR4][R4.64+0x4], R3 ;  /* 0x0000040304007986 */ /* 0x000fe2000c101904 */
[----:B------:R-:W-:Y:S05]  /*0710*/  EXIT ;  /* 0x000000000000794d */ /* 0x000fea0003800000 */
        .weak           $__internal_1_$__cuda_sm3x_div_rn_noftz_f32_slowpath
        .type           $__internal_1_$__cuda_sm3x_div_rn_noftz_f32_slowpath,@function
        .size           $__internal_1_$__cuda_sm3x_div_rn_noftz_f32_slowpath,(.L_x_1061 - $__internal_1_$__cuda_sm3x_div_rn_noftz_f32_slowpath)
$__internal_1_$__cuda_sm3x_div_rn_noftz_f32_slowpath:
[----:B------:R-:W-:Y:S01]  /*0720*/  SHF.R.U32.HI R10, RZ, 0x17, R3 ;  /* 0x00000017ff0a7819 */ /* 0x000fe20000011603 */
[----:B------:R-:W-:Y:S01]  /*0730*/  BSSY.RECONVERGENT B1, `(.L_x_108) ;  /* 0x0000062000017945 */ /* 0x000fe20003800200 */
[----:B------:R-:W-:Y:S02]  /*0740*/  SHF.R.U32.HI R9, RZ, 0x17, R0 ;  /* 0x00000017ff097819 */ /* 0x000fe40000011600 */
[----:B------:R-:W-:Y:S02]  /*0750*/  LOP3.LUT R14, R10, 0xff, RZ, 0xc0, !PT ;  /* 0x000000ff0a0e7812 */ /* 0x000fe400078ec0ff */
[----:B------:R-:W-:Y:S02]  /*0760*/  LOP3.LUT R12, R9, 0xff, RZ, 0xc0, !PT ;  /* 0x000000ff090c7812 */ /* 0x000fe400078ec0ff */
[----:B------:R-:W-:-:S03]  /*0770*/  IADD3 R11, PT, PT, R14, -0x1, RZ ;  /* 0xffffffff0e0b7810 */ /* 0x000fc60007ffe0ff */
[----:B------:R-:W-:Y:S01]  /*0780*/  VIADD R10, R12, 0xffffffff ;  /* 0xffffffff0c0a7836 */ /* 0x000fe20000000000 */
        /* <DEDUP_REMOVED lines=27> */
.L_x_109:
[----:B------:R-:W-:Y:S01]  /*0940*/  LEA R10, R14, 0xc0800000, 0x17 ;  /* 0xc08000000e0a7811 */ /* 0x000fe200078eb8ff */
[----:B------:R-:W-:Y:S04]  /*0950*/  BSSY.RECONVERGENT B2, `(.L_x_114) ;  /* 0x0000036000027945 */ /* 0x000fe80003800200 */
[----:B------:R-:W-:Y:S02]  /*0960*/  IMAD.IADD R10, R3, 0x1, -R10 ;  /* 0x00000001030a7824 */ /* 0x000fe400078e0a0a */
[----:B------:R-:W-:Y:S02]  /*0970*/  VIADD R3, R12, 0xffffff81 ;  /* 0xffffff810c037836 */ /* 0x000fe40000000000 */
[----:B------:R0:W1:Y:S01]  /*0980*/  MUFU.RCP R11, R10 ;  /* 0x0000000a000b7308 */ /* 0x0000620000001000 */
[----:B------:R-:W-:Y:S01]  /*0990*/  FADD.FTZ R13, -R10, -RZ ;  /* 0x800000ff0a0d7221 */ /* 0x000fe20000010100 */
[C---:B------:R-:W-:Y:S01]  /*09a0*/  IMAD R0, R3.reuse, -0x800000, R0 ;  /* 0xff80000003007824 */ /* 0x040fe200078e0200 */
[----:B0-----:R-:W-:-:S05]  /*09b0*/  IADD3 R10, PT, PT, R3, 0x7f, -R14 ;  /* 0x0000007f030a7810 */ /* 0x001fca0007ffe80e */
[----:B------:R-:W-:Y:S02]  /*09c0*/  IMAD.IADD R10, R10, 0x1, R9 ;  /* 0x000000010a0a7824 */ /* 0x000fe400078e0209 */
[----:B-1----:R-:W-:-:S04]  /*09d0*/  FFMA R12, R11, R13, 1 ;  /* 0x3f8000000b0c7423 */ /* 0x002fc8000000000d */
[----:B------:R-:W-:-:S04]  /*09e0*/  FFMA R16, R11, R12, R11 ;  /* 0x0000000c0b107223 */ /* 0x000fc8000000000b */
[----:B------:R-:W-:-:S04]  /*09f0*/  FFMA R11, R0, R16, RZ ;  /* 0x00000010000b7223 */ /* 0x000fc800000000ff */
[----:B------:R-:W-:-:S04]  /*0a00*/  FFMA R12, R13, R11, R0 ;  /* 0x0000000b0d0c7223 */ /* 0x000fc80000000000 */
[----:B------:R-:W-:-:S04]  /*0a10*/  FFMA R11, R16, R12, R11 ;  /* 0x0000000c100b7223 */ /* 0x000fc8000000000b */
[----:B------:R-:W-:-:S04]  /*0a20*/  FFMA R12, R13, R11, R0 ;  /* 0x0000000b0d0c7223 */ /* 0x000fc80000000000 */
[----:B------:R-:W-:-:S05]  /*0a30*/  FFMA R0, R16, R12, R11 ;  /* 0x0000000c10007223 */ /* 0x000fca000000000b */
[----:B------:R-:W-:-:S04]  /*0a40*/  SHF.R.U32.HI R3, RZ, 0x17, R0 ;  /* 0x00000017ff037819 */ /* 0x000fc80000011600 */
[----:B------:R-:W-:-:S04]  /*0a50*/  LOP3.LUT R3, R3, 0xff, RZ, 0xc0, !PT ;  /* 0x000000ff03037812 */ /* 0x000fc800078ec0ff */
[----:B------:R-:W-:-:S05]  /*0a60*/  IADD3 R13, PT, PT, R3, R10, RZ ;  /* 0x0000000a030d7210 */ /* 0x000fca0007ffe0ff */
        /* <DEDUP_REMOVED lines=32> */
.L_x_116:
[----:B------:R-:W-:-:S04]  /*0c70*/  LOP3.LUT R0, R0, 0x80000000, RZ, 0xc0, !PT ;  /* 0x8000000000007812 */ /* 0x000fc800078ec0ff */
[----:B------:R-:W-:Y:S01]  /*0c80*/  LOP3.LUT R0, R0, 0x7f800000, RZ, 0xfc, !PT ;  /* 0x7f80000000007812 */ /* 0x000fe200078efcff */
[----:B------:R-:W-:Y:S06]  /*0c90*/  BRA `(.L_x_117) ;  /* 0x0000000000047947 */ /* 0x000fec0003800000 */
.L_x_115:
[----:B------:R-:W-:-:S07]  /*0ca0*/  IMAD R0, R10, 0x800000, R0 ;  /* 0x008000000a007824 */ /* 0x000fce00078e0200 */
.L_x_117:
[----:B------:R-:W-:Y:S05]  /*0cb0*/  BSYNC.RECONVERGENT B2 ;  /* 0x0000000000027941 */ /* 0x000fea0003800200 */
.L_x_114:
[----:B------:R-:W-:Y:S05]  /*0cc0*/  BRA `(.L_x_118) ;  /* 0x0000000000207947 */ /* 0x000fea0003800000 */
.L_x_113:
[----:B------:R-:W-:-:S04]  /*0cd0*/  LOP3.LUT R0, R3, 0x80000000, R0, 0x48, !PT ;  /* 0x8000000003007812 */ /* 0x000fc800078e4800 */
[----:B------:R-:W-:Y:S01]  /*0ce0*/  LOP3.LUT R0, R0, 0x7f800000, RZ, 0xfc, !PT ;  /* 0x7f80000000007812 */ /* 0x000fe200078efcff */
[----:B------:R-:W-:Y:S06]  /*0cf0*/  BRA `(.L_x_118) ;  /* 0x0000000000147947 */ /* 0x000fec0003800000 */
.L_x_112:
[----:B------:R-:W-:Y:S01]  /*0d00*/  LOP3.LUT R0, R3, 0x80000000, R0, 0x48, !PT ;  /* 0x8000000003007812 */ /* 0x000fe200078e4800 */
[----:B------:R-:W-:Y:S06]  /*0d10*/  BRA `(.L_x_118) ;  /* 0x00000000000c7947 */ /* 0x000fec0003800000 */
.L_x_111:
[----:B------:R-:W0:Y:S01]  /*0d20*/  MUFU.RSQ R0, -QNAN ;  /* 0xffc0000000007908 */ /* 0x000e220000001400 */
[----:B------:R-:W-:Y:S05]  /*0d30*/  BRA `(.L_x_118) ;  /* 0x0000000000047947 */ /* 0x000fea0003800000 */
.L_x_110:
[----:B------:R-:W-:-:S07]  /*0d40*/  FADD.FTZ R0, R0, R3 ;  /* 0x0000000300007221 */ /* 0x000fce0000010000 */
.L_x_118:
[----:B------:R-:W-:Y:S05]  /*0d50*/  BSYNC.RECONVERGENT B1 ;  /* 0x0000000000017941 */ /* 0x000fea0003800200 */
.L_x_108:
[----:B------:R-:W-:-:S04]  /*0d60*/  IMAD.MOV.U32 R9, RZ, RZ, 0x0 ;  /* 0x00000000ff097424 */ /* 0x000fc800078e00ff */
[----:B0-----:R-:W-:Y:S05]  /*0d70*/  RET.REL.NODEC R8 `(_Z26MutualIntensExtract_KernelILin5ELb0ELb1ELi1ELi1EEvPKfS1_Pfllllll) ;  /* 0xfffffff008a07950 */ /* 0x001fea0003c3ffff */
.L_x_119:
        /* <DEDUP_REMOVED lines=16> */
.L_x_1061:


//--------------------- .text._Z26MutualIntensExtract_KernelILin5ELb1ELb0ELi1ELi1EEvPKfS1_Pfllllll --------------------------
	.section	.text._Z26MutualIntensExtract_KernelILin5ELb1ELb0ELi1ELi1EEvPKfS1_Pfllllll,"ax",@progbits
	.align	128
        .global         _Z26MutualIntensExtract_KernelILin5ELb1ELb0ELi1ELi1EEvPKfS1_Pfllllll
        .type           _Z26MutualIntensExtract_KernelILin5ELb1ELb0ELi1ELi1EEvPKfS1_Pfllllll,@function
        .size           _Z26MutualIntensExtract_KernelILin5ELb1ELb0ELi1ELi1EEvPKfS1_Pfllllll,(.L_x_1062 - _Z26MutualIntensExtract_KernelILin5ELb1ELb0ELi1ELi1EEvPKfS1_Pfllllll)
        .other          _Z26MutualIntensExtract_KernelILin5ELb1ELb0ELi1ELi1EEvPKfS1_Pfllllll,@"STO_CUDA_ENTRY STV_DEFAULT"
_Z26MutualIntensExtract_KernelILin5ELb1ELb0ELi1ELi1EEvPKfS1_Pfllllll:
.text._Z26MutualIntensExtract_KernelILin5ELb1ELb0ELi1ELi1EEvPKfS1_Pfllllll:
        /* <DEDUP_REMOVED lines=56> */
[----:B0-----:R-:W-:-:S04]  /*0380*/  IMAD.WIDE.U32 R4, R13, UR6, RZ ;  /* 0x000000060d047c25 */ /* 0x001fc8000f8e00ff */
        /* <DEDUP_REMOVED lines=21> */
[----:B--2---:R-:W-:-:S04]  /*04e0*/  FMUL R0, R2, R9 ;  /* 0x0000000902007220 */ /* 0x004fc80000400000 */
[----:B----4-:R-:W-:-:S04]  /*04f0*/  FFMA R0, R3, R6, R0 ;  /* 0x0000000603007223 */ /* 0x010fc80000000000 */
[----:B------:R-:W-:-:S04]  /*0500*/  FADD R0, RZ, R0 ;  /* 0x00000000ff007221 */ /* 0x000fc80000000000 */
[----:B------:R-:W-:-:S04]  /*0510*/  FADD R11, RZ, R0 ;  /* 0x00000000ff0b7221 */ /* 0x000fc80000000000 */
[----:B---3--:R-:W-:-:S04]  /*0520*/  FFMA R0, R14, R8, R11 ;  /* 0x000000080e007223 */ /* 0x008fc8000000000b */
[----:B------:R-:W0:Y:S01]  /*0530*/  FCHK P0, R0, R7 ;  /* 0x0000000700007302 */ /* 0x000e220000000000 */
[----:B------:R-:W-:Y:S01]  /*0540*/  FMUL R3, R3, R9 ;  /* 0x0000000903037220 */ /* 0x000fe20000400000 */
[----:B------:R-:W-:-:S03]  /*0550*/  FFMA R10, R0, R15, RZ ;  /* 0x0000000f000a7223 */ /* 0x000fc600000000ff */
[----:B------:R-:W-:Y:S01]  /*0560*/  FFMA R3, R2, R6, -R3 ;  /* 0x0000000602037223 */ /* 0x000fe20000000803 */
[----:B------:R-:W-:-:S03]  /*0570*/  FFMA R2, R10, -R7, R0 ;  /* 0x800000070a027223 */ /* 0x000fc60000000000 */
[----:B------:R-:W-:Y:S01]  /*0580*/  FADD R9, RZ, R3 ;  /* 0x00000003ff097221 */ /* 0x000fe20000000000 */
[----:B------:R-:W-:Y:S01]  /*0590*/  FFMA R15, R15, R2, R10 ;  /* 0x000000020f0f7223 */ /* 0x000fe2000000000a */
[----:B0-----:R-:W-:Y:S06]  /*05a0*/  @!P0 BRA `(.L_x_121) ;  /* 0x0000000000108947 */ /* 0x001fec0003800000 */
[----:B------:R-:W-:Y:S01]  /*05b0*/  IMAD.MOV.U32 R3, RZ, RZ, R7 ;  /* 0x000000ffff037224 */ /* 0x000fe200078e0007 */
[----:B------:R-:W-:-:S07]  /*05c0*/  MOV R2, 0x5e0 ;  /* 0x000005e000027802 */ /* 0x000fce0000000f00 */
[----:B------:R-:W-:Y:S05]  /*05d0*/  CALL.REL.NOINC `($__internal_2_$__cuda_sm3x_div_rn_noftz_f32_slowpath) ;  /* 0x0000000000587944 */ /* 0x000fea0003c00000 */
[----:B------:R-:W-:-:S07]  /*05e0*/  MOV R15, R0 ;  /* 0x00000000000f7202 */ /* 0x000fce0000000f00 */
.L_x_121:
[----:B------:R-:W-:Y:S05]  /*05f0*/  BSYNC.RECONVERGENT B0 ;  /* 0x0000000000007941 */ /* 0x000fea0003800200 */
.L_x_120:
[----:B------:R-:W2:Y:S01]  /*0600*/  LDG.E R0, desc[UR4][R4.64+0x4] ;  /* 0x0000040404007981 */ /* 0x000ea2000c1e1900 */
[----:B------:R-:W0:Y:S01]  /*0610*/  MUFU.RCP R2, R7 ;  /* 0x0000000700027308 */ /* 0x000e220000001000 */
[----:B------:R-:W-:Y:S02]  /*0620*/  BSSY.RECONVERGENT B0, `(.L_x_122) ;  /* 0x000000f000007945 */ /* 0x000fe40003800200 */
[----:B------:R1:W-:Y:S01]  /*0630*/  STG.E desc[UR4][R4.64], R15 ;  /* 0x0000000f04007986 */ /* 0x0003e2000c101904 */
[----:B0-----:R-:W-:Y:S01]  /*0640*/  FFMA R3, R2, -R7, 1 ;  /* 0x3f80000002037423 */ /* 0x001fe20000000807 */
[----:B--2---:R-:W-:-:S03]  /*0650*/  FFMA R9, R0, R8, R9 ;  /* 0x0000000800097223 */ /* 0x004fc60000000009 */
[----:B------:R-:W-:Y:S01]  /*0660*/  FFMA R0, R2, R3, R2 ;  /* 0x0000000302007223 */ /* 0x000fe20000000002 */
[----:B------:R-:W0:Y:S03]  /*0670*/  FCHK P0, R9, R7 ;  /* 0x0000000709007302 */ /* 0x000e260000000000 */
[----:B------:R-:W-:-:S04]  /*0680*/  FFMA R2, R0, R9, RZ ;  /* 0x0000000900027223 */ /* 0x000fc800000000ff */
[----:B------:R-:W-:-:S04]  /*0690*/  FFMA R3, R2, -R7, R9 ;  /* 0x8000000702037223 */ /* 0x000fc80000000009 */
[----:B------:R-:W-:Y:S01]  /*06a0*/  FFMA R3, R0, R3, R2 ;  /* 0x0000000300037223 */ /* 0x000fe20000000002 */
[----:B01----:R-:W-:Y:S06]  /*06b0*/  @!P0 BRA `(.L_x_123) ;  /* 0x0000000000148947 */ /* 0x003fec0003800000 */
[----:B------:R-:W-:Y:S01]  /*06c0*/  IMAD.MOV.U32 R0, RZ, RZ, R9 ;  /* 0x000000ffff007224 */ /* 0x000fe200078e0009 */
[----:B------:R-:W-:Y:S01]  /*06d0*/  MOV R2, 0x700 ;  /* 0x0000070000027802 */ /* 0x000fe20000000f00 */
[----:B------:R-:W-:-:S07]  /*06e0*/  IMAD.MOV.U32 R3, RZ, RZ, R7 ;  /* 0x000000ffff037224 */ /* 0x000fce00078e0007 */
[----:B------:R-:W-:Y:S05]  /*06f0*/  CALL.REL.NOINC `($__internal_2_$__cuda_sm3x_div_rn_noftz_f32_slowpath) ;  /* 0x0000000000107944 */ /* 0x000fea0003c00000 */
[----:B------:R-:W-:-:S07]  /*0700*/  IMAD.MOV.U32 R3, RZ, RZ, R0 ;  /* 0x000000ffff037224 */ /* 0x000fce00078e0000 */
.L_x_123:
[----:B------:R-:W-:Y:S05]  /*0710*/  BSYNC.RECONVERGENT B0 ;  /* 0x0000000000007941 */ /* 0x000fea0003800200 */
.L_x_122:
[----:B------:R-:W-:Y:S01]  /*0720*/  STG.E desc[UR4][R4.64+0x4], R3 ;  /* 0x0000040304007986 */ /* 0x000fe2000c101904 */
[----:B------:R-:W-:Y:S05]  /*0730*/  EXIT ;  /* 0x000000000000794d */ /* 0x000fea0003800000 */
        .weak           $__internal_2_$__cuda_sm3x_div_rn_noftz_f32_slowpath
        .type           $__internal_2_$__cuda_sm3x_div_rn_noftz_f32_slowpath,@function
        .size           $__internal_2_$__cuda_sm3x_div_rn_noftz_f32_slowpath,(.L_x_1062 - $__internal_2_$__cuda_sm3x_div_rn_noftz_f32_slowpath)
$__internal_2_$__cuda_sm3x_div_rn_noftz_f32_slowpath:
[----:B------:R-:W-:Y:S01]  /*0740*/  SHF.R.U32.HI R10, RZ, 0x17, R3 ;  /* 0x00000017ff0a7819 */ /* 0x000fe20000011603 */
[----:B------:R-:W-:Y:S01]  /*0750*/  BSSY.RECONVERGENT B1, `(.L_x_124) ;  /* 0x0000062000017945 */ /* 0x000fe20003800200 */
[----:B------:R-:W-:Y:S02]  /*0760*/  SHF.R.U32.HI R6, RZ, 0x17, R0 ;  /* 0x00000017ff067819 */ /* 0x000fe40000011600 */
        /* <DEDUP_REMOVED lines=26> */
[----:B------:R-:W-:Y:S01]  /*0910*/  @P0 MOV R6, RZ ;  /* 0x000000ff00060202 */ /* 0x000fe20000000f00 */
[----:B------:R-:W-:Y:S02]  /*0920*/  @!P0 IMAD.MOV.U32 R6, RZ, RZ, -0x40 ;  /* 0xffffffc0ff068424 */ /* 0x000fe400078e00ff */
[----:B------:R-:W-:Y:S01]  /*0930*/  @!P0 FFMA R0, R0, 1.84467440737095516160e+19, RZ ;  /* 0x5f80000000008823 */ /* 0x000fe200000000ff */
[----:B------:R-:W-:Y:S01]  /*0940*/  @!P1 FFMA R3, R3, 1.84467440737095516160e+19, RZ ;  /* 0x5f80000003039823 */ /* 0x000fe200000000ff */
[----:B------:R-:W-:-:S07]  /*0950*/  @!P1 VIADD R6, R6, 0x40 ;  /* 0x0000004006069836 */ /* 0x000fce0000000000 */
.L_x_125:
[----:B------:R-:W-:Y:S01]  /*0960*/  LEA R10, R14, 0xc0800000, 0x17 ;  /* 0xc08000000e0a7811 */ /* 0x000fe200078eb8ff */
[----:B------:R-:W-:Y:S04]  /*0970*/  BSSY.RECONVERGENT B2, `(.L_x_130) ;  /* 0x0000036000027945 */ /* 0x000fe80003800200 */
[----:B------:R-:W-:Y:S02]  /*0980*/  IMAD.IADD R10, R3, 0x1, -R10 ;  /* 0x00000001030a7824 */ /* 0x000fe400078e0a0a */
[----:B------:R-:W-:Y:S02]  /*0990*/  VIADD R3, R12, 0xffffff81 ;  /* 0xffffff810c037836 */ /* 0x000fe40000000000 */
[----:B------:R-:W0:Y:S01]  /*09a0*/  MUFU.RCP R11, R10 ;  /* 0x0000000a000b7308 */ /* 0x000e220000001000 */
[----:B------:R-:W-:Y:S01]  /*09b0*/  FADD.FTZ R13, -R10, -RZ ;  /* 0x800000ff0a0d7221 */ /* 0x000fe20000010100 */
[----:B------:R-:W-:-:S03]  /*09c0*/  IMAD R0, R3, -0x800000, R0 ;  /* 0xff80000003007824 */ /* 0x000fc600078e0200 */
[----:B0-----:R-:W-:-:S04]  /*09d0*/  FFMA R12, R11, R13, 1 ;  /* 0x3f8000000b0c7423 */ /* 0x001fc8000000000d */
[----:B------:R-:W-:-:S04]  /*09e0*/  FFMA R16, R11, R12, R11 ;  /* 0x0000000c0b107223 */ /* 0x000fc8000000000b */
[----:B------:R-:W-:-:S04]  /*09f0*/  FFMA R11, R0, R16, RZ ;  /* 0x00000010000b7223 */ /* 0x000fc800000000ff */
[----:B------:R-:W-:-:S04]  /*0a00*/  FFMA R12, R13, R11, R0 ;  /* 0x0000000b0d0c7223 */ /* 0x000fc80000000000 */
[----:B------:R-:W-:Y:S01]  /*0a10*/  FFMA R15, R16, R12, R11 ;  /* 0x0000000c100f7223 */ /* 0x000fe2000000000b */
[----:B------:R-:W-:-:S03]  /*0a20*/  IADD3 R11, PT, PT, R3, 0x7f, -R14 ;  /* 0x0000007f030b7810 */ /* 0x000fc60007ffe80e */
[----:B------:R-:W-:Y:S02]  /*0a30*/  FFMA R12, R13, R15, R0 ;  /* 0x0000000f0d0c7223 */ /* 0x000fe40000000000 */
[----:B------:R-:W-:Y:S02]  /*0a40*/  IMAD.IADD R11, R11, 0x1, R6 ;  /* 0x000000010b0b7824 */ /* 0x000fe400078e0206 */
[----:B------:R-:W-:-:S05]  /*0a50*/  FFMA R0, R16, R12, R15 ;  /* 0x0000000c10007223 */ /* 0x000fca000000000f */
[----:B------:R-:W-:-:S04]  /*0a60*/  SHF.R.U32.HI R3, RZ, 0x17, R0 ;  /* 0x00000017ff037819 */ /* 0x000fc80000011600 */
[----:B------:R-:W-:-:S05]  /*0a70*/  LOP3.LUT R3, R3, 0xff, RZ, 0xc0, !PT ;  /* 0x000000ff03037812 */ /* 0x000fca00078ec0ff */
[----:B------:R-:W-:-:S05]  /*0a80*/  IMAD.IADD R13, R3, 0x1, R11 ;  /* 0x00000001030d7824 */ /* 0x000fca00078e020b */
[----:B------:R-:W-:-:S04]  /*0a90*/  IADD3 R3, PT, PT, R13, -0x1, RZ ;  /* 0xffffffff0d037810 */ /* 0x000fc80007ffe0ff */
        /* <DEDUP_REMOVED lines=10> */
[C---:B------:R-:W-:Y:S02]  /*0b40*/  VIADD R11, R13.reuse, 0x20 ;  /* 0x000000200d0b7836 */ /* 0x040fe40000000000 */
[CCC-:B------:R-:W-:Y:S01]  /*0b50*/  FFMA.RM R6, R16.reuse, R12.reuse, R15.reuse ;  /* 0x0000000c10067223 */ /* 0x1c0fe2000000400f */
[----:B------:R-:W-:Y:S02]  /*0b60*/  ISETP.NE.AND P2, PT, R13, RZ, PT ;  /* 0x000000ff0d00720c */ /* 0x000fe40003f45270 */
[----:B------:R-:W-:Y:S01]  /*0b70*/  LOP3.LUT R10, R3, 0x7fffff, RZ, 0xc0, !PT ;  /* 0x007fffff030a7812 */ /* 0x000fe200078ec0ff */
[----:B------:R-:W-:Y:S01]  /*0b80*/  FFMA.RP R3, R16, R12, R15 ;  /* 0x0000000c10037223 */ /* 0x000fe2000000800f */
[----:B------:R-:W-:Y:S01]  /*0b90*/  IMAD.MOV R12, RZ, RZ, -R13 ;  /* 0x000000ffff0c7224 */ /* 0x000fe200078e0a0d */
[----:B------:R-:W-:Y:S02]  /*0ba0*/  ISETP.NE.AND P1, PT, R13, RZ, PT ;  /* 0x000000ff0d00720c */ /* 0x000fe40003f25270 */
[----:B------:R-:W-:-:S02]  /*0bb0*/  LOP3.LUT R10, R10, 0x800000, RZ, 0xfc, !PT ;  /* 0x008000000a0a7812 */ /* 0x000fc400078efcff */
[----:B------:R-:W-:Y:S02]  /*0bc0*/  FSETP.NEU.FTZ.AND P0, PT, R3, R6, PT ;  /* 0x000000060300720b */ /* 0x000fe40003f1d000 */
[----:B------:R-:W-:Y:S02]  /*0bd0*/  SHF.L.U32 R11, R10, R11, RZ ;  /* 0x0000000b0a0b7219 */ /* 0x000fe400000006ff */
[----:B------:R-:W-:Y:S02]  /*0be0*/  SEL R3, R12, RZ, P2 ;  /* 0x000000ff0c037207 */ /* 0x000fe40001000000 */
[----:B------:R-:W-:Y:S02]  /*0bf0*/  ISETP.NE.AND P1, PT, R11, RZ, P1 ;  /* 0x000000ff0b00720c */ /* 0x000fe40000f25270 */
[----:B------:R-:W-:Y:S02]  /*0c00*/  SHF.R.U32.HI R3, RZ, R3, R10 ;  /* 0x00000003ff037219 */ /* 0x000fe4000001160a */
[----:B------:R-:W-:-:S02]  /*0c10*/  PLOP3.LUT P0, PT, P0, P1, PT, 0xf8, 0x8f ;  /* 0x00000000008f781c */ /* 0x000fc40000703f70 */
[----:B------:R-:W-:Y:S02]  /*0c20*/  SHF.R.U32.HI R11, RZ, 0x1, R3 ;  /* 0x00000001ff0b7819 */ /* 0x000fe40000011603 */
[----:B------:R-:W-:-:S04]  /*0c30*/  SEL R6, RZ, 0x1, !P0 ;  /* 0x00000001ff067807 */ /* 0x000fc80004000000 */
[----:B------:R-:W-:-:S04]  /*0c40*/  LOP3.LUT R6, R6, 0x1, R11, 0xf8, !PT ;  /* 0x0000000106067812 */ /* 0x000fc800078ef80b */
[----:B------:R-:W-:-:S05]  /*0c50*/  LOP3.LUT R6, R6, R3, RZ, 0xc0, !PT ;  /* 0x0000000306067212 */ /* 0x000fca00078ec0ff */
[----:B------:R-:W-:-:S05]  /*0c60*/  IMAD.IADD R11, R11, 0x1, R6 ;  /* 0x000000010b0b7824 */ /* 0x000fca00078e0206 */
[----:B------:R-:W-:Y:S01]  /*0c70*/  LOP3.LUT R0, R11, R0, RZ, 0xfc, !PT ;  /* 0x000000000b007212 */ /* 0x000fe200078efcff */
[----:B------:R-:W-:Y:S06]  /*0c80*/  BRA `(.L_x_133) ;  /* 0x0000000000107947 */ /* 0x000fec0003800000 */
.L_x_132:
[----:B------:R-:W-:-:S04]  /*0c90*/  LOP3.LUT R0, R0, 0x80000000, RZ, 0xc0, !PT ;  /* 0x8000000000007812 */ /* 0x000fc800078ec0ff */
[----:B------:R-:W-:Y:S01]  /*0ca0*/  LOP3.LUT R0, R0, 0x7f800000, RZ, 0xfc, !PT ;  /* 0x7f80000000007812 */ /* 0x000fe200078efcff */
[----:B------:R-:W-:Y:S06]  /*0cb0*/  BRA `(.L_x_133) ;  /* 0x0000000000047947 */ /* 0x000fec0003800000 */
.L_x_131:
[----:B------:R-:W-:-:S07]  /*0cc0*/  IMAD R0, R11, 0x800000, R0 ;  /* 0x008000000b007824 */ /* 0x000fce00078e0200 */
.L_x_133:
[----:B------:R-:W-:Y:S05]  /*0cd0*/  BSYNC.RECONVERGENT B2 ;  /* 0x0000000000027941 */ /* 0x000fea0003800200 */
.L_x_130:
[----:B------:R-:W-:Y:S05]  /*0ce0*/  BRA `(.L_x_134) ;  /* 0x0000000000207947 */ /* 0x000fea0003800000 */
.L_x_129:
[----:B------:R-:W-:-:S04]  /*0cf0*/  LOP3.LUT R0, R3, 0x80000000, R0, 0x48, !PT ;  /* 0x8000000003007812 */ /* 0x000fc800078e4800 */
[----:B------:R-:W-:Y:S01]  /*0d00*/  LOP3.LUT R0, R0, 0x7f800000, RZ, 0xfc, !PT ;  /* 0x7f80000000007812 */ /* 0x000fe200078efcff */
[----:B------:R-:W-:Y:S06]  /*0d10*/  BRA `(.L_x_134) ;  /* 0x0000000000147947 */ /* 0x000fec0003800000 */
.L_x_128:
[----:B------:R-:W-:Y:S01]  /*0d20*/  LOP3.LUT R0, R3, 0x80000000, R0, 0x48, !PT ;  /* 0x8000000003007812 */ /* 0x000fe200078e4800 */
[----:B------:R-:W-:Y:S06]  /*0d30*/  BRA `(.L_x_134) ;  /* 0x00000000000c7947 */ /* 0x000fec0003800000 */
.L_x_127:
[----:B------:R-:W0:Y:S01]  /*0d40*/  MUFU.RSQ R0, -QNAN ;  /* 0xffc0000000007908 */ /* 0x000e220000001400 */
[----:B------:R-:W-:Y:S05]  /*0d50*/  BRA `(.L_x_134) ;  /* 0x0000000000047947 */ /* 0x000fea0003800000 */
.L_x_126:
[----:B------:R-:W-:-:S07]  /*0d60*/  FADD.FTZ R0, R0, R3 ;  /* 0x0000000300007221 */ /* 0x000fce0000010000 */
.L_x_134:
[----:B------:R-:W-:Y:S05]  /*0d70*/  BSYNC.RECONVERGENT B1 ;  /* 0x0000000000017941 */ /* 0x000fea0003800200 */
.L_x_124:
[----:B------:R-:W-:-:S04]  /*0d80*/  IMAD.MOV.U32 R3, RZ, RZ, 0x0 ;  /* 0x00000000ff037424 */ /* 0x000fc800078e00ff */
[----:B0-----:R-:W-:Y:S05]  /*0d90*/  RET.REL.NODEC R2 `(_Z26MutualIntensExtract_KernelILin5ELb1ELb0ELi1ELi1EEvPKfS1_Pfllllll) ;  /* 0xfffffff002987950 */ /* 0x001fea0003c3ffff */
.L_x_135:
        /* <DEDUP_REMOVED lines=14> */
.L_x_1062:


//--------------------- .text._Z26MutualIntensExtract_KernelILin5ELb1ELb1ELi1ELi1EEvPKfS1_Pfllllll --------------------------
	.section	.text._Z26MutualIntensExtract_KernelILin5ELb1ELb1ELi1ELi1EEvPKfS1_Pfllllll,"ax",@progbits
	.align	128
        .global         _Z26MutualIntensExtract_KernelILin5ELb1ELb1ELi1ELi1EEvPKfS1_Pfllllll
        .type           _Z26MutualIntensExtract_KernelILin5ELb1ELb1ELi1ELi1EEvPKfS1_Pfllllll,@function
        .size           _Z26MutualIntensExtract_KernelILin5ELb1ELb1ELi1ELi1EEvPKfS1_Pfllllll,(.L_x_1063 - _Z26MutualIntensExtract_KernelILin5ELb1ELb1ELi1ELi1EEvPKfS1_Pfllllll)
        .other          _Z26MutualIntensExtract_KernelILin5ELb1ELb1ELi1ELi1EEvPKfS1_Pfllllll,@"STO_CUDA_ENTRY STV_DEFAULT"
_Z26MutualIntensExtract_KernelILin5ELb1ELb1ELi1ELi1EEvPKfS1_Pfllllll:
.text._Z26MutualIntensExtract_KernelILin5ELb1ELb1ELi1ELi1EEvPKfS1_Pfllllll:
        /* <DEDUP_REMOVED lines=55> */
[----:B------:R-:W0:Y:S01]  /*0370*/  LDCU.64 UR8, c[0x0][0x390] ;  /* 0x00007200ff0877ac */ /* 0x000e220008000a00 */
[----:B------:R-:W-:Y:S02]  /*0380*/  ISETP.NE.U32.AND P0, PT, R18, R4, PT ;  /* 0x000000041200720c */ /* 0x000fe40003f05070 */
[----:B------:R-:W-:Y:S02]  /*0390*/  IMAD R5, R20, UR10, RZ ;  /* 0x0000000a14057c24 */ /* 0x000fe4000f8e02ff */
[----:B------:R-:W-:Y:S01]  /*03a0*/  IMAD.SHL.U32 R14, R10, 0x4, RZ ;  /* 0x000000040a0e7824 */ /* 0x000fe200078e00ff */
[----:B------:R-:W-:Y:S01]  /*03b0*/  ISETP.NE.AND.EX P0, PT, R20, R15, PT, P0 ;  /* 0x0000000f1400720c */ /* 0x000fe20003f05300 */
[----:B------:R-:W-:Y:S02]  /*03c0*/  IMAD R5, R18, UR11, R5 ;  /* 0x0000000b12057c24 */ /* 0x000fe4000f8e0205 */
[----:B------:R-:W-:Y:S01]  /*03d0*/  IMAD R7, R20, UR6, RZ ;  /* 0x0000000614077c24 */ /* 0x000fe2000f8e02ff */
[C---:B------:R-:W-:Y:S01]  /*03e0*/  IADD3 R16, P1, PT, R14.reuse, UR12, RZ ;  /* 0x0000000c0e107c10 */ /* 0x040fe2000ff3e0ff */
[----:B------:R-:W-:Y:S01]  /*03f0*/  IMAD.IADD R5, R11, 0x1, R5 ;  /* 0x000000010b057824 */ /* 0x000fe200078e0205 */
[----:B------:R-:W-:Y:S01]  /*0400*/  IADD3 R14, P2, PT, R14, UR14, RZ ;  /* 0x0000000e0e0e7c10 */ /* 0x000fe2000ff5e0ff */
[----:B------:R-:W-:-:S03]  /*0410*/  IMAD R7, R18, UR7, R7 ;  /* 0x0000000712077c24 */ /* 0x000fc6000f8e0207 */
[----:B------:R-:W-:Y:S01]  /*0420*/  SHF.L.U64.HI R5, R10, 0x2, R5 ;  /* 0x000000020a057819 */ /* 0x000fe20000010205 */
[----:B------:R-:W-:Y:S01]  /*0430*/  IMAD.WIDE.U32 R10, R18, UR6, RZ ;  /* 0x00000006120a7c25 */ /* 0x000fe2000f8e00ff */
[----:B------:R-:W1:Y:S02]  /*0440*/  LDCU.64 UR6, c[0x0][0x3b8] ;  /* 0x00007700ff0677ac */ /* 0x000e640008000a00 */
[C---:B------:R-:W-:Y:S02]  /*0450*/  IADD3.X R17, PT, PT, R5.reuse, UR13, RZ, P1, !PT ;  /* 0x0000000d05117c10 */ /* 0x040fe40008ffe4ff */
[----:B------:R-:W-:Y:S01]  /*0460*/  IADD3.X R15, PT, PT, R5, UR15, RZ, P2, !PT ;  /* 0x0000000f050f7c10 */ /* 0x000fe200097fe4ff */
[----:B------:R-:W-:Y:S01]  /*0470*/  IMAD.IADD R5, R11, 0x1, R7 ;  /* 0x000000010b057824 */ /* 0x000fe200078e0207 */
[----:B0-----:R-:W-:-:S04]  /*0480*/  LEA R18, P1, R10, UR8, 0x3 ;  /* 0x000000080a127c11 */ /* 0x001fc8000f8218ff */
[----:B------:R-:W-:-:S03]  /*0490*/  LEA.HI.X R19, R10, UR9, R5, 0x3, P1 ;  /* 0x000000090a137c11 */ /* 0x000fc600088f1c05 */
[----:B------:R-:W-:-:S05]  /*04a0*/  IMAD.WIDE R4, R4, 0x8, R18 ;  /* 0x0000000804047825 */ /* 0x000fca00078e0212 */
[----:B------:R-:W3:Y:S01]  /*04b0*/  LDG.E R20, desc[UR4][R4.64] ;  /* 0x0000000404147981 */ /* 0x000ee2000c1e1900 */
[----:B--2---:R-:W-:Y:S02]  /*04c0*/  IMAD.MOV.U32 R13, RZ, RZ, R2 ;  /* 0x000000ffff0d7224 */ /* 0x004fe400078e0002 */
[----:B----4-:R-:W-:-:S04]  /*04d0*/  IMAD.MOV.U32 R9, RZ, RZ, R0 ;  /* 0x000000ffff097224 */ /* 0x010fc800078e0000 */
[----:B------:R-:W2:Y:S01]  /*04e0*/  @P0 LDG.E.CONSTANT R13, desc[UR4][R16.64+0x4] ;  /* 0x00000404100d0981 */ /* 0x000ea2000c1e9900 */
[----:B-----5:R-:W-:-:S03]  /*04f0*/  MOV R7, R3 ;  /* 0x0000000300077202 */ /* 0x020fc60000000f00 */
[----:B------:R0:W4:Y:S01]  /*0500*/  @P0 LDG.E.CONSTANT R9, desc[UR4][R16.64] ;  /* 0x0000000410090981 */ /* 0x000122000c1e9900 */
[----:B------:R-:W-:-:S03]  /*0510*/  IMAD.MOV.U32 R10, RZ, RZ, R6 ;  /* 0x000000ffff0a7224 */ /* 0x000fc600078e0006 */
[----:B------:R-:W5:Y:S04]  /*0520*/  @P0 LDG.E.CONSTANT R7, desc[UR4][R14.64] ;  /* 0x000000040e070981 */ /* 0x000f68000c1e9900 */
[----:B------:R0:W3:Y:S01]  /*0530*/  @P0 LDG.E.CONSTANT R10, desc[UR4][R14.64+0x4] ;  /* 0x000004040e0a0981 */ /* 0x0000e2000c1e9900 */
[----:B-1----:R-:W1:Y:S02]  /*0540*/  I2F.F64.S64 R18, UR6 ;  /* 0x0000000600127d12 */ /* 0x002e640008301c00 */
[----:B-1----:R-:W-:-:S06]  /*0550*/  DADD R18, R18, 1 ;  /* 0x3ff0000012127429 */ /* 0x002fcc0000000000 */
[----:B------:R-:W0:Y:S08]  /*0560*/  F2F.F32.F64 R11, R18 ;  /* 0x00000012000b7310 */ /* 0x000e300000301000 */
[----:B------:R-:W1:Y:S08]  /*0570*/  I2F.S64 R8, UR6 ;  /* 0x0000000600087d12 */ /* 0x000e700008301400 */
[----:B0-----:R-:W0:Y:S01]  /*0580*/  MUFU.RCP R16, R11 ;  /* 0x0000000b00107308 */ /* 0x001e220000001000 */
[----:B------:R-:W-:Y:S01]  /*0590*/  BSSY.RECONVERGENT B0, `(.L_x_136) ;  /* 0x0000015000007945 */ /* 0x000fe20003800200 */
[----:B0-----:R-:W-:-:S04]  /*05a0*/  FFMA R15, R16, -R11, 1 ;  /* 0x3f800000100f7423 */ /* 0x001fc8000000080b */
[----:B------:R-:W-:Y:S01]  /*05b0*/  FFMA R15, R16, R15, R16 ;  /* 0x0000000f100f7223 */ /* 0x000fe20000000010 */
[----:B--2---:R-:W-:-:S04]  /*05c0*/  FMUL R17, R2, R13 ;  /* 0x0000000d02117220 */ /* 0x004fc80000400000 */
[----:B----4-:R-:W-:-:S04]  /*05d0*/  FFMA R12, R0, R9, R17 ;  /* 0x00000009000c7223 */ /* 0x010fc80000000011 */
[----:B-----5:R-:W-:Y:S01]  /*05e0*/  FFMA R17, R3, R7, R12 ;  /* 0x0000000703117223 */ /* 0x020fe2000000000c */
[----:B------:R-:W-:-:S03]  /*05f0*/  FMUL R13, R0, R13 ;  /* 0x0000000d000d7220 */ /* 0x000fc60000400000 */
[----:B---3--:R-:W-:-:S04]  /*0600*/  FFMA R17, R6, R10, R17 ;  /* 0x0000000a06117223 */ /* 0x008fc80000000011 */
[----:B-1----:R-:W-:-:S04]  /*0610*/  FFMA R0, R20, R8, R17 ;  /* 0x0000000814007223 */ /* 0x002fc80000000011 */
[----:B------:R-:W0:Y:S01]  /*0620*/  FCHK P0, R0, R11 ;  /* 0x0000000b00007302 */ /* 0x000e220000000000 */
[----:B------:R-:W-:Y:S01]  /*0630*/  FFMA R13, R2, R9, -R13 ;  /* 0x00000009020d7223 */ /* 0x000fe2000000080d */
[----:B------:R-:W-:-:S03]  /*0640*/  FFMA R12, R0, R15, RZ ;  /* 0x0000000f000c7223 */ /* 0x000fc600000000ff */
[----:B------:R-:W-:Y:S01]  /*0650*/  FFMA R2, R6, R7, R13 ;  /* 0x0000000706027223 */ /* 0x000fe2000000000d */
[----:B------:R-:W-:-:S03]  /*0660*/  FFMA R6, R12, -R11, R0 ;  /* 0x8000000b0c067223 */ /* 0x000fc60000000000 */
[----:B------:R-:W-:Y:S01]  /*0670*/  FFMA R7, -R3, R10, R2 ;  /* 0x0000000a03077223 */ /* 0x000fe20000000102 */
[----:B------:R-:W-:Y:S01]  /*0680*/  FFMA R15, R15, R6, R12 ;  /* 0x000000060f0f7223 */ /* 0x000fe2000000000c */
[----:B0-----:R-:W-:Y:S06]  /*0690*/  @!P0 BRA `(.L_x_137) ;  /* 0x0000000000108947 */ /* 0x001fec0003800000 */
[----:B------:R-:W-:Y:S01]  /*06a0*/  IMAD.MOV.U32 R3, RZ, RZ, R11 ;  /* 0x000000ffff037224 */ /* 0x000fe200078e000b */
[----:B------:R-:W-:-:S07]  /*06b0*/  MOV R2, 0x6d0 ;  /* 0x000006d000027802 */ /* 0x000fce0000000f00 */
[----:B------:R-:W-:Y:S05]  /*06c0*/  CALL.REL.NOINC `($__internal_3_$__cuda_sm3x_div_rn_noftz_f32_slowpath) ;  /* 0x0000000000587944 */ /* 0x000fea0003c00000 */
[----:B------:R-:W-:-:S07]  /*06d0*/  IMAD.MOV.U32 R15, RZ, RZ, R0 ;  /* 0x000000ffff0f7224 */ /* 0x000fce00078e0000 */
.L_x_137:
[----:B------:R-:W-:Y:S05]  /*06e0*/  BSYNC.RECONVERGENT B0 ;  /* 0x0000000000007941 */ /* 0x000fea0003800200 */
.L_x_136:
        /* <DEDUP_REMOVED lines=15> */
[----:B------:R-:W-:Y:S05]  /*07e0*/  CALL.REL.NOINC `($__internal_3_$__cuda_sm3x_div_rn_noftz_f32_slowpath) ;  /* 0x0000000000107944 */ /* 0x000fea0003c00000 */
[----:B------:R-:W-:-:S07]  /*07f0*/  IMAD.MOV.U32 R3, RZ, RZ, R0 ;  /* 0x000000ffff037224 */ /* 0x000fce00078e0000 */
.L_x_139:
[----:B------:R-:W-:Y:S05]  /*0800*/  BSYNC.RECONVERGENT B0 ;  /* 0x0000000000007941 */ /* 0x000fea0003800200 */
.L_x_138:
[----:B------:R-:W-:Y:S01]  /*0810*/  STG.E desc[UR4][R4.64+0x4], R3 ;  /* 0x0000040304007986 */ /* 0x000fe2000c101904 */
[----:B------:R-:W-:Y:S05]  /*0820*/  EXIT ;  /* 0x000000000000794d */ /* 0x000fea0003800000 */
        .weak           $__internal_3_$__cuda_sm3x_div_rn_noftz_f32_slowpath
        .type           $__internal_3_$__cuda_sm3x_div_rn_noftz_f32_slowpath,@function
        .size           $__internal_3_$__cuda_sm3x_div_rn_noftz_f32_slowpath,(.L_x_1063 - $__internal_3_$__cuda_sm3x_div_rn_noftz_f32_slowpath)
$__internal_3_$__cuda_sm3x_div_rn_noftz_f32_slowpath:
[----:B------:R-:W-:Y:S01]  /*0830*/  SHF.R.U32.HI R9, RZ, 0x17, R3 ;  /* 0x00000017ff097819 */ /* 0x000fe20000011603 */
[----:B------:R-:W-:Y:S01]  /*0840*/  BSSY.RECONVERGENT B1, `(.L_x_140) ;  /* 0x0000062000017945 */ /* 0x000fe20003800200 */
[----:B------:R-:W-:Y:S02]  /*0850*/  SHF.R.U32.HI R6, RZ, 0x17, R0 ;  /* 0x00000017ff067819 */ /* 0x000fe40000011600 */
[----:B------:R-:W-:Y:S02]  /*0860*/  LOP3.LUT R14, R9, 0xff, RZ, 0xc0, !PT ;  /* 0x000000ff090e7812 */ /* 0x000fe400078ec0ff */
[----:B------:R-:W-:-:S03]  /*0870*/  LOP3.LUT R12, R6, 0xff, RZ, 0xc0, !PT ;  /* 0x000000ff060c7812 */ /* 0x000fc600078ec0ff */
[----:B------:R-:W-:Y:S01]  /*0880*/  VIADD R10, R14, 0xffffffff ;  /* 0xffffffff0e0a7836 */ /* 0x000fe20000000000 */
[----:B------:R-:W-:-:S04]  /*0890*/  IADD3 R9, PT, PT, R12, -0x1, RZ ;  /* 0xffffffff0c097810 */ /* 0x000fc80007ffe0ff */
        /* <DEDUP_REMOVED lines=27> */
.L_x_141:
        /* <DEDUP_REMOVED lines=51> */
.L_x_148:
[----:B------:R-:W-:-:S04]  /*0d80*/  LOP3.LUT R0, R0, 0x80000000, RZ, 0xc0, !PT ;  /* 0x8000000000007812 */ /* 0x000fc800078ec0ff */
[----:B------:R-:W-:Y:S01]  /*0d90*/  LOP3.LUT R0, R0, 0x7f800000, RZ, 0xfc, !PT ;  /* 0x7f80000000007812 */ /* 0x000fe200078efcff */
[----:B------:R-:W-:Y:S06]  /*0da0*/  BRA `(.L_x_149) ;  /* 0x0000000000047947 */ /* 0x000fec0003800000 */
.L_x_147:
[----:B------:R-:W-:-:S07]  /*0db0*/  IMAD R0, R9, 0x800000, R0 ;  /* 0x0080000009007824 */ /* 0x000fce00078e0200 */
.L_x_149:
[----:B------:R-:W-:Y:S05]  /*0dc0*/  BSYNC.RECONVERGENT B2 ;  /* 0x0000000000027941 */ /* 0x000fea0003800200 */
.L_x_146:
[----:B------:R-:W-:Y:S05]  /*0dd0*/  BRA `(.L_x_150) ;  /* 0x0000000000207947 */ /* 0x000fea0003800000 */
.L_x_145:
[----:B------:R-:W-:-:S04]  /*0de0*/  LOP3.LUT R0, R3, 0x80000000, R0, 0x48, !PT ;  /* 0x8000000003007812 */ /* 0x000fc800078e4800 */
[----:B------:R-:W-:Y:S01]  /*0df0*/  LOP3.LUT R0, R0, 0x7f800000, RZ, 0xfc, !PT ;  /* 0x7f80000000007812 */ /* 0x000fe200078efcff */
[----:B------:R-:W-:Y:S06]  /*0e00*/  BRA `(.L_x_150) ;  /* 0x0000000000147947 */ /* 0x000fec0003800000 */
.L_x_144:
[----:B------:R-:W-:Y:S01]  /*0e10*/  LOP3.LUT R0, R3, 0x80000000, R0, 0x48, !PT ;  /* 0x8000000003007812 */ /* 0x000fe200078e4800 */
[----:B------:R-:W-:Y:S06]  /*0e20*/  BRA `(.L_x_150) ;  /* 0x00000000000c7947 */ /* 0x000fec0003800000 */
.L_x_143:
[----:B------:R-:W0:Y:S01]  /*0e30*/  MUFU.RSQ R0, -QNAN ;  /* 0xffc0000000007908 */ /* 0x000e220000001400 */
[----:B------:R-:W-:Y:S05]  /*0e40*/  BRA `(.L_x_150) ;  /* 0x0000000000047947 */ /* 0x000fea0003800000 */
.L_x_142:
[----:B------:R-:W-:-:S07]  /*0e50*/  FADD.FTZ R0, R0, R3 ;  /* 0x0000000300007221 */ /* 0x000fce0000010000 */
.L_x_150:
[----:B------:R-:W-:Y:S05]  /*0e60*/  BSYNC.RECONVERGENT B1 ;  /* 0x0000000000017941 */ /* 0x000fea0003800200 */
.L_x_140:
[----:B------:R-:W-:-:S04]  /*0e70*/  IMAD.MOV.U32 R3, RZ, RZ, 0x0 ;  /* 0x00000000ff037424 */ /* 0x000fc800078e00ff */
[----:B0-----:R-:W-:Y:S05]  /*0e80*/  RET.REL.NODEC R2 `(_Z26MutualIntensExtract_KernelILin5ELb1ELb1ELi1ELi1EEvPKfS1_Pfllllll) ;  /* 0xfffffff0025c7950 */ /* 0x001fea0003c3ffff */
.L_x_151:
        /* <DEDUP_REMOVED lines=15> */
.L_x_1063:


//--------------------- .text._Z26MutualIntensExtract_KernelILin4ELb0ELb0ELi1ELi1EEvPKfS1_Pfllllll --------------------------
	.section	.text._Z26MutualIntensExtract_KernelILin4ELb0ELb0ELi1ELi1EEvPKfS1_Pfllllll,"ax",@progbits
	.align	128
        .global         _Z26MutualIntensExtract_KernelILin4ELb0ELb0ELi1ELi1EEvPKfS1_Pfllllll
        .type           _Z26MutualIntensExtract_KernelILin4ELb0ELb0ELi1ELi1EEvPKfS1_Pfllllll,@function
        .size           _Z26MutualIntensExtract_KernelILin4ELb0ELb0ELi1ELi1EEvPKfS1_Pfllllll,(.L_x_1064 - _Z26MutualIntensExtract_KernelILin4ELb0ELb0ELi1ELi1EEvPKfS1_Pfllllll)
        .other          _Z26MutualIntensExtract_KernelILin4ELb0ELb0ELi1ELi1EEvPKfS1_Pfllllll,@"STO_CUDA_ENTRY STV_DEFAULT"
_Z26MutualIntensExtract_KernelILin4ELb0ELb0ELi1ELi1EEvPKfS1_Pfllllll:
.text._Z26MutualIntensExtract_KernelILin4ELb0ELb0ELi1ELi1EEvPKfS1_Pfllllll:
        /* <DEDUP_REMOVED lines=61> */
[----:B------:R-:W-:Y:S05]  /*03d0*/  CALL.REL.NOINC `($__internal_4_$__cuda_sm3x_div_rn_noftz_f32_slowpath) ;  /* 0x0000000000547944 */ /* 0x000fea0003c00000 */
[----:B------:R-:W-:-:S07]  /*03e0*/  IMAD.MOV.U32 R9, RZ, RZ, R0 ;  /* 0x000000ffff097224 */ /* 0x000fce00078e0000 */
.L_x_153:
[----:B------:R-:W-:Y:S05]  /*03f0*/  BSYNC.RECONVERGENT B0 ;  /* 0x0000000000007941 */ /* 0x000fea0003800200 */
.L_x_152:
        /* <DEDUP_REMOVED lines=14> */
[----:B------:R-:W-:Y:S05]  /*04e0*/  CALL.REL.NOINC `($__internal_4_$__cuda_sm3x_div_rn_noftz_f32_slowpath) ;  /* 0x0000000000107944 */ /* 0x000fea0003c00000 */
[----:B------:R-:W-:-:S07]  /*04f0*/  IMAD.MOV.U32 R7, RZ, RZ, R0 ;  /* 0x000000ffff077224 */ /* 0x000fce00078e0000 */
.L_x_155:
[----:B------:R-:W-:Y:S05]  /*0500*/  BSYNC.RECONVERGENT B0 ;  /* 0x0000000000007941 */ /* 0x000fea0003800200 */
.L_x_154:
[----:B------:R-:W-:Y:S01]  /*0510*/  STG.E desc[UR4][R4.64+0x4], R7 ;  /* 0x0000040704007986 */ /* 0x000fe2000c101904 */
[----:B------:R-:W-:Y:S05]  /*0520*/  EXIT ;  /* 0x000000000000794d */ /* 0x000fea0003800000 */
        .weak           $__internal_4_$__cuda_sm3x_div_rn_noftz_f32_slowpath
        .type           $__internal_4_$__cuda_sm3x_div_rn_noftz_f32_slowpath,@function
        .size           $__internal_4_$__cuda_sm3x_div_rn_noftz_f32_slowpath,(.L_x_1064 - $__internal_4_$__cuda_sm3x_div_rn_noftz_f32_slowpath)
$__internal_4_$__cuda_sm3x_div_rn_noftz_f32_slowpath:
        /* <DEDUP_REMOVED lines=35> */
.L_x_157:
        /* <DEDUP_REMOVED lines=51> */
.L_x_164:
[----:B------:R-:W-:-:S04]  /*0a90*/  LOP3.LUT R0, R0, 0x80000000, RZ, 0xc0, !PT ;  /* 0x8000000000007812 */ /* 0x000fc800078ec0ff */
[----:B------:R-:W-:Y:S01]  /*0aa0*/  LOP3.LUT R0, R0, 0x7f800000, RZ, 0xfc, !PT ;  /* 0x7f80000000007812 */ /* 0x000fe200078efcff */
[----:B------:R-:W-:Y:S06]  /*0ab0*/  BRA `(.L_x_165) ;  /* 0x0000000000047947 */ /* 0x000fec0003800000 */
.L_x_163:
[----:B------:R-:W-:-:S07]  /*0ac0*/  IMAD R0, R9, 0x800000, R0 ;  /* 0x0080000009007824 */ /* 0x000fce00078e0200 */
.L_x_165:
[----:B------:R-:W-:Y:S05]  /*0ad0*/  BSYNC.RECONVERGENT B2 ;  /* 0x0000000000027941 */ /* 0x000fea0003800200 */
.L_x_162:
[----:B------:R-:W-:Y:S05]  /*0ae0*/  BRA `(.L_x_166) ;  /* 0x0000000000207947 */ /* 0x000fea0003800000 */
.L_x_161:
[----:B------:R-:W-:-:S04]  /*0af0*/  LOP3.LUT R0, R9, 0x80000000, R0, 0x48, !PT ;  /* 0x8000000009007812 */ /* 0x000fc800078e4800 */
[----:B------:R-:W-:Y:S01]  /*0b00*/  LOP3.LUT R0, R0, 0x7f800000, RZ, 0xfc, !PT ;  /* 0x7f80000000007812 */ /* 0x000fe200078efcff */
[----:B------:R-:W-:Y:S06]  /*0b10*/  BRA `(.L_x_166) ;  /* 0x0000000000147947 */ /* 0x000fec0003800000 */
.L_x_160:
[----:B------:R-:W-:Y:S01]  /*0b20*/  LOP3.LUT R0, R9, 0x80000000, R0, 0x48, !PT ;  /* 0x8000000009007812 */ /* 0x000fe200078e4800 */
[----:B------:R-:W-:Y:S06]  /*0b30*/  BRA `(.L_x_166) ;  /* 0x00000000000c7947 */ /* 0x000fec0003800000 */
.L_x_159:
[----:B------:R-:W0:Y:S01]  /*0b40*/  MUFU.RSQ R0, -QNAN ;  /* 0xffc0000000007908 */ /* 0x000e220000001400 */
[----:B------:R-:W-:Y:S05]  /*0b50*/  BRA `(.L_x_166) ;  /* 0x0000000000047947 */ /* 0x000fea0003800000 */
.L_x_158:
[----:B------:R-:W-:-:S07]  /*0b60*/  FADD.FTZ R0, R0, R3 ;  /* 0x0000000300007221 */ /* 0x000fce0000010000 */
.L_x_166:
[----:B------:R-:W-:Y:S05]  /*0b70*/  BSYNC.RECONVERGENT B1 ;  /* 0x0000000000017941 */ /* 0x000fea0003800200 */
.L_x_156:
[----:B------:R-:W-:Y:S02]  /*0b80*/  IMAD.MOV.U32 R8, RZ, RZ, R2 ;  /* 0x000000ffff087224 */ /* 0x000fe400078e0002 */
[----:B------:R-:W-:-:S04]  /*0b90*/  IMAD.MOV.U32 R9, RZ, RZ, 0x0 ;  /* 0x00000000ff097424 */ /* 0x000fc800078e00ff */
[----:B0-----:R-:W-:Y:S05]  /*0ba0*/  RET.REL.NODEC R8 `(_Z26MutualIntensExtract_KernelILin4ELb0ELb0ELi1ELi1EEvPKfS1_Pfllllll) ;  /* 0xfffffff408147950 */ /* 0x001fea0003c3ffff */
.L_x_167:
        /* <DEDUP_REMOVED lines=13> */
.L_x_1064:


//--------------------- .text._Z26MutualIntensExtract_KernelILin4ELb0ELb1ELi1ELi1EEvPKfS1_Pfllllll --------------------------
	.section	.text._Z26MutualIntensExtract_KernelILin4ELb0ELb1ELi1ELi1EEvPKfS1_Pfllllll,"ax",@progbits
	.align	128
        .global         _Z26MutualIntensExtract_KernelILin4ELb0ELb1ELi1ELi1EEvPKfS1_Pfllllll
        .type           _Z26MutualIntensExtract_KernelILin4ELb0ELb1ELi1ELi1EEvPKfS1_Pfllllll,@function
        .size           _Z26MutualIntensExtract_KernelILin4ELb0ELb1ELi1ELi1EEvPKfS1_Pfllllll,(.L_x_1065 - _Z26MutualIntensExtract_KernelILin4ELb0ELb1ELi1ELi1EEvPKfS1_Pfllllll)
        .other          _Z26MutualIntensExtract_KernelILin4ELb0ELb1ELi1ELi1EEvPKfS1_Pfllllll,@"STO_CUDA_ENTRY STV_DEFAULT"
_Z26MutualIntensExtract_KernelILin4ELb0ELb1ELi1ELi1EEvPKfS1_Pfllllll:
.text._Z26MutualIntensExtract_KernelILin4ELb0ELb1ELi1ELi1EEvPKfS1_Pfllllll:
        /* <DEDUP_REMOVED lines=53> */
[----:B------:R-:W-:Y:S01]  /*0350*/  LEA R10, P1, R12, UR12, 0x2 ;  /* 0x0000000c0c0a7c11 */ /* 0x000fe2000f8210ff */
[----:B0-----:R-:W-:-:S04]  /*0360*/  IMAD.WIDE.U32 R8, R7, UR6, RZ ;  /* 0x0000000607087c25 */ /* 0x001fc8000f8e00ff */
[----:B------:R-:W-:Y:S02]  /*0370*/  IMAD R5, R7, UR11, R2 ;  /* 0x0000000b07057c24 */ /* 0x000fe4000f8e0202 */
[----:B------:R-:W-:Y:S02]  /*0380*/  IMAD R2, R11, UR6, RZ ;  /* 0x000000060b027c24 */ /* 0x000fe4000f8e02ff */
[----:B------:R-:W-:-:S05]  /*0390*/  IMAD.IADD R5, R13, 0x1, R5 ;  /* 0x000000010d057824 */ /* 0x000fca00078e0205 */
[----:B------:R-:W-:Y:S01]  /*03a0*/  LEA.HI.X R11, R12, UR13, R5, 0x2, P1 ;  /* 0x0000000d0c0b7c11 */ /* 0x000fe200088f1405 */
[----:B------:R-:W-:Y:S01]  /*03b0*/  IMAD R5, R7, UR7, R2 ;  /* 0x0000000707057c24 */ /* 0x000fe2000f8e0202 */
[----:B-1----:R-:W-:Y:S01]  /*03c0*/  LEA R12, P1, R8, UR8, 0x3 ;  /* 0x00000008080c7c11 */ /* 0x002fe2000f8218ff */
[----:B------:R-:W0:Y:S03]  /*03d0*/  LDCU.64 UR6, c[0x0][0x3b8] ;  /* 0x00007700ff0677ac */ /* 0x000e260008000a00 */
[----:B------:R-:W-:-:S04]  /*03e0*/  IADD3 R5, PT, PT, R9, R5, RZ ;  /* 0x0000000509057210 */ /* 0x000fc80007ffe0ff */
[----:B------:R-:W-:-:S03]  /*03f0*/  LEA.HI.X R13, R8, UR9, R5, 0x3, P1 ;  /* 0x00000009080d7c11 */ /* 0x000fc600088f1c05 */
[----:B------:R-:W-:-:S05]  /*0400*/  IMAD.WIDE R4, R4, 0x8, R12 ;  /* 0x0000000804047825 */ /* 0x000fca00078e020c */
[----:B------:R-:W3:Y:S01]  /*0410*/  LDG.E R17, desc[UR4][R4.64] ;  /* 0x0000000404117981 */ /* 0x000ee2000c1e1900 */
[----:B--2---:R-:W-:-:S06]  /*0420*/  IMAD.MOV.U32 R0, RZ, RZ, R3 ;  /* 0x000000ffff007224 */ /* 0x004fcc00078e0003 */
[----:B------:R-:W2:Y:S01]  /*0430*/  @P0 LDG.E.CONSTANT R0, desc[UR4][R10.64+0x4] ;  /* 0x000004040a000981 */ /* 0x000ea2000c1e9900 */
[----:B----4-:R-:W-:-:S06]  /*0440*/  IMAD.MOV.U32 R8, RZ, RZ, R6 ;  /* 0x000000ffff087224 */ /* 0x010fcc00078e0006 */
[----:B------:R1:W4:Y:S01]  /*0450*/  @P0 LDG.E.CONSTANT R8, desc[UR4][R10.64] ;  /* 0x000000040a080981 */ /* 0x000322000c1e9900 */
[----:B0-----:R-:W0:Y:S02]  /*0460*/  I2F.F64.S64 R12, UR6 ;  /* 0x00000006000c7d12 */ /* 0x001e240008301c00 */
[----:B0-----:R-:W-:-:S06]  /*0470*/  DADD R12, R12, 1 ;  /* 0x3ff000000c0c7429 */ /* 0x001fcc0000000000 */
[----:B------:R-:W0:Y:S08]  /*0480*/  F2F.F32.F64 R7, R12 ;  /* 0x0000000c00077310 */ /* 0x000e300000301000 */
[----:B------:R-:W3:Y:S08]  /*0490*/  I2F.S64 R9, UR6 ;  /* 0x0000000600097d12 */ /* 0x000ef00008301400 */
[----:B0-----:R-:W1:Y:S01]  /*04a0*/  MUFU.RCP R14, R7 ;  /* 0x00000007000e7308 */ /* 0x001e620000001000 */
[----:B------:R-:W-:Y:S01]  /*04b0*/  BSSY.RECONVERGENT B0, `(.L_x_168) ;  /* 0x0000015000007945 */ /* 0x000fe20003800200 */
[----:B-1----:R-:W-:-:S04]  /*04c0*/  FFMA R11, R14, -R7, 1 ;  /* 0x3f8000000e0b7423 */ /* 0x002fc80000000807 */
[----:B------:R-:W-:Y:S01]  /*04d0*/  FFMA R11, R14, R11, R14 ;  /* 0x0000000b0e0b7223 */ /* 0x000fe2000000000e */
[----:B--2---:R-:W-:-:S04]  /*04e0*/  FMUL R0, RZ, R0 ;  /* 0x00000000ff007220 */ /* 0x004fc80000400000 */
[----:B------:R-:W-:-:S04]  /*04f0*/  FFMA R15, RZ, R3, R0 ;  /* 0x00000003ff0f7223 */ /* 0x000fc80000000000 */
[----:B------:R-:W-:-:S04]  /*0500*/  FFMA R15, -RZ, R6, R15 ;  /* 0x00000006ff0f7223 */ /* 0x000fc8000000010f */
[----:B----4-:R-:W-:-:S04]  /*0510*/  FFMA R2, -RZ, R8, R15 ;  /* 0x00000008ff027223 */ /* 0x010fc8000000010f */
[----:B---3--:R-:W-:-:S04]  /*0520*/  FFMA R2, R17, R9, R2 ;  /* 0x0000000911027223 */ /* 0x008fc80000000002 */
[----:B------:R-:W0:Y:S01]  /*0530*/  FCHK P0, R2, R7 ;  /* 0x0000000702007302 */ /* 0x000e220000000000 */
[----:B------:R-:W-:Y:S01]  /*0540*/  FFMA R3, -RZ, R3, R0 ;  /* 0x00000003ff037223 */ /* 0x000fe20000000100 */
[----:B------:R-:W-:-:S03]  /*0550*/  FFMA R0, R2, R11, RZ ;  /* 0x0000000b02007223 */ /* 0x000fc600000000ff */
[----:B------:R-:W-:Y:S01]  /*0560*/  FFMA R3, -RZ, R6, R3 ;  /* 0x00000006ff037223 */ /* 0x000fe20000000103 */
[----:B------:R-:W-:-:S03]  /*0570*/  FFMA R6, R0, -R7, R2 ;  /* 0x8000000700067223 */ /* 0x000fc60000000002 */
[----:B------:R-:W-:Y:S01]  /*0580*/  FFMA R8, RZ, R8, R3 ;  /* 0x00000008ff087223 */ /* 0x000fe20000000003 */
[----:B------:R-:W-:Y:S01]  /*0590*/  FFMA R11, R11, R6, R0 ;  /* 0x000000060b0b7223 */ /* 0x000fe20000000000 */
[----:B0-----:R-:W-:Y:S06]  /*05a0*/  @!P0 BRA `(.L_x_169) ;  /* 0x0000000000148947 */ /* 0x001fec0003800000 */
[----:B------:R-:W-:Y:S01]  /*05b0*/  IMAD.MOV.U32 R0, RZ, RZ, R2 ;  /* 0x000000ffff007224 */ /* 0x000fe200078e0002 */
[----:B------:R-:W-:Y:S01]  /*05c0*/  MOV R2, 0x5f0 ;  /* 0x000005f000027802 */ /* 0x000fe20000000f00 */
[----:B------:R-:W-:-:S07]  /*05d0*/  IMAD.MOV.U32 R3, RZ, RZ, R7 ;  /* 0x000000ffff037224 */ /* 0x000fce00078e0007 */
[----:B------:R-:W-:Y:S05]  /*05e0*/  CALL.REL.NOINC `($__internal_5_$__cuda_sm3x_div_rn_noftz_f32_slowpath) ;  /* 0x0000000000587944 */ /* 0x000fea0003c00000 */
[----:B------:R-:W-:-:S07]  /*05f0*/  IMAD.MOV.U32 R11, RZ, RZ, R0 ;  /* 0x000000ffff0b7224 */ /* 0x000fce00078e0000 */
.L_x_169:
[----:B------:R-:W-:Y:S05]  /*0600*/  BSYNC.RECONVERGENT B0 ;  /* 0x0000000000007941 */ /* 0x000fea0003800200 */
.L_x_168:
        /* <DEDUP_REMOVED lines=15> */
[----:B------:R-:W-:Y:S05]  /*0700*/  CALL.REL.NOINC `($__internal_5_$__cuda_sm3x_div_rn_noftz_f32_slowpath) ;  /* 0x0000000000107944 */ /* 0x000fea0003c00000 */
[----:B------:R-:W-:-:S07]  /*0710*/  MOV R3, R0 ;  /* 0x0000000000037202 */ /* 0x000fce0000000f00 */
.L_x_171:
[----:B------:R-:W-:Y:S05]  /*0720*/  BSYNC.RECONVERGENT B0 ;  /* 0x0000000000007941 */ /* 0x000fea0003800200 */
.L_x_170:
[----:B------:R-:W-:Y:S01]  /*0730*/  STG.E desc[UR4][R4.64+0x4], R3 ;  /* 0x0000040304007986 */ /* 0x000fe2000c101904 */
[----:B------:R-:W-:Y:S05]  /*0740*/  EXIT ;  /* 0x000000000000794d */ /* 0x000fea0003800000 */
        .weak           $__internal_5_$__cuda_sm3x_div_rn_noftz_f32_slowpath
        .type           $__internal_5_$__cuda_sm3x_div_rn_noftz_f32_slowpath,@function
        .size           $__internal_5_$__cuda_sm3x_div_rn_noftz_f32_slowpath,(.L_x_1065 - $__internal_5_$__cuda_sm3x_div_rn_noftz_f32_slowpath)
$__internal_5_$__cuda_sm3x_div_rn_noftz_f32_slowpath:
        /* <DEDUP_REMOVED lines=32> */
[----:B------:R-:W-:-:S03]  /*0950*/  @!P1 FFMA R3, R3, 1.84467440737095516160e+19, RZ ;  /* 0x5f80000003039823 */ /* 0x000fc600000000ff */
[----:B------:R-:W-:-:S07]  /*0960*/  @!P1 IADD3 R6, PT, PT, R6, 0x40, RZ ;  /* 0x0000004006069810 */ /* 0x000fce0007ffe0ff */
.L_x_173:
        /* <DEDUP_REMOVED lines=30> */
[C---:B------:R-:W-:Y:S01]  /*0b50*/  IADD3 R11, PT, PT, R13.reuse, 0x20, RZ ;  /* 0x000000200d0b7810 */ /* 0x040fe20007ffe0ff */
        /* <DEDUP_REMOVED lines=20> */
.L_x_180:
[----:B------:R-:W-:-:S04]  /*0ca0*/  LOP3.LUT R0, R0, 0x80000000, RZ, 0xc0, !PT ;  /* 0x8000000000007812 */ /* 0x000fc800078ec0ff */
[----:B------:R-:W-:Y:S01]  /*0cb0*/  LOP3.LUT R0, R0, 0x7f800000, RZ, 0xfc, !PT ;  /* 0x7f80000000007812 */ /* 0x000fe200078efcff */
[----:B------:R-:W-:Y:S06]  /*0cc0*/  BRA `(.L_x_181) ;  /* 0x0000000000047947 */ /* 0x000fec0003800000 */
.L_x_179:
[----:B------:R-:W-:-:S07]  /*0cd0*/  IMAD R0, R11, 0x800000, R0 ;  /* 0x008000000b007824 */ /* 0x000fce00078e0200 */
.L_x_181:
[----:B------:R-:W-:Y:S05]  /*0ce0*/  BSYNC.RECONVERGENT B2 ;  /* 0x0000000000027941 */ /* 0x000fea0003800200 */
.L_x_178:
[----:B------:R-:W-:Y:S05]  /*0cf0*/  BRA `(.L_x_182) ;  /* 0x0000000000207947 */ /* 0x000fea0003800000 */
.L_x_177:
[----:B------:R-:W-:-:S04]  /*0d00*/  LOP3.LUT R0, R3, 0x80000000, R0, 0x48, !PT ;  /* 0x8000000003007812 */ /* 0x000fc800078e4800 */
[----:B------:R-:W-:Y:S01]  /*0d10*/  LOP3.LUT R0, R0, 0x7f800000, RZ, 0xfc, !PT ;  /* 0x7f80000000007812 */ /* 0x000fe200078efcff */
[----:B------:R-:W-:Y:S06]  /*0d20*/  BRA `(.L_x_182) ;  /* 0x0000000000147947 */ /* 0x000fec0003800000 */
.L_x_176:
[----:B------:R-:W-:Y:S01]  /*0d30*/  LOP3.LUT R0, R3, 0x80000000, R0, 0x48, !PT ;  /* 0x8000000003007812 */ /* 0x000fe200078e4800 */
[----:B------:R-:W-:Y:S06]  /*0d40*/  BRA `(.L_x_182) ;  /* 0x00000000000c7947 */ /* 0x000fec0003800000 */
.L_x_175:
[----:B------:R-:W0:Y:S01]  /*0d50*/  MUFU.RSQ R0, -QNAN ;  /* 0xffc0000000007908 */ /* 0x000e220000001400 */
[----:B------:R-:W-:Y:S05]  /*0d60*/  BRA `(.L_x_182) ;  /* 0x0000000000047947 */ /* 0x000fea0003800000 */
.L_x_174:
[----:B------:R-:W-:-:S07]  /*0d70*/  FADD.FTZ R0, R0, R3 ;  /* 0x0000000300007221 */ /* 0x000fce0000010000 */
.L_x_182:
[----:B------:R-:W-:Y:S05]  /*0d80*/  BSYNC.RECONVERGENT B1 ;  /* 0x0000000000017941 */ /* 0x000fea0003800200 */
.L_x_172:
[----:B------:R-:W-:-:S04]  /*0d90*/  IMAD.MOV.U32 R3, RZ, RZ, 0x0 ;  /* 0x00000000ff037424 */ /* 0x000fc800078e00ff */
[----:B0-----:R-:W-:Y:S05]  /*0da0*/  RET.REL.NODEC R2 `(_Z26MutualIntensExtract_KernelILin4ELb0ELb1ELi1ELi1EEvPKfS1_Pfllllll) ;  /* 0xfffffff002947950 */ /* 0x001fea0003c3ffff */
.L_x_183:
        /* <DEDUP_REMOVED lines=13> */
.L_x_1065:


//--------------------- .text._Z26MutualIntensExtract_KernelILin4ELb1ELb0ELi1ELi1EEvPKfS1_Pfllllll --------------------------
	.section	.text._Z26MutualIntensExtract_KernelILin4ELb1ELb0ELi1ELi1EEvPKfS1_Pfllllll,"ax",@progbits
	.align	128
        .global         _Z26MutualIntensExtract_KernelILin4ELb1ELb0ELi1ELi1EEvPKfS1_Pfllllll
        .type           _Z26MutualIntensExtract_KernelILin4ELb1ELb0ELi1ELi1EEvPKfS1_Pfllllll,@function
        .size           _Z26MutualIntensExtract_KernelILin4ELb1ELb0ELi1ELi1EEvPKfS1_Pfllllll,(.L_x_1066 - _Z26MutualIntensExtract_KernelILin4ELb1ELb0ELi1ELi1EEvPKfS1_Pfllllll)
        .other          _Z26MutualIntensExtract_KernelILin4ELb1ELb0ELi1ELi1EEvPKfS1_Pfllllll,@"STO_CUDA_ENTRY STV_DEFAULT"
_Z26MutualIntensExtract_KernelILin4ELb1ELb0ELi1ELi1EEvPKfS1_Pfllllll:
.text._Z26MutualIntensExtract_KernelILin4ELb1ELb0ELi1ELi1EEvPKfS1_Pfllllll:
        /* <DEDUP_REMOVED lines=60> */
[----:B------:R-:W-:Y:S02]  /*03c0*/  LEA.HI.X R3, R12, UR13, R3, 0x2, P1 ;  /* 0x0000000d0c037c11 */ /* 0x000fe400088f1403 */
[----:B-1----:R-:W-:Y:S02]  /*03d0*/  LEA R12, P1, R10, UR8, 0x3 ;  /* 0x000000080a0c7c11 */ /* 0x002fe4000f8218ff */
[----:B------:R-:W-:-:S04]  /*03e0*/  IADD3 R5, PT, PT, R11, R5, RZ ;  /* 0x000000050b057210 */ /* 0x000fc80007ffe0ff */
        /* <DEDUP_REMOVED lines=15> */
[----:B--2---:R-:W-:-:S04]  /*04e0*/  FMUL R0, RZ, R0 ;  /* 0x00000000ff007220 */ /* 0x004fc80000400000 */
[----:B------:R-:W-:-:S04]  /*04f0*/  FFMA R13, RZ, R7, R0 ;  /* 0x00000007ff0d7223 */ /* 0x000fc80000000000 */
[----:B----4-:R-:W-:-:S04]  /*0500*/  FFMA R2, -RZ, R14, R13 ;  /* 0x0000000eff027223 */ /* 0x010fc8000000010d */
[----:B------:R-:W-:-:S04]  /*0510*/  FFMA R3, -RZ, R9, R2 ;  /* 0x00000009ff037223 */ /* 0x000fc80000000102 */
[----:B---3--:R-:W-:-:S04]  /*0520*/  FFMA R3, R12, R8, R3 ;  /* 0x000000080c037223 */ /* 0x008fc80000000003 */
[----:B------:R-:W0:Y:S01]  /*0530*/  FCHK P0, R3, R6 ;  /* 0x0000000603007302 */ /* 0x000e220000000000 */
[----:B------:R-:W-:Y:S01]  /*0540*/  FMUL R2, RZ, R14 ;  /* 0x0000000eff027220 */ /* 0x000fe20000400000 */
[----:B------:R-:W-:-:S03]  /*0550*/  FFMA R11, R3, R16, RZ ;  /* 0x00000010030b7223 */ /* 0x000fc600000000ff */
[----:B------:R-:W-:Y:S01]  /*0560*/  FFMA R9, RZ, R9, -R2 ;  /* 0x00000009ff097223 */ /* 0x000fe20000000802 */
[----:B------:R-:W-:-:S03]  /*0570*/  FFMA R2, R11, -R6, R3 ;  /* 0x800000060b027223 */ /* 0x000fc60000000003 */
[----:B------:R-:W-:Y:S01]  /*0580*/  FADD R0, -R0, R9 ;  /* 0x0000000900007221 */ /* 0x000fe20000000100 */
[----:B------:R-:W-:-:S03]  /*0590*/  FFMA R11, R16, R2, R11 ;  /* 0x00000002100b7223 */ /* 0x000fc6000000000b */
[----:B------:R-:W-:Y:S01]  /*05a0*/  FFMA R7, RZ, R7, R0 ;  /* 0x00000007ff077223 */ /* 0x000fe20000000000 */
[----:B0-----:R-:W-:Y:S06]  /*05b0*/  @!P0 BRA `(.L_x_185) ;  /* 0x0000000000148947 */ /* 0x001fec0003800000 */
[----:B------:R-:W-:Y:S01]  /*05c0*/  IMAD.MOV.U32 R0, RZ, RZ, R3 ;  /* 0x000000ffff007224 */ /* 0x000fe200078e0003 */
[----:B------:R-:W-:Y:S01]  /*05d0*/  MOV R2, 0x600 ;  /* 0x0000060000027802 */ /* 0x000fe20000000f00 */
[----:B------:R-:W-:-:S07]  /*05e0*/  IMAD.MOV.U32 R3, RZ, RZ, R6 ;  /* 0x000000ffff037224 */ /* 0x000fce00078e0006 */
[----:B------:R-:W-:Y:S05]  /*05f0*/  CALL.REL.NOINC `($__internal_6_$__cuda_sm3x_div_rn_noftz_f32_slowpath) ;  /* 0x0000000000587944 */ /* 0x000fea0003c00000 */
[----:B------:R-:W-:-:S07]  /*0600*/  IMAD.MOV.U32 R11, RZ, RZ, R0 ;  /* 0x000000ffff0b7224 */ /* 0x000fce00078e0000 */
.L_x_185:
[----:B------:R-:W-:Y:S05]  /*0610*/  BSYNC.RECONVERGENT B0 ;  /* 0x0000000000007941 */ /* 0x000fea0003800200 */
.L_x_184:
        /* <DEDUP_REMOVED lines=15> */
[----:B------:R-:W-:Y:S05]  /*0710*/  CALL.REL.NOINC `($__internal_6_$__cuda_sm3x_div_rn_noftz_f32_slowpath) ;  /* 0x0000000000107944 */ /* 0x000fea0003c00000 */
[----:B------:R-:W-:-:S07]  /*0720*/  MOV R3, R0 ;  /* 0x0000000000037202 */ /* 0x000fce0000000f00 */
.L_x_187:
[----:B------:R-:W-:Y:S05]  /*0730*/  BSYNC.RECONVERGENT B0 ;  /* 0x0000000000007941 */ /* 0x000fea0003800200 */
.L_x_186:
[----:B------:R-:W-:Y:S01]  /*0740*/  STG.E desc[UR4][R4.64+0x4], R3 ;  /* 0x0000040304007986 */ /* 0x000fe2000c101904 */
[----:B------:R-:W-:Y:S05]  /*0750*/  EXIT ;  /* 0x000000000000794d */ /* 0x000fea0003800000 */
        .weak           $__internal_6_$__cuda_sm3x_div_rn_noftz_f32_slowpath
        .type           $__internal_6_$__cuda_sm3x_div_rn_noftz_f32_slowpath,@function
        .size           $__internal_6_$__cuda_sm3x_div_rn_noftz_f32_slowpath,(.L_x_1066 - $__internal_6_$__cuda_sm3x_div_rn_noftz_f32_slowpath)
$__internal_6_$__cuda_sm3x_div_rn_noftz_f32_slowpath:
        /* <DEDUP_REMOVED lines=34> */
.L_x_189:
        /* <DEDUP_REMOVED lines=35> */
[----:B------:R-:W-:Y:S01]  /*0bb0*/  IADD3 R12, PT, PT, R13, 0x20, RZ ;  /* 0x000000200d0c7810 */ /* 0x000fe20007ffe0ff */
[----:B------:R-:W-:Y:S01]  /*0bc0*/  IMAD.MOV R11, RZ, RZ, -R13 ;  /* 0x000000ffff0b7224 */ /* 0x000fe200078e0a0d */
        /* <DEDUP_REMOVED lines=14> */
.L_x_196:
[----:B------:R-:W-:-:S04]  /*0cb0*/  LOP3.LUT R0, R0, 0x80000000, RZ, 0xc0, !PT ;  /* 0x8000000000007812 */ /* 0x000fc800078ec0ff */
[----:B------:R-:W-:Y:S01]  /*0cc0*/  LOP3.LUT R0, R0, 0x7f800000, RZ, 0xfc, !PT ;  /* 0x7f80000000007812 */ /* 0x000fe200078efcff */
[----:B------:R-:W-:Y:S06]  /*0cd0*/  BRA `(.L_x_197) ;  /* 0x0000000000047947 */ /* 0x000fec0003800000 */
.L_x_195:
[----:B------:R-:W-:-:S07]  /*0ce0*/  IMAD R0, R10, 0x800000, R0 ;  /* 0x008000000a007824 */ /* 0x000fce00078e0200 */
.L_x_197:
[----:B------:R-:W-:Y:S05]  /*0cf0*/  BSYNC.RECONVERGENT B2 ;  /* 0x0000000000027941 */ /* 0x000fea0003800200 */
.L_x_194:
[----:B------:R-:W-:Y:S05]  /*0d00*/  BRA `(.L_x_198) ;  /* 0x0000000000207947 */ /* 0x000fea0003800000 */
.L_x_193:
[----:B------:R-:W-:-:S04]  /*0d10*/  LOP3.LUT R0, R3, 0x80000000, R0, 0x48, !PT ;  /* 0x8000000003007812 */ /* 0x000fc800078e4800 */
[----:B------:R-:W-:Y:S01]  /*0d20*/  LOP3.LUT R0, R0, 0x7f800000, RZ, 0xfc, !PT ;  /* 0x7f80000000007812 */ /* 0x000fe200078efcff */
[----:B------:R-:W-:Y:S06]  /*0d30*/  BRA `(.L_x_198) ;  /* 0x0000000000147947 */ /* 0x000fec0003800000 */
.L_x_192:
[----:B------:R-:W-:Y:S01]  /*0d40*/  LOP3.LUT R0, R3, 0x80000000, R0, 0x48, !PT ;  /* 0x8000000003007812 */ /* 0x000fe200078e4800 */
[----:B------:R-:W-:Y:S06]  /*0d50*/  BRA `(.L_x_198) ;  /* 0x00000000000c7947 */ /* 0x000fec0003800000 */
.L_x_191:
[----:B------:R-:W0:Y:S01]  /*0d60*/  MUFU.RSQ R0, -QNAN ;  /* 0xffc0000000007908 */ /* 0x000e220000001400 */
[----:B------:R-:W-:Y:S05]  /*0d70*/  BRA `(.L_x_198) ;  /* 0x0000000000047947 */ /* 0x000fea0003800000 */
.L_x_190:
[----:B------:R-:W-:-:S07]  /*0d80*/  FADD.FTZ R0, R0, R3 ;  /* 0x0000000300007221 */ /* 0x000fce0000010000 */
.L_x_198:
[----:B------:R-:W-:Y:S05]  /*0d90*/  BSYNC.RECONVERGENT B1 ;  /* 0x0000000000017941 */ /* 0x000fea0003800200 */
.L_x_188:
[----:B------:R-:W-:-:S04]  /*0da0*/  IMAD.MOV.U32 R3, RZ, RZ, 0x0 ;  /* 0x00000000ff037424 */ /* 0x000fc800078e00ff */
[----:B0-----:R-:W-:Y:S05]  /*0db0*/  RET.REL.NODEC R2 `(_Z26MutualIntensExtract_KernelILin4ELb1ELb0ELi1ELi1EEvPKfS1_Pfllllll) ;  /* 0xfffffff002907950 */ /* 0x001fea0003c3ffff */
.L_x_199:
        /* <DEDUP_REMOVED lines=12> */
.L_x_1066:


//--------------------- .text._Z26MutualIntensExtract_KernelILin4ELb1ELb1ELi1ELi1EEvPKfS1_Pfllllll --------------------------
	.section	.text._Z26MutualIntensExtract_KernelILin4ELb1ELb1ELi1ELi1EEvPKfS1_Pfllllll,"ax",@progbits
	.align	128
        .global         _Z26MutualIntensExtract_KernelILin4ELb1ELb1ELi1ELi1EEvPKfS1_Pfllllll
        .type           _Z26MutualIntensExtract_KernelILin4ELb1ELb1ELi1ELi1EEvPKfS1_Pfllllll,@function
        .size           _Z26MutualIntensExtract_KernelILin4ELb1ELb1ELi1ELi1EEvPKfS1_Pfllllll,(.L_x_1067 - _Z26MutualIntensExtract_KernelILin4ELb1ELb1ELi1ELi1EEvPKfS1_Pfllllll)
        .other          _Z26MutualIntensExtract_KernelILin4ELb1ELb1ELi1ELi1EEvPKfS1_Pfllllll,@"STO_CUDA_ENTRY STV_DEFAULT"
_Z26MutualIntensExtract_KernelILin4ELb1ELb1ELi1ELi1EEvPKfS1_Pfllllll:
.text._Z26MutualIntensExtract_KernelILin4ELb1ELb1ELi1ELi1EEvPKfS1_Pfllllll:
        /* <DEDUP_REMOVED lines=59> */
[----:B------:R-:W-:Y:S02]  /*03b0*/  IMAD.SHL.U32 R16, R10, 0x4, RZ ;  /* 0x000000040a107824 */ /* 0x000fe400078e00ff */
[----:B------:R-:W-:Y:S02]  /*03c0*/  IMAD R5, R18, UR11, R5 ;  /* 0x0000000b12057c24 */ /* 0x000fe4000f8e0205 */
[----:B------:R-:W-:Y:S01]  /*03d0*/  IMAD R7, R7, UR6, RZ ;  /* 0x0000000607077c24 */ /* 0x000fe2000f8e02ff */
[C---:B------:R-:W-:Y:S01]  /*03e0*/  IADD3 R14, P2, PT, R16.reuse, UR14, RZ ;  /* 0x0000000e100e7c10 */ /* 0x040fe2000ff5e0ff */
[----:B------:R-:W-:Y:S01]  /*03f0*/  IMAD.IADD R5, R11, 0x1, R5 ;  /* 0x000000010b057824 */ /* 0x000fe200078e0205 */
[----:B------:R-:W-:Y:S01]  /*0400*/  IADD3 R16, P1, PT, R16, UR12, RZ ;  /* 0x0000000c10107c10 */ /* 0x000fe2000ff3e0ff */
[----:B0-----:R-:W-:-:S03]  /*0410*/  IMAD R9, R18, UR7, R7 ;  /* 0x0000000712097c24 */ /* 0x001fc6000f8e0207 */
[----:B------:R-:W-:Y:S01]  /*0420*/  SHF.L.U64.HI R5, R10, 0x2, R5 ;  /* 0x000000020a057819 */ /* 0x000fe20000010205 */
[----:B------:R-:W-:Y:S01]  /*0430*/  IMAD.WIDE.U32 R10, R18, UR6, RZ ;  /* 0x00000006120a7c25 */ /* 0x000fe2000f8e00ff */
[----:B------:R-:W0:Y:S02]  /*0440*/  LDCU.64 UR6, c[0x0][0x3b8] ;  /* 0x00007700ff0677ac */ /* 0x000e240008000a00 */
[C---:B------:R-:W-:Y:S02]  /*0450*/  IADD3.X R15, PT, PT, R5.reuse, UR15, RZ, P2, !PT ;  /* 0x0000000f050f7c10 */ /* 0x040fe400097fe4ff */
[----:B------:R-:W-:Y:S01]  /*0460*/  IADD3.X R17, PT, PT, R5, UR13, RZ, P1, !PT ;  /* 0x0000000d05117c10 */ /* 0x000fe20008ffe4ff */
[----:B------:R-:W-:Y:S01]  /*0470*/  IMAD.IADD R5, R11, 0x1, R9 ;  /* 0x000000010b057824 */ /* 0x000fe200078e0209 */
[----:B-1----:R-:W-:-:S04]  /*0480*/  LEA R18, P1, R10, UR8, 0x3 ;  /* 0x000000080a127c11 */ /* 0x002fc8000f8218ff */
[----:B------:R-:W-:-:S03]  /*0490*/  LEA.HI.X R19, R10, UR9, R5, 0x3, P1 ;  /* 0x000000090a137c11 */ /* 0x000fc600088f1c05 */
[----:B------:R-:W-:-:S05]  /*04a0*/  IMAD.WIDE R4, R4, 0x8, R18 ;  /* 0x0000000804047825 */ /* 0x000fca00078e0212 */
[----:B------:R-:W3:Y:S01]  /*04b0*/  LDG.E R20, desc[UR4][R4.64] ;  /* 0x0000000404147981 */ /* 0x000ee2000c1e1900 */
[----:B--2---:R-:W-:Y:S02]  /*04c0*/  IMAD.MOV.U32 R8, RZ, RZ, R0 ;  /* 0x000000ffff087224 */ /* 0x004fe400078e0000 */
[----:B----4-:R-:W-:-:S04]  /*04d0*/  IMAD.MOV.U32 R7, RZ, RZ, R2 ;  /* 0x000000ffff077224 */ /* 0x010fc800078e0002 */
[----:B------:R-:W2:Y:S01]  /*04e0*/  @P0 LDG.E.CONSTANT R8, desc[UR4][R14.64+0x4] ;  /* 0x000004040e080981 */ /* 0x000ea2000c1e9900 */
[----:B-----5:R-:W-:-:S03]  /*04f0*/  MOV R13, R3 ;  /* 0x00000003000d7202 */ /* 0x020fc60000000f00 */
[----:B------:R-:W4:Y:S01]  /*0500*/  @P0 LDG.E.CONSTANT R7, desc[UR4][R16.64] ;  /* 0x0000000410070981 */ /* 0x000f22000c1e9900 */
[----:B------:R-:W-:-:S03]  /*0510*/  IMAD.MOV.U32 R9, RZ, RZ, R6 ;  /* 0x000000ffff097224 */ /* 0x000fc600078e0006 */
[----:B------:R1:W5:Y:S04]  /*0520*/  @P0 LDG.E.CONSTANT R13, desc[UR4][R16.64+0x4] ;  /* 0x00000404100d0981 */ /* 0x000368000c1e9900 */
[----:B------:R-:W3:Y:S01]  /*0530*/  @P0 LDG.E.CONSTANT R9, desc[UR4][R14.64] ;  /* 0x000000040e090981 */ /* 0x000ee2000c1e9900 */
        /* <DEDUP_REMOVED lines=8> */
[----:B--2---:R-:W-:-:S04]  /*05c0*/  FMUL R21, R2, R8 ;  /* 0x0000000802157220 */ /* 0x004fc80000400000 */
[----:B----4-:R-:W-:-:S04]  /*05d0*/  FFMA R21, R0, R7, R21 ;  /* 0x0000000700157223 */ /* 0x010fc80000000015 */
[----:B-----5:R-:W-:-:S04]  /*05e0*/  FFMA R12, R6, -R13, R21 ;  /* 0x8000000d060c7223 */ /* 0x020fc80000000015 */
[----:B---3--:R-:W-:Y:S01]  /*05f0*/  FFMA R15, -R3, R9, R12 ;  /* 0x00000009030f7223 */ /* 0x008fe2000000010c */
[----:B------:R-:W-:-:S03]  /*0600*/  FMUL R12, R0, R13 ;  /* 0x0000000d000c7220 */ /* 0x000fc60000400000 */
[----:B------:R-:W-:-:S04]  /*0610*/  FFMA R0, R20, R10, R15 ;  /* 0x0000000a14007223 */ /* 0x000fc8000000000f */
[----:B------:R-:W0:Y:S01]  /*0620*/  FCHK P0, R0, R11 ;  /* 0x0000000b00007302 */ /* 0x000e220000000000 */
[----:B------:R-:W-:Y:S01]  /*0630*/  FFMA R3, R3, R8, -R12 ;  /* 0x0000000803037223 */ /* 0x000fe2000000080c */
[----:B------:R-:W-:-:S03]  /*0640*/  FFMA R8, R0, R17, RZ ;  /* 0x0000001100087223 */ /* 0x000fc600000000ff */
[----:B------:R-:W-:Y:S01]  /*0650*/  FFMA R3, R6, -R7, R3 ;  /* 0x8000000706037223 */ /* 0x000fe20000000003 */
[----:B------:R-:W-:-:S03]  /*0660*/  FFMA R6, R8, -R11, R0 ;  /* 0x8000000b08067223 */ /* 0x000fc60000000000 */
[----:B------:R-:W-:Y:S01]  /*0670*/  FFMA R9, R2, R9, R3 ;  /* 0x0000000902097223 */ /* 0x000fe20000000003 */
[----:B------:R-:W-:Y:S01]  /*0680*/  FFMA R17, R17, R6, R8 ;  /* 0x0000000611117223 */ /* 0x000fe20000000008 */
[----:B0-----:R-:W-:Y:S06]  /*0690*/  @!P0 BRA `(.L_x_201) ;  /* 0x0000000000108947 */ /* 0x001fec0003800000 */
[----:B------:R-:W-:Y:S01]  /*06a0*/  IMAD.MOV.U32 R3, RZ, RZ, R11 ;  /* 0x000000ffff037224 */ /* 0x000fe200078e000b */
[----:B------:R-:W-:-:S07]  /*06b0*/  MOV R2, 0x6d0 ;  /* 0x000006d000027802 */ /* 0x000fce0000000f00 */
[----:B------:R-:W-:Y:S05]  /*06c0*/  CALL.REL.NOINC `($__internal_7_$__cuda_sm3x_div_rn_noftz_f32_slowpath) ;  /* 0x0000000000587944 */ /* 0x000fea0003c00000 */
[----:B------:R-:W-:-:S07]  /*06d0*/  IMAD.MOV.U32 R17, RZ, RZ, R0 ;  /* 0x000000ffff117224 */ /* 0x000fce00078e0000 */
.L_x_201:
[----:B------:R-:W-:Y:S05]  /*06e0*/  BSYNC.RECONVERGENT B0 ;  /* 0x0000000000007941 */ /* 0x000fea0003800200 */
.L_x_200:
        /* <DEDUP_REMOVED lines=15> */
[----:B------:R-:W-:Y:S05]  /*07e0*/  CALL.REL.NOINC `($__internal_7_$__cuda_sm3x_div_rn_noftz_f32_slowpath) ;  /* 0x0000000000107944 */ /* 0x000fea0003c00000 */
[----:B------:R-:W-:-:S07]  /*07f0*/  IMAD.MOV.U32 R3, RZ, RZ, R0 ;  /* 0x000000ffff037224 */ /* 0x000fce00078e0000 */
.L_x_203:
[----:B------:R-:W-:Y:S05]  /*0800*/  BSYNC.RECONVERGENT B0 ;  /* 0x0000000000007941 */ /* 0x000fea0003800200 */
.L_x_202:
[----:B------:R-:W-:Y:S01]  /*0810*/  STG.E desc[UR4][R4.64+0x4], R3 ;  /* 0x0000040304007986 */ /* 0x000fe2000c101904 */
[----:B------:R-:W-:Y:S05]  /*0820*/  EXIT ;  /* 0x000000000000794d */ /* 0x000fea0003800000 */
        .weak           $__internal_7_$__cuda_sm3x_div_rn_noftz_f32_slowpath
        .type           $__internal_7_$__cuda_sm3x_div_rn_noftz_f32_slowpath,@function
        .size           $__internal_7_$__cuda_sm3x_div_rn_noftz_f32_slowpath,(.L_x_1067 - $__internal_7_$__cuda_sm3x_div_rn_noftz_f32_slowpath)
$__internal_7_$__cuda_sm3x_div_rn_noftz_f32_slowpath:
        /* <DEDUP_REMOVED lines=34> */
.L_x_205:
        /* <DEDUP_REMOVED lines=51> */
.L_x_212:
[----:B------:R-:W-:-:S04]  /*0d80*/  LOP3.LUT R0, R0, 0x80000000, RZ, 0xc0, !PT ;  /* 0x8000000000007812 */ /* 0x000fc800078ec0ff */
[----:B------:R-:W-:Y:S01]  /*0d90*/  LOP3.LUT R0, R0, 0x7f800000, RZ, 0xfc, !PT ;  /* 0x7f80000000007812 */ /* 0x000fe200078efcff */
[----:B------:R-:W-:Y:S06]  /*0da0*/  BRA `(.L_x_213) ;  /* 0x0000000000047947 */ /* 0x000fec0003800000 */
.L_x_211:
[----:B------:R-:W-:-:S07]  /*0db0*/  IMAD R0, R7, 0x800000, R0 ;  /* 0x0080000007007824 */ /* 0x000fce00078e0200 */
.L_x_213:
[----:B------:R-:W-:Y:S05]  /*0dc0*/  BSYNC.RECONVERGENT B2 ;  /* 0x0000000000027941 */ /* 0x000fea0003800200 */
.L_x_210:
[----:B------:R-:W-:Y:S05]  /*0dd0*/  BRA `(.L_x_214) ;  /* 0x0000000000207947 */ /* 0x000fea0003800000 */
.L_x_209:
[----:B------:R-:W-:-:S04]  /*0de0*/  LOP3.LUT R0, R3, 0x80000000, R0, 0x48, !PT ;  /* 0x8000000003007812 */ /* 0x000fc800078e4800 */
[----:B------:R-:W-:Y:S01]  /*0df0*/  LOP3.LUT R0, R0, 0x7f800000, RZ, 0xfc, !PT ;  /* 0x7f80000000007812 */ /* 0x000fe200078efcff */
[----:B------:R-:W-:Y:S06]  /*0e00*/  BRA `(.L_x_214) ;  /* 0x0000000000147947 */ /* 0x000fec0003800000 */
.L_x_208:
[----:B------:R-:W-:Y:S01]  /*0e10*/  LOP3.LUT R0, R3, 0x80000000, R0, 0x48, !PT ;  /* 0x8000000003007812 */ /* 0x000fe200078e4800 */
[----:B------:R-:W-:Y:S06]  /*0e20*/  BRA `(.L_x_214) ;  /* 0x00000000000c7947 */ /* 0x000fec0003800000 */
.L_x_207:
[----:B------:R-:W0:Y:S01]  /*0e30*/  MUFU.RSQ R0, -QNAN ;  /* 0xffc0000000007908 */ /* 0x000e220000001400 */
[----:B------:R-:W-:Y:S05]  /*0e40*/  BRA `(.L_x_214) ;  /* 0x0000000000047947 */ /* 0x000fea0003800000 */
.L_x_206:
[----:B------:R-:W-:-:S07]  /*0e50*/  FADD.FTZ R0, R0, R3 ;  /* 0x0000000300007221 */ /* 0x000fce0000010000 */
.L_x_214:
[----:B------:R-:W-:Y:S05]  /*0e60*/  BSYNC.RECONVERGENT B1 ;  /* 0x0000000000017941 */ /* 0x000fea0003800200 */
.L_x_204:
[----:B------:R-:W-:-:S04]  /*0e70*/  IMAD.MOV.U32 R3, RZ, RZ, 0x0 ;  /* 0x00000000ff037424 */ /* 0x000fc800078e00ff */
[----:B0-----:R-:W-:Y:S05]  /*0e80*/  RET.REL.NODEC R2 `(_Z26MutualIntensExtract_KernelILin4ELb1ELb1ELi1ELi1EEvPKfS1_Pfllllll) ;  /* 0xfffffff0025c7950 */ /* 0x001fea0003c3ffff */
.L_x_215:
        /* <DEDUP_REMOVED lines=15> */
.L_x_1067:


//--------------------- .text._Z26MutualIntensExtract_KernelILin3ELb0ELb0ELi1ELi1EEvPKfS1_Pfllllll --------------------------
	.section	.text._Z26MutualIntensExtract_KernelILin3ELb0ELb0ELi1ELi1EEvPKfS1_Pfllllll,"ax",@progbits
	.align	128
        .global         _Z26MutualIntensExtract_KernelILin3ELb0ELb0ELi1ELi1EEvPKfS1_Pfllllll
        .type           _Z26MutualIntensExtract_KernelILin3ELb0ELb0ELi1ELi1EEvPKfS1_Pfllllll,@function
        .size           _Z26MutualIntensExtract_KernelILin3ELb0ELb0ELi1ELi1EEvPKfS1_Pfllllll,(.L_x_1068 - _Z26MutualIntensExtract_KernelILin3ELb0ELb0ELi1ELi1EEvPKfS1_Pfllllll)
        .other          _Z26MutualIntensExtract_KernelILin3ELb0ELb0ELi1ELi1EEvPKfS1_Pfllllll,@"STO_CUDA_ENTRY STV_DEFAULT"
_Z26MutualIntensExtract_KernelILin3ELb0ELb0ELi1ELi1EEvPKfS1_Pfllllll:
.text._Z26MutualIntensExtract_KernelILin3ELb0ELb0ELi1ELi1EEvPKfS1_Pfllllll:
        /* <DEDUP_REMOVED lines=61> */
[----:B------:R-:W-:Y:S05]  /*03d0*/  CALL.REL.NOINC `($__internal_8_$__cuda_sm3x_div_rn_noftz_f32_slowpath) ;  /* 0x0000000000547944 */ /* 0x000fea0003c00000 */
[----:B------:R-:W-:-:S07]  /*03e0*/  IMAD.MOV.U32 R9, RZ, RZ, R0 ;  /* 0x000000ffff097224 */ /* 0x000fce00078e0000 */
.L_x_217:
[----:B------:R-:W-:Y:S05]  /*03f0*/  BSYNC.RECONVERGENT B0 ;  /* 0x0000000000007941 */ /* 0x000fea0003800200 */
.L_x_216:
        /* <DEDUP_REMOVED lines=14> */
[----:B------:R-:W-:Y:S05]  /*04e0*/  CALL.REL.NOINC `($__internal_8_$__cuda_sm3x_div_rn_noftz_f32_slowpath) ;  /* 0x0000000000107944 */ /* 0x000fea0003c00000 */
[----:B------:R-:W-:-:S07]  /*04f0*/  IMAD.MOV.U32 R7, RZ, RZ, R0 ;  /* 0x000000ffff077224 */ /* 0x000fce00078e0000 */
.L_x_219:
[----:B------:R-:W-:Y:S05]  /*0500*/  BSYNC.RECONVERGENT B0 ;  /* 0x0000000000007941 */ /* 0x000fea0003800200 */
.L_x_218:
[----:B------:R-:W-:Y:S01]  /*0510*/  STG.E desc[UR4][R4.64+0x4], R7 ;  /* 0x0000040704007986 */ /* 0x000fe2000c101904 */
[----:B------:R-:W-:Y:S05]  /*0520*/  EXIT ;  /* 0x000000000000794d */ /* 0x000fea0003800000 */
        .weak           $__internal_8_$__cuda_sm3x_div_rn_noftz_f32_slowpath
        .type           $__internal_8_$__cuda_sm3x_div_rn_noftz_f32_slowpath,@function
        .size           $__internal_8_$__cuda_sm3x_div_rn_noftz_f32_slowpath,(.L_x_1068 - $__internal_8_$__cuda_sm3x_div_rn_noftz_f32_slowpath)
$__internal_8_$__cuda_sm3x_div_rn_noftz_f32_slowpath:
        /* <DEDUP_REMOVED lines=35> */
.L_x_221:
        /* <DEDUP_REMOVED lines=51> */
.L_x_228:
[----:B------:R-:W-:-:S04]  /*0a90*/  LOP3.LUT R0, R0, 0x80000000, RZ, 0xc0, !PT ;  /* 0x8000000000007812 */ /* 0x000fc800078ec0ff */
[----:B------:R-:W-:Y:S01]  /*0aa0*/  LOP3.LUT R0, R0, 0x7f800000, RZ, 0xfc, !PT ;  /* 0x7f80000000007812 */ /* 0x000fe200078efcff */
[----:B------:R-:W-:Y:S06]  /*0ab0*/  BRA `(.L_x_229) ;  /* 0x0000000000047947 */ /* 0x000fec0003800000 */
.L_x_227:
[----:B------:R-:W-:-:S07]  /*0ac0*/  IMAD R0, R9, 0x800000, R0 ;  /* 0x0080000009007824 */ /* 0x000fce00078e0200 */
.L_x_229:
[----:B------:R-:W-:Y:S05]  /*0ad0*/  BSYNC.RECONVERGENT B2 ;  /* 0x0000000000027941 */ /* 0x000fea0003800200 */
.L_x_226:
[----:B------:R-:W-:Y:S05]  /*0ae0*/  BRA `(.L_x_230) ;  /* 0x0000000000207947 */ /* 0x000fea0003800000 */
.L_x_225:
[----:B------:R-:W-:-:S04]  /*0af0*/  LOP3.LUT R0, R9, 0x80000000, R0, 0x48, !PT ;  /* 0x8000000009007812 */ /* 0x000fc800078e4800 */
[----:B------:R-:W-:Y:S01]  /*0b00*/  LOP3.LUT R0, R0, 0x7f800000, RZ, 0xfc, !PT ;  /* 0x7f80000000007812 */ /* 0x000fe200078efcff */
[----:B------:R-:W-:Y:S06]  /*0b10*/  BRA `(.L_x_230) ;  /* 0x0000000000147947 */ /* 0x000fec0003800000 */
.L_x_224:
[----:B------:R-:W-:Y:S01]  /*0b20*/  LOP3.LUT R0, R9, 0x80000000, R0, 0x48, !PT ;  /* 0x8000000009007812 */ /* 0x000fe200078e4800 */
[----:B------:R-:W-:Y:S06]  /*0b30*/  BRA `(.L_x_230) ;  /* 0x00000000000c7947 */ /* 0x000fec0003800000 */
.L_x_223:
[----:B------:R-:W0:Y:S01]  /*0b40*/  MUFU.RSQ R0, -QNAN ;  /* 0xffc0000000007908 */ /* 0x000e220000001400 */
[----:B------:R-:W-:Y:S05]  /*0b50*/  BRA `(.L_x_230) ;  /* 0x0000000000047947 */ /* 0x000fea0003800000 */
.L_x_222:
[----:B------:R-:W-:-:S07]  /*0b60*/  FADD.FTZ R0, R0, R3 ;  /* 0x0000000300007221 */ /* 0x000fce0000010000 */
.L_x_230:
[----:B------:R-:W-:Y:S05]  /*0b70*/  BSYNC.RECONVERGENT B1 ;  /* 0x0000000000017941 */ /* 0x000fea0003800200 */
.L_x_220:
[----:B------:R-:W-:Y:S02]  /*0b80*/  IMAD.MOV.U32 R8, RZ, RZ, R2 ;  /* 0x000000ffff087224 */ /* 0x000fe400078e0002 */
[----:B------:R-:W-:-:S04]  /*0b90*/  IMAD.MOV.U32 R9, RZ, RZ, 0x0 ;  /* 0x00000000ff097424 */ /* 0x000fc800078e00ff */
[----:B0-----:R-:W-:Y:S05]  /*0ba0*/  RET.REL.NODEC R8 `(_Z26MutualIntensExtract_KernelILin3ELb0ELb0ELi1ELi1EEvPKfS1_Pfllllll) ;  /* 0xfffffff408147950 */ /* 0x001fea0003c3ffff */
.L_x_231:
        /* <DEDUP_REMOVED lines=13> */
.L_x_1068:


//--------------------- .text._Z26MutualIntensExtract_KernelILin3ELb0ELb1ELi1ELi1EEvPKfS1_Pfllllll --------------------------
	.section	.text._Z26MutualIntensExtract_KernelILin3ELb0ELb1ELi1ELi1EEvPKfS1_Pfllllll,"ax",@progbits
	.align	128
        .global         _Z26MutualIntensExtract_KernelILin3ELb0ELb1ELi1ELi1EEvPKfS1_Pfllllll
        .type           _Z26MutualIntensExtract_KernelILin3ELb0ELb1ELi1ELi1EEvPKfS1_Pfllllll,@function
        .size           _Z26MutualIntensExtract_KernelILin3ELb0ELb1ELi1ELi1EEvPKfS1_Pfllllll,(.L_x_1069 - _Z26MutualIntensExtract_KernelILin3ELb0ELb1ELi1ELi1EEvPKfS1_Pfllllll)
        .other          _Z26MutualIntensExtract_KernelILin3ELb0ELb1ELi1ELi1EEvPKfS1_Pfllllll,@"STO_CUDA_ENTRY STV_DEFAULT"
_Z26MutualIntensExtract_KernelILin3ELb0ELb1ELi1ELi1EEvPKfS1_Pfllllll:
.text._Z26MutualIntensExtract_KernelILin3ELb0ELb1ELi1ELi1EEvPKfS1_Pfllllll:
        /* <DEDUP_REMOVED lines=80> */
[----:B------:R-:W-:-:S04]  /*0500*/  FFMA R15, RZ, R6, R15 ;  /* 0x00000006ff0f7223 */ /* 0x000fc8000000000f */
[----:B----4-:R-:W-:-:S04]  /*0510*/  FFMA R2, RZ, R8, R15 ;  /* 0x00000008ff027223 */ /* 0x010fc8000000000f */
[----:B---3--:R-:W-:-:S04]  /*0520*/  FFMA R2, R17, R9, R2 ;  /* 0x0000000911027223 */ /* 0x008fc80000000002 */
[----:B------:R-:W0:Y:S01]  /*0530*/  FCHK P0, R2, R7 ;  /* 0x0000000702007302 */ /* 0x000e220000000000 */
[----:B------:R-:W-:Y:S01]  /*0540*/  FFMA R3, RZ, R3, -R0 ;  /* 0x00000003ff037223 */ /* 0x000fe20000000800 */
        /* <DEDUP_REMOVED lines=9> */
[----:B------:R-:W-:Y:S05]  /*05e0*/  CALL.REL.NOINC `($__internal_9_$__cuda_sm3x_div_rn_noftz_f32_slowpath) ;  /* 0x0000000000587944 */ /* 0x000fea0003c00000 */
[----:B------:R-:W-:-:S07]  /*05f0*/  IMAD.MOV.U32 R11, RZ, RZ, R0 ;  /* 0x000000ffff0b7224 */ /* 0x000fce00078e0000 */
.L_x_233:
[----:B------:R-:W-:Y:S05]  /*0600*/  BSYNC.RECONVERGENT B0 ;  /* 0x0000000000007941 */ /* 0x000fea0003800200 */
.L_x_232:
        /* <DEDUP_REMOVED lines=15> */
[----:B------:R-:W-:Y:S05]  /*0700*/  CALL.REL.NOINC `($__internal_9_$__cuda_sm3x_div_rn_noftz_f32_slowpath) ;  /* 0x0000000000107944 */ /* 0x000fea0003c00000 */
[----:B------:R-:W-:-:S07]  /*0710*/  MOV R3, R0 ;  /* 0x0000000000037202 */ /* 0x000fce0000000f00 */
.L_x_235:
[----:B------:R-:W-:Y:S05]  /*0720*/  BSYNC.RECONVERGENT B0 ;  /* 0x0000000000007941 */ /* 0x000fea0003800200 */
.L_x_234:
[----:B------:R-:W-:Y:S01]  /*0730*/  STG.E desc[UR4][R4.64+0x4], R3 ;  /* 0x0000040304007986 */ /* 0x000fe2000c101904 */
[----:B------:R-:W-:Y:S05]  /*0740*/  EXIT ;  /* 0x000000000000794d */ /* 0x000fea0003800000 */
        .weak           $__internal_9_$__cuda_sm3x_div_rn_noftz_f32_slowpath
        .type           $__internal_9_$__cuda_sm3x_div_rn_noftz_f32_slowpath,@function
        .size           $__internal_9_$__cuda_sm3x_div_rn_noftz_f32_slowpath,(.L_x_1069 - $__internal_9_$__cuda_sm3x_div_rn_noftz_f32_slowpath)
$__internal_9_$__cuda_sm3x_div_rn_noftz_f32_slowpath:
        /* <DEDUP_REMOVED lines=34> */
.L_x_237:
        /* <DEDUP_REMOVED lines=51> */
.L_x_244:
[----:B------:R-:W-:-:S04]  /*0ca0*/  LOP3.LUT R0, R0, 0x80000000, RZ, 0xc0, !PT ;  /* 0x8000000000007812 */ /* 0x000fc800078ec0ff */
[----:B------:R-:W-:Y:S01]  /*0cb0*/  LOP3.LUT R0, R0, 0x7f800000, RZ, 0xfc, !PT ;  /* 0x7f80000000007812 */ /* 0x000fe200078efcff */
[----:B------:R-:W-:Y:S06]  /*0cc0*/  BRA `(.L_x_245) ;  /* 0x0000000000047947 */ /* 0x000fec0003800000 */
.L_x_243:
[----:B------:R-:W-:-:S07]  /*0cd0*/  IMAD R0, R11, 0x800000, R0 ;  /* 0x008000000b007824 */ /* 0x000fce00078e0200 */
.L_x_245:
[----:B------:R-:W-:Y:S05]  /*0ce0*/  BSYNC.RECONVERGENT B2 ;  /* 0x0000000000027941 */ /* 0x000fea0003800200 */
.L_x_242:
[----:B------:R-:W-:Y:S05]  /*0cf0*/  BRA `(.L_x_246) ;  /* 0x0000000000207947 */ /* 0x000fea0003800000 */
.L_x_241:
[----:B------:R-:W-:-:S04]  /*0d00*/  LOP3.LUT R0, R3, 0x80000000, R0, 0x48, !PT ;  /* 0x8000000003007812 */ /* 0x000fc800078e4800 */
[----:B------:R-:W-:Y:S01]  /*0d10*/  LOP3.LUT R0, R0, 0x7f800000, RZ, 0xfc, !PT ;  /* 0x7f80000000007812 */ /* 0x000fe200078efcff */
[----:B------:R-:W-:Y:S06]  /*0d20*/  BRA `(.L_x_246) ;  /* 0x0000000000147947 */ /* 0x000fec0003800000 */
.L_x_240:
[----:B------:R-:W-:Y:S01]  /*0d30*/  LOP3.LUT R0, R3, 0x80000000, R0, 0x48, !PT ;  /* 0x8000000003007812 */ /* 0x000fe200078e4800 */
[----:B------:R-:W-:Y:S06]  /*0d40*/  BRA `(.L_x_246) ;  /* 0x00000000000c7947 */ /* 0x000fec0003800000 */
.L_x_239:
[----:B------:R-:W0:Y:S01]  /*0d50*/  MUFU.RSQ R0, -QNAN ;  /* 0xffc0000000007908 */ /* 0x000e220000001400 */
[----:B------:R-:W-:Y:S05]  /*0d60*/  BRA `(.L_x_246) ;  /* 0x0000000000047947 */ /* 0x000fea0003800000 */
.L_x_238:
[----:B------:R-:W-:-:S07]  /*0d70*/  FADD.FTZ R0, R0, R3 ;  /* 0x0000000300007221 */ /* 0x000fce0000010000 */
.L_x_246:
[----:B------:R-:W-:Y:S05]  /*0d80*/  BSYNC.RECONVERGENT B1 ;  /* 0x0000000000017941 */ /* 0x000fea0003800200 */
.L_x_236:
[----:B------:R-:W-:-:S04]  /*0d90*/  IMAD.MOV.U32 R3, RZ, RZ, 0x0 ;  /* 0x00000000ff037424 */ /* 0x000fc800078e00ff */
[----:B0-----:R-:W-:Y:S05]  /*0da0*/  RET.REL.NODEC R2 `(_Z26MutualIntensExtract_KernelILin3ELb0ELb1ELi1ELi1EEvPKfS1_Pfllllll) ;  /* 0xfffffff002947950 */ /* 0x001fea0003c3ffff */
.L_x_247:
        /* <DEDUP_REMOVED lines=13> */
.L_x_1069:


//--------------------- .text._Z26MutualIntensExtract_KernelILin3ELb1ELb0ELi1ELi1EEvPKfS1_Pfllllll --------------------------
	.section	.text._Z26MutualIntensExtract_KernelILin3ELb1ELb0ELi1ELi1EEvPKfS1_Pfllllll,"ax",@progbits
	.align	128
        .global         _Z26MutualIntensExtract_KernelILin3ELb1ELb0ELi1ELi1EEvPKfS1_Pfllllll
        .type           _Z26MutualIntensExtract_KernelILin3ELb1ELb0ELi1ELi1EEvPKfS1_Pfllllll,@function
        .size           _Z26MutualIntensExtract_KernelILin3ELb1ELb0ELi1ELi1EEvPKfS1_Pfllllll,(.L_x_1070 - _Z26MutualIntensExtract_KernelILin3ELb1ELb0ELi1ELi1EEvPKfS1_Pfllllll)
        .other          _Z26MutualIntensExtract_KernelILin3ELb1ELb0ELi1ELi1EEvPKfS1_Pfllllll,@"STO_CUDA_ENTRY STV_DEFAULT"
_Z26MutualIntensExtract_KernelILin3ELb1ELb0ELi1ELi1EEvPKfS1_Pfllllll:
.text._Z26MutualIntensExtract_KernelILin3ELb1ELb0ELi1ELi1EEvPKfS1_Pfllllll:
        /* <DEDUP_REMOVED lines=66> */
[----:B--2---:R-:W-:Y:S02]  /*0420*/  IMAD.MOV.U32 R0, RZ, RZ, R7 ;  /* 0x000000ffff007224 */ /* 0x004fe400078e0007 */
[----:B----4-:R-:W-:-:S04]  /*0430*/  IMAD.MOV.U32 R9, RZ, RZ, R2 ;  /* 0x000000ffff097224 */ /* 0x010fc800078e0002 */
[----:B------:R-:W2:Y:S04]  /*0440*/  @P0 LDG.E.CONSTANT R0, desc[UR4][R10.64+0x4] ;  /* 0x000004040a000981 */ /* 0x000ea8000c1e9900 */
        /* <DEDUP_REMOVED lines=11> */
[----:B----4-:R-:W-:-:S04]  /*0500*/  FFMA R3, RZ, R9, R14 ;  /* 0x00000009ff037223 */ /* 0x010fc8000000000e */
[----:B------:R-:W-:-:S04]  /*0510*/  FFMA R3, RZ, R2, R3 ;  /* 0x00000002ff037223 */ /* 0x000fc80000000003 */
        /* <DEDUP_REMOVED lines=13> */
[----:B------:R-:W-:Y:S05]  /*05f0*/  CALL.REL.NOINC `($__internal_10_$__cuda_sm3x_div_rn_noftz_f32_slowpath) ;  /* 0x0000000000587944 */ /* 0x000fea0003c00000 */
[----:B------:R-:W-:-:S07]  /*0600*/  IMAD.MOV.U32 R11, RZ, RZ, R0 ;  /* 0x000000ffff0b7224 */ /* 0x000fce00078e0000 */
.L_x_249:
[----:B------:R-:W-:Y:S05]  /*0610*/  BSYNC.RECONVERGENT B0 ;  /* 0x0000000000007941 */ /* 0x000fea0003800200 */
.L_x_248:
        /* <DEDUP_REMOVED lines=15> */
[----:B------:R-:W-:Y:S05]  /*0710*/  CALL.REL.NOINC `($__internal_10_$__cuda_sm3x_div_rn_noftz_f32_slowpath) ;  /* 0x0000000000107944 */ /* 0x000fea0003c00000 */
[----:B------:R-:W-:-:S07]  /*0720*/  MOV R3, R0 ;  /* 0x0000000000037202 */ /* 0x000fce0000000f00 */
.L_x_251:
[----:B------:R-:W-:Y:S05]  /*0730*/  BSYNC.RECONVERGENT B0 ;  /* 0x0000000000007941 */ /* 0x000fea0003800200 */
.L_x_250:
[----:B------:R-:W-:Y:S01]  /*0740*/  STG.E desc[UR4][R4.64+0x4], R3 ;  /* 0x0000040304007986 */ /* 0x000fe2000c101904 */
[----:B------:R-:W-:Y:S05]  /*0750*/  EXIT ;  /* 0x000000000000794d */ /* 0x000fea0003800000 */
        .weak           $__internal_10_$__cuda_sm3x_div_rn_noftz_f32_slowpath
        .type           $__internal_10_$__cuda_sm3x_div_rn_noftz_f32_slowpath,@function
        .size           $__internal_10_$__cuda_sm3x_div_rn_noftz_f32_slowpath,(.L_x_1070 - $__internal_10_$__cuda_sm3x_div_rn_noftz_f32_slowpath)
$__internal_10_$__cuda_sm3x_div_rn_noftz_f32_slowpath:
        /* <DEDUP_REMOVED lines=34> */
.L_x_253:
        /* <DEDUP_REMOVED lines=51> */
.L_x_260:
[----:B------:R-:W-:-:S04]  /*0cb0*/  LOP3.LUT R0, R0, 0x80000000, RZ, 0xc0, !PT ;  /* 0x8000000000007812 */ /* 0x000fc800078ec0ff */
[----:B------:R-:W-:Y:S01]  /*0cc0*/  LOP3.LUT R0, R0, 0x7f800000, RZ, 0xfc, !PT ;  /* 0x7f80000000007812 */ /* 0x000fe200078efcff */
[----:B------:R-:W-:Y:S06]  /*0cd0*/  BRA `(.L_x_261) ;  /* 0x0000000000047947 */ /* 0x000fec0003800000 */
.L_x_259:
[----:B------:R-:W-:-:S07]  /*0ce0*/  IMAD R0, R10, 0x800000, R0 ;  /* 0x008000000a007824 */ /* 0x000fce00078e0200 */
.L_x_261:
[----:B------:R-:W-:Y:S05]  /*0cf0*/  BSYNC.RECONVERGENT B2 ;  /* 0x0000000000027941 */ /* 0x000fea0003800200 */
.L_x_258:
[----:B------:R-:W-:Y:S05]  /*0d00*/  BRA `(.L_x_262) ;  /* 0x0000000000207947 */ /* 0x000fea0003800000 */
.L_x_257:
[----:B------:R-:W-:-:S04]  /*0d10*/  LOP3.LUT R0, R3, 0x80000000, R0, 0x48, !PT ;  /* 0x8000000003007812 */ /* 0x000fc800078e4800 */
[----:B------:R-:W-:Y:S01]  /*0d20*/  LOP3.LUT R0, R0, 0x7f800000, RZ, 0xfc, !PT ;  /* 0x7f80000000007812 */ /* 0x000fe200078efcff */
[----:B------:R-:W-:Y:S06]  /*0d30*/  BRA `(.L_x_262) ;  /* 0x0000000000147947 */ /* 0x000fec0003800000 */
.L_x_256:
[----:B------:R-:W-:Y:S01]  /*0d40*/  LOP3.LUT R0, R3, 0x80000000, R0, 0x48, !PT ;  /* 0x8000000003007812 */ /* 0x000fe200078e4800 */
[----:B------:R-:W-:Y:S06]  /*0d50*/  BRA `(.L_x_262) ;  /* 0x00000000000c7947 */ /* 0x000fec0003800000 */
.L_x_255:
[----:B------:R-:W0:Y:S01]  /*0d60*/  MUFU.RSQ R0, -QNAN ;  /* 0xffc0000000007908 */ /* 0x000e220000001400 */
[----:B------:R-:W-:Y:S05]  /*0d70*/  BRA `(.L_x_262) ;  /* 0x0000000000047947 */ /* 0x000fea0003800000 */
.L_x_254:
[----:B------:R-:W-:-:S07]  /*0d80*/  FADD.FTZ R0, R0, R3 ;  /* 0x0000000300007221 */ /* 0x000fce0000010000 */
.L_x_262:
[----:B------:R-:W-:Y:S05]  /*0d90*/  BSYNC.RECONVERGENT B1 ;  /* 0x0000000000017941 */ /* 0x000fea0003800200 */
.L_x_252:
[----:B------:R-:W-:-:S04]  /*0da0*/  IMAD.MOV.U32 R3, RZ, RZ, 0x0 ;  /* 0x00000000ff037424 */ /* 0x000fc800078e00ff */
[----:B0-----:R-:W-:Y:S05]  /*0db0*/  RET.REL.NODEC R2 `(_Z26MutualIntensExtract_KernelILin3ELb1ELb0ELi1ELi1EEvPKfS1_Pfllllll) ;  /* 0xfffffff002907950 */ /* 0x001fea0003c3ffff */
.L_x_263:
        /* <DEDUP_REMOVED lines=12> */
.L_x_1070:


//--------------------- .text._Z26MutualIntensExtract_KernelILin3ELb1ELb1ELi1ELi1EEvPKfS1_Pfllllll --------------------------
	.section	.text._Z26MutualIntensExtract_KernelILin3ELb1ELb1ELi1ELi1EEvPKfS1_Pfllllll,"ax",@progbits
	.align	128
        .global         _Z26MutualIntensExtract_KernelILin3ELb1ELb1ELi1ELi1EEvPKfS1_Pfllllll
        .type           _Z26MutualIntensExtract_KernelILin3ELb1ELb1ELi1ELi1EEvPKfS1_Pfllllll,@function
        .size           _Z26MutualIntensExtract_KernelILin3ELb1ELb1ELi1ELi1EEvPKfS1_Pfllllll,(.L_x_1071 - _Z26MutualIntensExtract_KernelILin3ELb1ELb1ELi1ELi1EEvPKfS1_Pfllllll)
        .other          _Z26MutualIntensExtract_KernelILin3ELb1ELb1ELi1ELi1EEvPKfS1_Pfllllll,@"STO_CUDA_ENTRY STV_DEFAULT"
_Z26MutualIntensExtract_KernelILin3ELb1ELb1ELi1ELi1EEvPKfS1_Pfllllll:
.text._Z26MutualIntensExtract_KernelILin3ELb1ELb1ELi1ELi1EEvPKfS1_Pfllllll:
        /* <DEDUP_REMOVED lines=55> */
[----:B------:R-:W1:Y:S01]  /*0370*/  LDCU.64 UR8, c[0x0][0x390] ;  /* 0x00007200ff0877ac */ /* 0x000e620008000a00 */
[----:B------:R-:W-:Y:S02]  /*0380*/  ISETP.NE.U32.AND P0, PT, R18, R4, PT ;  /* 0x000000041200720c */ /* 0x000fe40003f05070 */
[C---:B------:R-:W-:Y:S02]  /*0390*/  IMAD R5, R7.reuse, UR10, RZ ;  /* 0x0000000a07057c24 */ /* 0x040fe4000f8e02ff */
[----:B------:R-:W-:Y:S01]  /*03a0*/  IMAD.SHL.U32 R16, R10, 0x4, RZ ;  /* 0x000000040a107824 */ /* 0x000fe200078e00ff */
[----:B------:R-:W-:Y:S01]  /*03b0*/  ISETP.NE.AND.EX P0, PT, R7, R14, PT, P0 ;  /* 0x0000000e0700720c */ /* 0x000fe20003f05300 */
[C---:B------:R-:W-:Y:S02]  /*03c0*/  IMAD R5, R18.reuse, UR11, R5 ;  /* 0x0000000b12057c24 */ /* 0x040fe4000f8e0205 */
[----:B0-----:R-:W-:Y:S01]  /*03d0*/  IMAD.WIDE.U32 R8, R18, UR6, RZ ;  /* 0x0000000612087c25 */ /* 0x001fe2000f8e00ff */
[----:B------:R-:W-:-:S02]  /*03e0*/  IADD3 R14, P2, PT, R16, UR14, RZ ;  /* 0x0000000e100e7c10 */ /* 0x000fc4000ff5e0ff */
[----:B------:R-:W-:Y:S01]  /*03f0*/  IADD3 R16, P1, PT, R16, UR12, RZ ;  /* 0x0000000c10107c10 */ /* 0x000fe2000ff3e0ff */
[----:B------:R-:W-:-:S05]  /*0400*/  IMAD.IADD R5, R11, 0x1, R5 ;  /* 0x000000010b057824 */ /* 0x000fca00078e0205 */
[----:B------:R-:W-:Y:S01]  /*0410*/  SHF.L.U64.HI R10, R10, 0x2, R5 ;  /* 0x000000020a0a7819 */ /* 0x000fe20000010205 */
[----:B------:R-:W-:-:S03]  /*0420*/  IMAD R5, R7, UR6, RZ ;  /* 0x0000000607057c24 */ /* 0x000fc6000f8e02ff */
[----:B------:R-:W-:Y:S01]  /*0430*/  IADD3.X R15, PT, PT, R10, UR15, RZ, P2, !PT ;  /* 0x0000000f0a0f7c10 */ /* 0x000fe200097fe4ff */
[----:B------:R-:W-:Y:S01]  /*0440*/  IMAD R5, R18, UR7, R5 ;  /* 0x0000000712057c24 */ /* 0x000fe2000f8e0205 */
[----:B------:R-:W-:Y:S01]  /*0450*/  IADD3.X R17, PT, PT, R10, UR13, RZ, P1, !PT ;  /* 0x0000000d0a117c10 */ /* 0x000fe20008ffe4ff */
[----:B------:R-:W0:Y:S01]  /*0460*/  LDCU.64 UR6, c[0x0][0x3b8] ;  /* 0x00007700ff0677ac */ /* 0x000e220008000a00 */
[----:B-1----:R-:W-:Y:S01]  /*0470*/  LEA R10, P1, R8, UR8, 0x3 ;  /* 0x00000008080a7c11 */ /* 0x002fe2000f8218ff */
[----:B------:R-:W-:-:S05]  /*0480*/  IMAD.IADD R5, R9, 0x1, R5 ;  /* 0x0000000109057824 */ /* 0x000fca00078e0205 */
        /* <DEDUP_REMOVED lines=10> */
[----:B------:R5:W3:Y:S01]  /*0530*/  @P0 LDG.E.CONSTANT R8, desc[UR4][R14.64] ;  /* 0x000000040e080981 */ /* 0x000ae2000c1e9900 */
        /* <DEDUP_REMOVED lines=10> */
[----:B-----5:R-:W-:Y:S01]  /*05e0*/  FFMA R13, R6, R9, R13 ;  /* 0x00000009060d7223 */ /* 0x020fe2000000000d */
[----:B------:R-:W-:-:S03]  /*05f0*/  FMUL R15, R0, R12 ;  /* 0x0000000c000f7220 */ /* 0x000fc60000400000 */
[----:B---3--:R-:W-:-:S04]  /*0600*/  FFMA R13, R0, R8, R13 ;  /* 0x00000008000d7223 */ /* 0x008fc8000000000d */
        /* <DEDUP_REMOVED lines=11> */
[----:B------:R-:W-:Y:S05]  /*06c0*/  CALL.REL.NOINC `($__internal_11_$__cuda_sm3x_div_rn_noftz_f32_slowpath) ;  /* 0x0000000000587944 */ /* 0x000fea0003c00000 */
[----:B------:R-:W-:-:S07]  /*06d0*/  IMAD.MOV.U32 R17, RZ, RZ, R0 ;  /* 0x000000ffff117224 */ /* 0x000fce00078e0000 */
.L_x_265:
[----:B------:R-:W-:Y:S05]  /*06e0*/  BSYNC.RECONVERGENT B0 ;  /* 0x0000000000007941 */ /* 0x000fea0003800200 */
.L_x_264:
        /* <DEDUP_REMOVED lines=15> */
[----:B------:R-:W-:Y:S05]  /*07e0*/  CALL.REL.NOINC `($__internal_11_$__cuda_sm3x_div_rn_noftz_f32_slowpath) ;  /* 0x0000000000107944 */ /* 0x000fea0003c00000 */
[----:B------:R-:W-:-:S07]  /*07f0*/  IMAD.MOV.U32 R3, RZ, RZ, R0 ;  /* 0x000000ffff037224 */ /* 0x000fce00078e0000 */
.L_x_267:
[----:B------:R-:W-:Y:S05]  /*0800*/  BSYNC.RECONVERGENT B0 ;  /* 0x0000000000007941 */ /* 0x000fea0003800200 */
.L_x_266:
[----:B------:R-:W-:Y:S01]  /*0810*/  STG.E desc[UR4][R4.64+0x4], R3 ;  /* 0x0000040304007986 */ /* 0x000fe2000c101904 */
[----:B------:R-:W-:Y:S05]  /*0820*/  EXIT ;  /* 0x000000000000794d */ /* 0x000fea0003800000 */
        .weak           $__internal_11_$__cuda_sm3x_div_rn_noftz_f32_slowpath
        .type           $__internal_11_$__cuda_sm3x_div_rn_noftz_f32_slowpath,@function
        .size           $__internal_11_$__cuda_sm3x_div_rn_noftz_f32_slowpath,(.L_x_1071 - $__internal_11_$__cuda_sm3x_div_rn_noftz_f32_slowpath)
$__internal_11_$__cuda_sm3x_div_rn_noftz_f32_slowpath:
        /* <DEDUP_REMOVED lines=34> */
.L_x_269:
        /* <DEDUP_REMOVED lines=51> */
.L_x_276:
[----:B------:R-:W-:-:S04]  /*0d80*/  LOP3.LUT R0, R0, 0x80000000, RZ, 0xc0, !PT ;  /* 0x8000000000007812 */ /* 0x000fc800078ec0ff */
[----:B------:R-:W-:Y:S01]  /*0d90*/  LOP3.LUT R0, R0, 0x7f800000, RZ, 0xfc, !PT ;  /* 0x7f80000000007812 */ /* 0x000fe200078efcff */
[----:B------:R-:W-:Y:S06]  /*0da0*/  BRA `(.L_x_277) ;  /* 0x0000000000047947 */ /* 0x000fec0003800000 */
.L_x_275:
[----:B------:R-:W-:-:S07]  /*0db0*/  IMAD R0, R9, 0x800000, R0 ;  /* 0x0080000009007824 */ /* 0x000fce00078e0200 */
.L_x_277:
[----:B------:R-:W-:Y:S05]  /*0dc0*/  BSYNC.RECONVERGENT B2 ;  /* 0x0000000000027941 */ /* 0x000fea0003800200 */
.L_x_274:
[----:B------:R-:W-:Y:S05]  /*0dd0*/  BRA `(.L_x_278) ;  /* 0x0000000000207947 */ /* 0x000fea0003800000 */
.L_x_273:
[----:B------:R-:W-:-:S04]  /*0de0*/  LOP3.LUT R0, R3, 0x80000000, R0, 0x48, !PT ;  /* 0x8000000003007812 */ /* 0x000fc800078e4800 */
[----:B------:R-:W-:Y:S01]  /*0df0*/  LOP3.LUT R0, R0, 0x7f800000, RZ, 0xfc, !PT ;  /* 0x7f80000000007812 */ /* 0x000fe200078efcff */
[----:B------:R-:W-:Y:S06]  /*0e00*/  BRA `(.L_x_278) ;  /* 0x0000000000147947 */ /* 0x000fec0003800000 */
.L_x_272:
[----:B------:R-:W-:Y:S01]  /*0e10*/  LOP3.LUT R0, R3, 0x80000000, R0, 0x48, !PT ;  /* 0x8000000003007812 */ /* 0x000fe200078e4800 */
[----:B------:R-:W-:Y:S06]  /*0e20*/  BRA `(.L_x_278) ;  /* 0x00000000000c7947 */ /* 0x000fec0003800000 */
.L_x_271:
[----:B------:R-:W0:Y:S01]  /*0e30*/  MUFU.RSQ R0, -QNAN ;  /* 0xffc0000000007908 */ /* 0x000e220000001400 */
[----:B------:R-:W-:Y:S05]  /*0e40*/  BRA `(.L_x_278) ;  /* 0x0000000000047947 */ /* 0x000fea0003800000 */
.L_x_270:
[----:B------:R-:W-:-:S07]  /*0e50*/  FADD.FTZ R0, R0, R3 ;  /* 0x0000000300007221 */ /* 0x000fce0000010000 */
.L_x_278:
[----:B------:R-:W-:Y:S05]  /*0e60*/  BSYNC.RECONVERGENT B1 ;  /* 0x0000000000017941 */ /* 0x000fea0003800200 */
.L_x_268:
[----:B------:R-:W-:-:S04]  /*0e70*/  IMAD.MOV.U32 R3, RZ, RZ, 0x0 ;  /* 0x00000000ff037424 */ /* 0x000fc800078e00ff */
[----:B0-----:R-:W-:Y:S05]  /*0e80*/  RET.REL.NODEC R2 `(_Z26MutualIntensExtract_KernelILin3ELb1ELb1ELi1ELi1EEvPKfS1_Pfllllll) ;  /* 0xfffffff0025c7950 */ /* 0x001fea0003c3ffff */
.L_x_279:
        /* <DEDUP_REMOVED lines=15> */
.L_x_1071:


//--------------------- .text._Z26MutualIntensExtract_KernelILin2ELb0ELb0ELi1ELi1EEvPKfS1_Pfllllll --------------------------
	.section	.text._Z26MutualIntensExtract_KernelILin2ELb0ELb0ELi1ELi1EEvPKfS1_Pfllllll,"ax",@progbits
	.align	128
        .global         _Z26MutualIntensExtract_KernelILin2ELb0ELb0ELi1ELi1EEvPKfS1_Pfllllll
        .type           _Z26MutualIntensExtract_KernelILin2ELb0ELb0ELi1ELi1EEvPKfS1_Pfllllll,@function
        .size           _Z26MutualIntensExtract_KernelILin2ELb0ELb0ELi1ELi1EEvPKfS1_Pfllllll,(.L_x_1072 - _Z26MutualIntensExtract_KernelILin2ELb0ELb0ELi1ELi1EEvPKfS1_Pfllllll)
        .other          _Z26MutualIntensExtract_KernelILin2ELb0ELb0ELi1ELi1EEvPKfS1_Pfllllll,@"STO_CUDA_ENTRY STV_DEFAULT"
_Z26MutualIntensExtract_KernelILin2ELb0ELb0ELi1ELi1EEvPKfS1_Pfllllll:
.text._Z26MutualIntensExtract_KernelILin2ELb0ELb0ELi1ELi1EEvPKfS1_Pfllllll:
        /* <DEDUP_REMOVED lines=61> */
[----:B------:R-:W-:Y:S05]  /*03d0*/  CALL.REL.NOINC `($__internal_12_$__cuda_sm3x_div_rn_noftz_f32_slowpath) ;  /* 0x0000000000547944 */ /* 0x000fea0003c00000 */
[----:B------:R-:W-:-:S07]  /*03e0*/  IMAD.MOV.U32 R9, RZ, RZ, R0 ;  /* 0x000000ffff097224 */ /* 0x000fce00078e0000 */
.L_x_281:
[----:B------:R-:W-:Y:S05]  /*03f0*/  BSYNC.RECONVERGENT B0 ;  /* 0x0000000000007941 */ /* 0x000fea0003800200 */
.L_x_280:
        /* <DEDUP_REMOVED lines=14> */
[----:B------:R-:W-:Y:S05]  /*04e0*/  CALL.REL.NOINC `($__internal_12_$__cuda_sm3x_div_rn_noftz_f32_slowpath) ;  /* 0x0000000000107944 */ /* 0x000fea0003c00000 */
[----:B------:R-:W-:-:S07]  /*04f0*/  IMAD.MOV.U32 R7, RZ, RZ, R0 ;  /* 0x000000ffff077224 */ /* 0x000fce00078e0000 */
.L_x_283:
[----:B------:R-:W-:Y:S05]  /*0500*/  BSYNC.RECONVERGENT B0 ;  /* 0x0000000000007941 */ /* 0x000fea0003800200 */
.L_x_282:
[----:B------:R-:W-:Y:S01]  /*0510*/  STG.E desc[UR4][R4.64+0x4], R7 ;  /* 0x0000040704007986 */ /* 0x000fe2000c101904 */
[----:B------:R-:W-:Y:S05]  /*0520*/  EXIT ;  /* 0x000000000000794d */ /* 0x000fea0003800000 */
        .weak           $__internal_12_$__cuda_sm3x_div_rn_noftz_f32_slowpath
        .type           $__internal_12_$__cuda_sm3x_div_rn_noftz_f32_slowpath,@function
        .size           $__internal_12_$__cuda_sm3x_div_rn_noftz_f32_slowpath,(.L_x_1072 - $__internal_12_$__cuda_sm3x_div_rn_noftz_f32_slowpath)
$__internal_12_$__cuda_sm3x_div_rn_noftz_f32_slowpath:
        /* <DEDUP_REMOVED lines=35> */
.L_x_285:
        /* <DEDUP_REMOVED lines=51> */
.L_x_292:
[----:B------:R-:W-:-:S04]  /*0a90*/  LOP3.LUT R0, R0, 0x80000000, RZ, 0xc0, !PT ;  /* 0x8000000000007812 */ /* 0x000fc800078ec0ff */
[----:B------:R-:W-:Y:S01]  /*0aa0*/  LOP3.LUT R0, R0, 0x7f800000, RZ, 0xfc, !PT ;  /* 0x7f80000000007812 */ /* 0x000fe200078efcff */
[----:B------:R-:W-:Y:S06]  /*0ab0*/  BRA `(.L_x_293) ;  /* 0x0000000000047947 */ /* 0x000fec0003800000 */
.L_x_291:
[----:B------:R-:W-:-:S07]  /*0ac0*/  IMAD R0, R9, 0x800000, R0 ;  /* 0x0080000009007824 */ /* 0x000fce00078e0200 */
.L_x_293:
[----:B------:R-:W-:Y:S05]  /*0ad0*/  BSYNC.RECONVERGENT B2 ;  /* 0x0000000000027941 */ /* 0x000fea0003800200 */
.L_x_290:
[----:B------:R-:W-:Y:S05]  /*0ae0*/  BRA `(.L_x_294) ;  /* 0x0000000000207947 */ /* 0x000fea0003800000 */
.L_x_289:
[----:B------:R-:W-:-:S04]  /*0af0*/  LOP3.LUT R0, R9, 0x80000000, R0, 0x48, !PT ;  /* 0x8000000009007812 */ /* 0x000fc800078e4800 */
[----:B------:R-:W-:Y:S01]  /*0b00*/  LOP3.LUT R0, R0, 0x7f800000, RZ, 0xfc, !PT ;  /* 0x7f80000000007812 */ /* 0x000fe200078efcff */
[----:B------:R-:W-:Y:S06]  /*0b10*/  BRA `(.L_x_294) ;  /* 0x0000000000147947 */ /* 0x000fec0003800000 */
.L_x_288:
[----:B------:R-:W-:Y:S01]  /*0b20*/  LOP3.LUT R0, R9, 0x80000000, R0, 0x48, !PT ;  /* 0x8000000009007812 */ /* 0x000fe200078e4800 */
[----:B------:R-:W-:Y:S06]  /*0b30*/  BRA `(.L_x_294) ;  /* 0x00000000000c7947 */ /* 0x000fec0003800000 */
.L_x_287:
[----:B------:R-:W0:Y:S01]  /*0b40*/  MUFU.RSQ R0, -QNAN ;  /* 0xffc0000000007908 */ /* 0x000e220000001400 */
[----:B------:R-:W-:Y:S05]  /*0b50*/  BRA `(.L_x_294) ;  /* 0x0000000000047947 */ /* 0x000fea0003800000 */
.L_x_286:
[----:B------:R-:W-:-:S07]  /*0b60*/  FADD.FTZ R0, R0, R3 ;  /* 0x0000000300007221 */ /* 0x000fce0000010000 */
.L_x_294:
[----:B------:R-:W-:Y:S05]  /*0b70*/  BSYNC.RECONVERGENT B1 ;  /* 0x0000000000017941 */ /* 0x000fea0003800200 */
.L_x_284:
[----:B------:R-:W-:Y:S02]  /*0b80*/  IMAD.MOV.U32 R8, RZ, RZ, R2 ;  /* 0x000000ffff087224 */ /* 0x000fe400078e0002 */
[----:B------:R-:W-:-:S04]  /*0b90*/  IMAD.MOV.U32 R9, RZ, RZ, 0x0 ;  /* 0x00000000ff097424 */ /* 0x000fc800078e00ff */
[----:B0-----:R-:W-:Y:S05]  /*0ba0*/  RET.REL.NODEC R8 `(_Z26MutualIntensExtract_KernelILin2ELb0ELb0ELi1ELi1EEvPKfS1_Pfllllll) ;  /* 0xfffffff408147950 */ /* 0x001fea0003c3ffff */
.L_x_295:
        /* <DEDUP_REMOVED lines=13> */
.L_x_1072:


//--------------------- .text._Z26MutualIntensExtract_KernelILin2ELb0ELb1ELi1ELi1EEvPKfS1_Pfllllll --------------------------
	.section	.text._Z26MutualIntensExtract_KernelILin2ELb0ELb1ELi1ELi1EEvPKfS1_Pfllllll,"ax",@progbits
	.align	128
        .global         _Z26MutualIntensExtract_KernelILin2ELb0ELb1ELi1ELi1EEvPKfS1_Pfllllll
        .type           _Z26MutualIntensExtract_KernelILin2ELb0ELb1ELi1ELi1EEvPKfS1_Pfllllll,@function
        .size           _Z26MutualIntensExtract_KernelILin2ELb0ELb1ELi1ELi1EEvPKfS1_Pfllllll,(.L_x_1073 - _Z26MutualIntensExtract_KernelILin2ELb0ELb1ELi1ELi1EEvPKfS1_Pfllllll)
        .other          _Z26MutualIntensExtract_KernelILin2ELb0ELb1ELi1ELi1EEvPKfS1_Pfllllll,@"STO_CUDA_ENTRY STV_DEFAULT"
_Z26MutualIntensExtract_KernelILin2ELb0ELb1ELi1ELi1EEvPKfS1_Pfllllll:
.text._Z26MutualIntensExtract_KernelILin2ELb0ELb1ELi1ELi1EEvPKfS1_Pfllllll:
        /* <DEDUP_REMOVED lines=80> */
[----:B------:R-:W-:-:S04]  /*0500*/  FADD R11, RZ, -R0 ;  /* 0x80000000ff0b7221 */ /* 0x000fc80000000000 */
        /* <DEDUP_REMOVED lines=11> */
[----:B------:R-:W-:Y:S05]  /*05c0*/  CALL.REL.NOINC `($__internal_13_$__cuda_sm3x_div_rn_noftz_f32_slowpath) ;  /* 0x0000000000587944 */ /* 0x000fea0003c00000 */
[----:B------:R-:W-:-:S07]  /*05d0*/  MOV R3, R0 ;  /* 0x0000000000037202 */ /* 0x000fce0000000f00 */
.L_x_297:
[----:B------:R-:W-:Y:S05]  /*05e0*/  BSYNC.RECONVERGENT B0 ;  /* 0x0000000000007941 */ /* 0x000fea0003800200 */
.L_x_296:
        /* <DEDUP_REMOVED lines=15> */
[----:B------:R-:W-:Y:S05]  /*06e0*/  CALL.REL.NOINC `($__internal_13_$__cuda_sm3x_div_rn_noftz_f32_slowpath) ;  /* 0x0000000000107944 */ /* 0x000fea0003c00000 */
[----:B------:R-:W-:-:S07]  /*06f0*/  IMAD.MOV.U32 R9, RZ, RZ, R0 ;  /* 0x000000ffff097224 */ /* 0x000fce00078e0000 */
.L_x_299:
[----:B------:R-:W-:Y:S05]  /*0700*/  BSYNC.RECONVERGENT B0 ;  /* 0x0000000000007941 */ /* 0x000fea0003800200 */
.L_x_298:
[----:B------:R-:W-:Y:S01]  /*0710*/  STG.E desc[UR4][R4.64+0x4], R9 ;  /* 0x0000040904007986 */ /* 0x000fe2000c101904 */
[----:B------:R-:W-:Y:S05]  /*0720*/  EXIT ;  /* 0x000000000000794d */ /* 0x000fea0003800000 */
        .weak           $__internal_13_$__cuda_sm3x_div_rn_noftz_f32_slowpath
        .type           $__internal_13_$__cuda_sm3x_div_rn_noftz_f32_slowpath,@function
        .size           $__internal_13_$__cuda_sm3x_div_rn_noftz_f32_slowpath,(.L_x_1073 - $__internal_13_$__cuda_sm3x_div_rn_noftz_f32_slowpath)
$__internal_13_$__cuda_sm3x_div_rn_noftz_f32_slowpath:
        /* <DEDUP_REMOVED lines=34> */
.L_x_301:
        /* <DEDUP_REMOVED lines=51> */
.L_x_308:
[----:B------:R-:W-:-:S04]  /*0c80*/  LOP3.LUT R0, R0, 0x80000000, RZ, 0xc0, !PT ;  /* 0x8000000000007812 */ /* 0x000fc800078ec0ff */
[----:B------:R-:W-:Y:S01]  /*0c90*/  LOP3.LUT R0, R0, 0x7f800000, RZ, 0xfc, !PT ;  /* 0x7f80000000007812 */ /* 0x000fe200078efcff */
[----:B------:R-:W-:Y:S06]  /*0ca0*/  BRA `(.L_x_309) ;  /* 0x0000000000047947 */ /* 0x000fec0003800000 */
.L_x_307:
[----:B------:R-:W-:-:S07]  /*0cb0*/  IMAD R0, R11, 0x800000, R0 ;  /* 0x008000000b007824 */ /* 0x000fce00078e0200 */
.L_x_309:
[----:B------:R-:W-:Y:S05]  /*0cc0*/  BSYNC.RECONVERGENT B2 ;  /* 0x0000000000027941 */ /* 0x000fea0003800200 */
.L_x_306:
[----:B------:R-:W-:Y:S05]  /*0cd0*/  BRA `(.L_x_310) ;  /* 0x0000000000207947 */ /* 0x000fea0003800000 */
.L_x_305:
[----:B------:R-:W-:-:S04]  /*0ce0*/  LOP3.LUT R0, R3, 0x80000000, R0, 0x48, !PT ;  /* 0x8000000003007812 */ /* 0x000fc800078e4800 */
[----:B------:R-:W-:Y:S01]  /*0cf0*/  LOP3.LUT R0, R0, 0x7f800000, RZ, 0xfc, !PT ;  /* 0x7f80000000007812 */ /* 0x000fe200078efcff */
[----:B------:R-:W-:Y:S06]  /*0d00*/  BRA `(.L_x_310) ;  /* 0x0000000000147947 */ /* 0x000fec0003800000 */
.L_x_304:
[----:B------:R-:W-:Y:S01]  /*0d10*/  LOP3.LUT R0, R3, 0x80000000, R0, 0x48, !PT ;  /* 0x8000000003007812 */ /* 0x000fe200078e4800 */
[----:B------:R-:W-:Y:S06]  /*0d20*/  BRA `(.L_x_310) ;  /* 0x00000000000c7947 */ /* 0x000fec0003800000 */
.L_x_303:
[----:B------:R-:W0:Y:S01]  /*0d30*/  MUFU.RSQ R0, -QNAN ;  /* 0xffc0000000007908 */ /* 0x000e220000001400 */
[----:B------:R-:W-:Y:S05]  /*0d40*/  BRA `(.L_x_310) ;  /* 0x0000000000047947 */ /* 0x000fea0003800000 */
.L_x_302:
[----:B------:R-:W-:-:S07]  /*0d50*/  FADD.FTZ R0, R0, R3 ;  /* 0x0000000300007221 */ /* 0x000fce0000010000 */
.L_x_310:
[----:B------:R-:W-:Y:S05]  /*0d60*/  BSYNC.RECONVERGENT B1 ;  /* 0x0000000000017941 */ /* 0x000fea0003800200 */
.L_x_300:
[----:B------:R-:W-:-:S04]  /*0d70*/  IMAD.MOV.U32 R3, RZ, RZ, 0x0 ;  /* 0x00000000ff037424 */ /* 0x000fc800078e00ff */
[----:B0-----:R-:W-:Y:S05]  /*0d80*/  RET.REL.NODEC R2 `(_Z26MutualIntensExtract_KernelILin2ELb0ELb1ELi1ELi1EEvPKfS1_Pfllllll) ;  /* 0xfffffff0029c7950 */ /* 0x001fea0003c3ffff */
.L_x_311:
        /* <DEDUP_REMOVED lines=15> */
.L_x_1073:


//--------------------- .text._Z26MutualIntensExtract_KernelILin2ELb1ELb0ELi1ELi1EEvPKfS1_Pfllllll --------------------------
	.section	.text._Z26MutualIntensExtract_KernelILin2ELb1ELb0ELi1ELi1EEvPKfS1_Pfllllll,"ax",@progbits
	.align	128
        .global         _Z26MutualIntensExtract_KernelILin2ELb1ELb0ELi1ELi1EEvPKfS1_Pfllllll
        .type           _Z26MutualIntensExtract_KernelILin2ELb1ELb0ELi1ELi1EEvPKfS1_Pfllllll,@function
        .size           _Z26MutualIntensExtract_KernelILin2ELb1ELb0ELi1ELi1EEvPKfS1_Pfllllll,(.L_x_1074 - _Z26MutualIntensExtract_KernelILin2ELb1ELb0ELi1ELi1EEvPKfS1_Pfllllll)
        .other          _Z26MutualIntensExtract_KernelILin2ELb1ELb0ELi1ELi1EEvPKfS1_Pfllllll,@"STO_CUDA_ENTRY STV_DEFAULT"
_Z26MutualIntensExtract_KernelILin2ELb1ELb0ELi1ELi1EEvPKfS1_Pfllllll:
.text._Z26MutualIntensExtract_KernelILin2ELb1ELb0ELi1ELi1EEvPKfS1_Pfllllll:
        /* <DEDUP_REMOVED lines=80> */
[----:B---3--:R-:W-:-:S04]  /*0500*/  FFMA R0, R12, R6, R13 ;  /* 0x000000060c007223 */ /* 0x008fc8000000000d */
[----:B------:R-:W0:Y:S01]  /*0510*/  FCHK P0, R0, R3 ;  /* 0x0000000300007302 */ /* 0x000e220000000000 */
[----:B------:R-:W-:Y:S01]  /*0520*/  FFMA R8, R0, R17, RZ ;  /* 0x0000001100087223 */ /* 0x000fe200000000ff */
[----:B------:R-:W-:-:S03]  /*0530*/  FMUL R7, R7, R15 ;  /* 0x0000000f07077220 */ /* 0x000fc60000400000 */
[----:B------:R-:W-:Y:S01]  /*0540*/  FFMA R9, R8, -R3, R0 ;  /* 0x8000000308097223 */ /* 0x000fe20000000000 */
[----:B------:R-:W-:-:S03]  /*0550*/  FFMA R7, R2, R14, -R7 ;  /* 0x0000000e02077223 */ /* 0x000fc60000000807 */
[----:B------:R-:W-:Y:S01]  /*0560*/  FFMA R9, R17, R9, R8 ;  /* 0x0000000911097223 */ /* 0x000fe20000000008 */
[----:B0-----:R-:W-:Y:S06]  /*0570*/  @!P0 BRA `(.L_x_313) ;  /* 0x00000000000c8947 */ /* 0x001fec0003800000 */
[----:B------:R-:W-:-:S07]  /*0580*/  MOV R2, 0x5a0 ;  /* 0x000005a000027802 */ /* 0x000fce0000000f00 */
[----:B------:R-:W-:Y:S05]  /*0590*/  CALL.REL.NOINC `($__internal_14_$__cuda_sm3x_div_rn_noftz_f32_slowpath) ;  /* 0x0000000000547944 */ /* 0x000fea0003c00000 */
[----:B------:R-:W-:-:S07]  /*05a0*/  IMAD.MOV.U32 R9, RZ, RZ, R0 ;  /* 0x000000ffff097224 */ /* 0x000fce00078e0000 */
.L_x_313:
[----:B------:R-:W-:Y:S05]  /*05b0*/  BSYNC.RECONVERGENT B0 ;  /* 0x0000000000007941 */ /* 0x000fea0003800200 */
.L_x_312:
        /* <DEDUP_REMOVED lines=14> */
[----:B------:R-:W-:Y:S05]  /*06a0*/  CALL.REL.NOINC `($__internal_14_$__cuda_sm3x_div_rn_noftz_f32_slowpath) ;  /* 0x0000000000107944 */ /* 0x000fea0003c00000 */
[----:B------:R-:W-:-:S07]  /*06b0*/  IMAD.MOV.U32 R7, RZ, RZ, R0 ;  /* 0x000000ffff077224 */ /* 0x000fce00078e0000 */
.L_x_315:
[----:B------:R-:W-:Y:S05]  /*06c0*/  BSYNC.RECONVERGENT B0 ;  /* 0x0000000000007941 */ /* 0x000fea0003800200 */
.L_x_314:
[----:B------:R-:W-:Y:S01]  /*06d0*/  STG.E desc[UR4][R4.64+0x4], R7 ;  /* 0x0000040704007986 */ /* 0x000fe2000c101904 */
[----:B------:R-:W-:Y:S05]  /*06e0*/  EXIT ;  /* 0x000000000000794d */ /* 0x000fea0003800000 */
        .weak           $__internal_14_$__cuda_sm3x_div_rn_noftz_f32_slowpath
        .type           $__internal_14_$__cuda_sm3x_div_rn_noftz_f32_slowpath,@function
        .size           $__internal_14_$__cuda_sm3x_div_rn_noftz_f32_slowpath,(.L_x_1074 - $__internal_14_$__cuda_sm3x_div_rn_noftz_f32_slowpath)
$__internal_14_$__cuda_sm3x_div_rn_noftz_f32_slowpath:
[--C-:B------:R-:W-:Y:S01]  /*06f0*/  SHF.R.U32.HI R9, RZ, 0x17, R3.reuse ;  /* 0x00000017ff097819 */ /* 0x100fe20000011603 */
[----:B------:R-:W-:Y:S01]  /*0700*/  BSSY.RECONVERGENT B1, `(.L_x_316) ;  /* 0x0000063000017945 */ /* 0x000fe20003800200 */
[----:B------:R-:W-:Y:S02]  /*0710*/  SHF.R.U32.HI R8, RZ, 0x17, R0 ;  /* 0x00000017ff087819 */ /* 0x000fe40000011600 */
[----:B------:R-:W-:Y:S01]  /*0720*/  LOP3.LUT R14, R9, 0xff, RZ, 0xc0, !PT ;  /* 0x000000ff090e7812 */ /* 0x000fe200078ec0ff */
[----:B------:R-:W-:Y:S01]  /*0730*/  IMAD.MOV.U32 R9, RZ, RZ, R3 ;  /* 0x000000ffff097224 */ /* 0x000fe200078e0003 */
[----:B------:R-:W-:-:S03]  /*0740*/  LOP3.LUT R12, R8, 0xff, RZ, 0xc0, !PT ;  /* 0x000000ff080c7812 */ /* 0x000fc600078ec0ff */
[----:B------:R-:W-:Y:S02]  /*0750*/  VIADD R11, R14, 0xffffffff ;  /* 0xffffffff0e0b7836 */ /* 0x000fe40000000000 */
[----:B------:R-:W-:-:S03]  /*0760*/  VIADD R10, R12, 0xffffffff ;  /* 0xffffffff0c0a7836 */ /* 0x000fc60000000000 */
[----:B------:R-:W-:-:S04]  /*0770*/  ISETP.GT.U32.AND P0, PT, R11, 0xfd, PT ;  /* 0x000000fd0b00780c */ /* 0x000fc80003f04070 */
[----:B------:R-:W-:-:S13]  /*0780*/  ISETP.GT.U32.OR P0, PT, R10, 0xfd, P0 ;  /* 0x000000fd0a00780c */ /* 0x000fda0000704470 */
[----:B------:R-:W-:Y:S01]  /*0790*/  @!P0 MOV R8, RZ ;  /* 0x000000ff00088202 */ /* 0x000fe20000000f00 */
        /* <DEDUP_REMOVED lines=24> */
.L_x_317:
        /* <DEDUP_REMOVED lines=31> */
[-CC-:B------:R-:W-:Y:S01]  /*0b10*/  FFMA.RM R9, R16, R12.reuse, R15.reuse ;  /* 0x0000000c10097223 */ /* 0x180fe2000000400f */
[C---:B------:R-:W-:Y:S02]  /*0b20*/  ISETP.NE.AND P2, PT, R13.reuse, RZ, PT ;  /* 0x000000ff0d00720c */ /* 0x040fe40003f45270 */
        /* <DEDUP_REMOVED lines=18> */
.L_x_324:
[----:B------:R-:W-:-:S04]  /*0c50*/  LOP3.LUT R0, R0, 0x80000000, RZ, 0xc0, !PT ;  /* 0x8000000000007812 */ /* 0x000fc800078ec0ff */
[----:B------:R-:W-:Y:S01]  /*0c60*/  LOP3.LUT R0, R0, 0x7f800000, RZ, 0xfc, !PT ;  /* 0x7f80000000007812 */ /* 0x000fe200078efcff */
[----:B------:R-:W-:Y:S06]  /*0c70*/  BRA `(.L_x_325) ;  /* 0x0000000000047947 */ /* 0x000fec0003800000 */
.L_x_323:
[----:B------:R-:W-:-:S07]  /*0c80*/  IMAD R0, R11, 0x800000, R0 ;  /* 0x008000000b007824 */ /* 0x000fce00078e0200 */
.L_x_325:
[----:B------:R-:W-:Y:S05]  /*0c90*/  BSYNC.RECONVERGENT B2 ;  /* 0x0000000000027941 */ /* 0x000fea0003800200 */
.L_x_322:
[----:B------:R-:W-:Y:S05]  /*0ca0*/  BRA `(.L_x_326) ;  /* 0x0000000000207947 */ /* 0x000fea0003800000 */
.L_x_321:
[----:B------:R-:W-:-:S04]  /*0cb0*/  LOP3.LUT R0, R9, 0x80000000, R0, 0x48, !PT ;  /* 0x8000000009007812 */ /* 0x000fc800078e4800 */
[----:B------:R-:W-:Y:S01]  /*0cc0*/  LOP3.LUT R0, R0, 0x7f800000, RZ, 0xfc, !PT ;  /* 0x7f80000000007812 */ /* 0x000fe200078efcff */
[----:B------:R-:W-:Y:S06]  /*0cd0*/  BRA `(.L_x_326) ;  /* 0x0000000000147947 */ /* 0x000fec0003800000 */
.L_x_320:
[----:B------:R-:W-:Y:S01]  /*0ce0*/  LOP3.LUT R0, R9, 0x80000000, R0, 0x48, !PT ;  /* 0x8000000009007812 */ /* 0x000fe200078e4800 */
[----:B------:R-:W-:Y:S06]  /*0cf0*/  BRA `(.L_x_326) ;  /* 0x00000000000c7947 */ /* 0x000fec0003800000 */
.L_x_319:
[----:B------:R-:W0:Y:S01]  /*0d00*/  MUFU.RSQ R0, -QNAN ;  /* 0xffc0000000007908 */ /* 0x000e220000001400 */
[----:B------:R-:W-:Y:S05]  /*0d10*/  BRA `(.L_x_326) ;  /* 0x0000000000047947 */ /* 0x000fea0003800000 */
.L_x_318:
[----:B------:R-:W-:-:S07]  /*0d20*/  FADD.FTZ R0, R0, R3 ;  /* 0x0000000300007221 */ /* 0x000fce0000010000 */
.L_x_326:
[----:B------:R-:W-:Y:S05]  /*0d30*/  BSYNC.RECONVERGENT B1 ;  /* 0x0000000000017941 */ /* 0x000fea0003800200 */
.L_x_316:
[----:B------:R-:W-:Y:S02]  /*0d40*/  IMAD.MOV.U32 R8, RZ, RZ, R2 ;  /* 0x000000ffff087224 */ /* 0x000fe400078e0002 */
[----:B------:R-:W-:-:S04]  /*0d50*/  IMAD.MOV.U32 R9, RZ, RZ, 0x0 ;  /* 0x00000000ff097424 */ /* 0x000fc800078e00ff */
[----:B0-----:R-:W-:Y:S05]  /*0d60*/  RET.REL.NODEC R8 `(_Z26MutualIntensExtract_KernelILin2ELb1ELb0ELi1ELi1EEvPKfS1_Pfllllll) ;  /* 0xfffffff008a47950 */ /* 0x001fea0003c3ffff */
.L_x_327:
        /* <DEDUP_REMOVED lines=9> */
.L_x_1074:


//--------------------- .text._Z26MutualIntensExtract_KernelILin2ELb1ELb1ELi1ELi1EEvPKfS1_Pfllllll --------------------------
	.section	.text._Z26MutualIntensExtract_KernelILin2ELb1ELb1ELi1ELi1EEvPKfS1_Pfllllll,"ax",@progbits
	.align	128
        .global         _Z26MutualIntensExtract_KernelILin2ELb1ELb1ELi1ELi1EEvPKfS1_Pfllllll
        .type           _Z26MutualIntensExtract_KernelILin2ELb1ELb1ELi1ELi1EEvPKfS1_Pfllllll,@function
        .size           _Z26MutualIntensExtract_KernelILin2ELb1ELb1ELi1ELi1EEvPKfS1_Pfllllll,(.L_x_1075 - _Z26MutualIntensExtract_KernelILin2ELb1ELb1ELi1ELi1EEvPKfS1_Pfllllll)
        .other          _Z26MutualIntensExtract_KernelILin2ELb1ELb1ELi1ELi1EEvPKfS1_Pfllllll,@"STO_CUDA_ENTRY STV_DEFAULT"
_Z26MutualIntensExtract_KernelILin2ELb1ELb1ELi1ELi1EEvPKfS1_Pfllllll:
.text._Z26MutualIntensExtract_KernelILin2ELb1ELb1ELi1ELi1EEvPKfS1_Pfllllll:
        /* <DEDUP_REMOVED lines=67> */
[C---:B------:R-:W-:Y:S01]  /*0430*/  IADD3.X R17, PT, PT, R8.reuse, UR15, RZ, P2, !PT ;  /* 0x0000000f08117c10 */ /* 0x040fe200097fe4ff */
[----:B------:R-:W-:Y:S01]  /*0440*/  IMAD R9, R15, UR7, R9 ;  /* 0x000000070f097c24 */ /* 0x000fe2000f8e0209 */
[----:B------:R-:W-:Y:S01]  /*0450*/  IADD3.X R15, PT, PT, R8, UR13, RZ, P1, !PT ;  /* 0x0000000d080f7c10 */ /* 0x000fe20008ffe4ff */
[----:B------:R-:W0:Y:S01]  /*0460*/  LDCU.64 UR6, c[0x0][0x3b8] ;  /* 0x00007700ff0677ac */ /* 0x000e220008000a00 */
[----:B-1----:R-:W-:Y:S02]  /*0470*/  LEA R12, P1, R4, UR8, 0x3 ;  /* 0x00000008040c7c11 */ /* 0x002fe4000f8218ff */
[----:B------:R-:W-:-:S04]  /*0480*/  IADD3 R5, PT, PT, R5, R9, RZ ;  /* 0x0000000905057210 */ /* 0x000fc80007ffe0ff */
[----:B------:R-:W-:-:S03]  /*0490*/  LEA.HI.X R13, R4, UR9, R5, 0x3, P1 ;  /* 0x00000009040d7c11 */ /* 0x000fc600088f1c05 */
[----:B------:R-:W-:-:S05]  /*04a0*/  IMAD.WIDE R4, R0, 0x8, R12 ;  /* 0x0000000800047825 */ /* 0x000fca00078e020c */
[----:B------:R-:W3:Y:S01]  /*04b0*/  LDG.E R20, desc[UR4][R4.64] ;  /* 0x0000000404147981 */ /* 0x000ee2000c1e1900 */
[----:B--2---:R-:W-:Y:S02]  /*04c0*/  IMAD.MOV.U32 R9, RZ, RZ, R2 ;  /* 0x000000ffff097224 */ /* 0x004fe400078e0002 */
[----:B----4-:R-:W-:-:S04]  /*04d0*/  IMAD.MOV.U32 R8, RZ, RZ, R3 ;  /* 0x000000ffff087224 */ /* 0x010fc800078e0003 */
[----:B------:R-:W2:Y:S01]  /*04e0*/  @P0 LDG.E.CONSTANT R9, desc[UR4][R14.64+0x4] ;  /* 0x000004040e090981 */ /* 0x000ea2000c1e9900 */
[----:B-----5:R-:W-:-:S03]  /*04f0*/  IMAD.MOV.U32 R11, RZ, RZ, R6 ;  /* 0x000000ffff0b7224 */ /* 0x020fc600078e0006 */
        /* <DEDUP_REMOVED lines=12> */
[----:B--2---:R-:W-:Y:S01]  /*05c0*/  FMUL R21, R2, R9 ;  /* 0x0000000902157220 */ /* 0x004fe20000400000 */
[----:B----4-:R-:W-:-:S03]  /*05d0*/  FMUL R0, R3, R8 ;  /* 0x0000000803007220 */ /* 0x010fc60000400000 */
[----:B-----5:R-:W-:Y:S01]  /*05e0*/  FFMA R21, R6, R11, R21 ;  /* 0x0000000b06157223 */ /* 0x020fe20000000015 */
[----:B---3--:R-:W-:-:S04]  /*05f0*/  FFMA R0, R7, R10, R0 ;  /* 0x0000000a07007223 */ /* 0x008fc80000000000 */
[----:B------:R-:W-:-:S04]  /*0600*/  FADD R21, R21, -R0 ;  /* 0x8000000015157221 */ /* 0x000fc80000000000 */
[----:B------:R-:W-:-:S04]  /*0610*/  FFMA R0, R20, R12, R21 ;  /* 0x0000000c14007223 */ /* 0x000fc80000000015 */
[----:B------:R-:W0:Y:S01]  /*0620*/  FCHK P0, R0, R13 ;  /* 0x0000000d00007302 */ /* 0x000e220000000000 */
[----:B------:R-:W-:Y:S01]  /*0630*/  FMUL R9, R6, R9 ;  /* 0x0000000906097220 */ /* 0x000fe20000400000 */
[----:B------:R-:W-:Y:S01]  /*0640*/  FMUL R6, R7, R8 ;  /* 0x0000000807067220 */ /* 0x000fe20000400000 */
[----:B------:R-:W-:Y:S02]  /*0650*/  FFMA R8, R0, R15, RZ ;  /* 0x0000000f00087223 */ /* 0x000fe400000000ff */
[----:B------:R-:W-:Y:S01]  /*0660*/  FFMA R7, R2, R11, -R9 ;  /* 0x0000000b02077223 */ /* 0x000fe20000000809 */
[----:B------:R-:W-:Y:S01]  /*0670*/  FFMA R6, R3, R10, -R6 ;  /* 0x0000000a03067223 */ /* 0x000fe20000000806 */
[----:B------:R-:W-:-:S03]  /*0680*/  FFMA R2, R8, -R13, R0 ;  /* 0x8000000d08027223 */ /* 0x000fc60000000000 */
[----:B------:R-:W-:Y:S01]  /*0690*/  FADD R7, R7, -R6 ;  /* 0x8000000607077221 */ /* 0x000fe20000000000 */
[----:B------:R-:W-:Y:S01]  /*06a0*/  FFMA R15, R15, R2, R8 ;  /* 0x000000020f0f7223 */ /* 0x000fe20000000008 */
[----:B0-----:R-:W-:Y:S06]  /*06b0*/  @!P0 BRA `(.L_x_329) ;  /* 0x0000000000108947 */ /* 0x001fec0003800000 */
[----:B------:R-:W-:Y:S01]  /*06c0*/  IMAD.MOV.U32 R3, RZ, RZ, R13 ;  /* 0x000000ffff037224 */ /* 0x000fe200078e000d */
[----:B------:R-:W-:-:S07]  /*06d0*/  MOV R2, 0x6f0 ;  /* 0x000006f000027802 */ /* 0x000fce0000000f00 */
[----:B------:R-:W-:Y:S05]  /*06e0*/  CALL.REL.NOINC `($__internal_15_$__cuda_sm3x_div_rn_noftz_f32_slowpath) ;  /* 0x0000000000587944 */ /* 0x000fea0003c00000 */
[----:B------:R-:W-:-:S07]  /*06f0*/  IMAD.MOV.U32 R15, RZ, RZ, R0 ;  /* 0x000000ffff0f7224 */ /* 0x000fce00078e0000 */
.L_x_329:
[----:B------:R-:W-:Y:S05]  /*0700*/  BSYNC.RECONVERGENT B0 ;  /* 0x0000000000007941 */ /* 0x000fea0003800200 */
.L_x_328:
        /* <DEDUP_REMOVED lines=12> */
[----:B------:R-:W-:Y:S01]  /*07d0*/  MOV R0, R7 ;  /* 0x0000000700007202 */ /* 0x000fe20000000f00 */
[----:B------:R-:W-:Y:S01]  /*07e0*/  IMAD.MOV.U32 R3, RZ, RZ, R13 ;  /* 0x000000ffff037224 */ /* 0x000fe200078e000d */
[----:B------:R-:W-:-:S07]  /*07f0*/  MOV R2, 0x810 ;  /* 0x0000081000027802 */ /* 0x000fce0000000f00 */
[----:B------:R-:W-:Y:S05]  /*0800*/  CALL.REL.NOINC `($__internal_15_$__cuda_sm3x_div_rn_noftz_f32_slowpath) ;  /* 0x0000000000107944 */ /* 0x000fea0003c00000 */
[----:B------:R-:W-:-:S07]  /*0810*/  IMAD.MOV.U32 R3, RZ, RZ, R0 ;  /* 0x000000ffff037224 */ /* 0x000fce00078e0000 */
.L_x_331:
[----:B------:R-:W-:Y:S05]  /*0820*/  BSYNC.RECONVERGENT B0 ;  /* 0x0000000000007941 */ /* 0x000fea0003800200 */
.L_x_330:
[----:B------:R-:W-:Y:S01]  /*0830*/  STG.E desc[UR4][R4.64+0x4], R3 ;  /* 0x0000040304007986 */ /* 0x000fe2000c101904 */
[----:B------:R-:W-:Y:S05]  /*0840*/  EXIT ;  /* 0x000000000000794d */ /* 0x000fea0003800000 */
        .weak           $__internal_15_$__cuda_sm3x_div_rn_noftz_f32_slowpath
        .type           $__internal_15_$__cuda_sm3x_div_rn_noftz_f32_slowpath,@function
        .size           $__internal_15_$__cuda_sm3x_div_rn_noftz_f32_slowpath,(.L_x_1075 - $__internal_15_$__cuda_sm3x_div_rn_noftz_f32_slowpath)
$__internal_15_$__cuda_sm3x_div_rn_noftz_f32_slowpath:
        /* <DEDUP_REMOVED lines=29> */
[----:B------:R-:W-:Y:S01]  /*0a20*/  @P0 IMAD.MOV.U32 R6, RZ, RZ, RZ ;  /* 0x000000ffff060224 */ /* 0x000fe200078e00ff */
[----:B------:R-:W-:Y:S01]  /*0a30*/  @!P0 MOV R6, 0xffffffc0 ;  /* 0xffffffc000068802 */ /* 0x000fe20000000f00 */
[----:B------:R-:W-:Y:S01]  /*0a40*/  @!P0 FFMA R0, R0, 1.84467440737095516160e+19, RZ ;  /* 0x5f80000000008823 */ /* 0x000fe200000000ff */
[----:B------:R-:W-:-:S03]  /*0a50*/  @!P1 FFMA R3, R3, 1.84467440737095516160e+19, RZ ;  /* 0x5f80000003039823 */ /* 0x000fc600000000ff */
[----:B------:R-:W-:-:S07]  /*0a60*/  @!P1 VIADD R6, R6, 0x40 ;  /* 0x0000004006069836 */ /* 0x000fce0000000000 */
.L_x_333:
        /* <DEDUP_REMOVED lines=51> */
.L_x_340:
[----:B------:R-:W-:-:S04]  /*0da0*/  LOP3.LUT R0, R0, 0x80000000, RZ, 0xc0, !PT ;  /* 0x8000000000007812 */ /* 0x000fc800078ec0ff */
[----:B------:R-:W-:Y:S01]  /*0db0*/  LOP3.LUT R0, R0, 0x7f800000, RZ, 0xfc, !PT ;  /* 0x7f80000000007812 */ /* 0x000fe200078efcff */
[----:B------:R-:W-:Y:S06]  /*0dc0*/  BRA `(.L_x_341) ;  /* 0x0000000000047947 */ /* 0x000fec0003800000 */
.L_x_339:
[----:B------:R-:W-:-:S07]  /*0dd0*/  IMAD R0, R9, 0x800000, R0 ;  /* 0x0080000009007824 */ /* 0x000fce00078e0200 */
.L_x_341:
[----:B------:R-:W-:Y:S05]  /*0de0*/  BSYNC.RECONVERGENT B2 ;  /* 0x0000000000027941 */ /* 0x000fea0003800200 */
.L_x_338:
[----:B------:R-:W-:Y:S05]  /*0df0*/  BRA `(.L_x_342) ;  /* 0x0000000000207947 */ /* 0x000fea0003800000 */
.L_x_337:
[----:B------:R-:W-:-:S04]  /*0e00*/  LOP3.LUT R0, R3, 0x80000000, R0, 0x48, !PT ;  /* 0x8000000003007812 */ /* 0x000fc800078e4800 */
[----:B------:R-:W-:Y:S01]  /*0e10*/  LOP3.LUT R0, R0, 0x7f800000, RZ, 0xfc, !PT ;  /* 0x7f80000000007812 */ /* 0x000fe200078efcff */
[----:B------:R-:W-:Y:S06]  /*0e20*/  BRA `(.L_x_342) ;  /* 0x0000000000147947 */ /* 0x000fec0003800000 */
.L_x_336:
[----:B------:R-:W-:Y:S01]  /*0e30*/  LOP3.LUT R0, R3, 0x80000000, R0, 0x48, !PT ;  /* 0x8000000003007812 */ /* 0x000fe200078e4800 */
[----:B------:R-:W-:Y:S06]  /*0e40*/  BRA `(.L_x_342) ;  /* 0x00000000000c7947 */ /* 0x000fec0003800000 */
.L_x_335:
[----:B------:R-:W0:Y:S01]  /*0e50*/  MUFU.RSQ R0, -QNAN ;  /* 0xffc0000000007908 */ /* 0x000e220000001400 */
[----:B------:R-:W-:Y:S05]  /*0e60*/  BRA `(.L_x_342) ;  /* 0x0000000000047947 */ /* 0x000fea0003800000 */
.L_x_334:
[----:B------:R-:W-:-:S07]  /*0e70*/  FADD.FTZ R0, R0, R3 ;  /* 0x0000000300007221 */ /* 0x000fce0000010000 */
.L_x_342:
[----:B------:R-:W-:Y:S05]  /*0e80*/  BSYNC.RECONVERGENT B1 ;  /* 0x0000000000017941 */ /* 0x000fea0003800200 */
.L_x_332:
[----:B------:R-:W-:-:S04]  /*0e90*/  IMAD.MOV.U32 R3, RZ, RZ, 0x0 ;  /* 0x00000000ff037424 */ /* 0x000fc800078e00ff */
[----:B0-----:R-:W-:Y:S05]  /*0ea0*/  RET.REL.NODEC R2 `(_Z26MutualIntensExtract_KernelILin2ELb1ELb1ELi1ELi1EEvPKfS1_Pfllllll) ;  /* 0xfffffff002547950 */ /* 0x001fea0003c3ffff */
.L_x_343:
        /* <DEDUP_REMOVED lines=13> */
.L_x_1075:


//--------------------- .text._Z26MutualIntensExtract_KernelILin1ELb0ELb0ELi1ELi1EEvPKfS1_Pfllllll --------------------------
	.section	.text._Z26MutualIntensExtract_KernelILin1ELb0ELb0ELi1ELi1EEvPKfS1_Pfllllll,"ax",@progbits
	.align	128
        .global         _Z26MutualIntensExtract_KernelILin1ELb0ELb0ELi1ELi1EEvPKfS1_Pfllllll
        .type           _Z26MutualIntensExtract_KernelILin1ELb0ELb0ELi1ELi1EEvPKfS1_Pfllllll,@function
        .size           _Z26MutualIntensExtract_KernelILin1ELb0ELb0ELi1ELi1EEvPKfS1_Pfllllll,(.L_x_1076 - _Z26MutualIntensExtract_KernelILin1ELb0ELb0ELi1ELi1EEvPKfS1_Pfllllll)
        .other          _Z26MutualIntensExtract_KernelILin1ELb0ELb0ELi1ELi1EEvPKfS1_Pfllllll,@"STO_CUDA_ENTRY STV_DEFAULT"
_Z26MutualIntensExtract_KernelILin1ELb0ELb0ELi1ELi1EEvPKfS1_Pfllllll:
.text._Z26MutualIntensExtract_KernelILin1ELb0ELb0ELi1ELi1EEvPKfS1_Pfllllll:
        /* <DEDUP_REMOVED lines=61> */
[----:B------:R-:W-:Y:S05]  /*03d0*/  CALL.REL.NOINC `($__internal_16_$__cuda_sm3x_div_rn_noftz_f32_slowpath) ;  /* 0x0000000000547944 */ /* 0x000fea0003c00000 */
[----:B------:R-:W-:-:S07]  /*03e0*/  IMAD.MOV.U32 R9, RZ, RZ, R0 ;  /* 0x000000ffff097224 */ /* 0x000fce00078e0000 */
.L_x_345:
[----:B------:R-:W-:Y:S05]  /*03f0*/  BSYNC.RECONVERGENT B0 ;  /* 0x0000000000007941 */ /* 0x000fea0003800200 */
.L_x_344:
        /* <DEDUP_REMOVED lines=14> */
[----:B------:R-:W-:Y:S05]  /*04e0*/  CALL.REL.NOINC `($__internal_16_$__cuda_sm3x_div_rn_noftz_f32_slowpath) ;  /* 0x0000000000107944 */ /* 0x000fea0003c00000 */
[----:B------:R-:W-:-:S07]  /*04f0*/  IMAD.MOV.U32 R7, RZ, RZ, R0 ;  /* 0x000000ffff077224 */ /* 0x000fce00078e0000 */
.L_x_347:
[----:B------:R-:W-:Y:S05]  /*0500*/  BSYNC.RECONVERGENT B0 ;  /* 0x0000000000007941 */ /* 0x000fea0003800200 */
.L_x_346:
[----:B------:R-:W-:Y:S01]  /*0510*/  STG.E desc[UR4][R4.64+0x4], R7 ;  /* 0x0000040704007986 */ /* 0x000fe2000c101904 */
[----:B------:R-:W-:Y:S05]  /*0520*/  EXIT ;  /* 0x000000000000794d */ /* 0x000fea0003800000 */
        .weak           $__internal_16_$__cuda_sm3x_div_rn_noftz_f32_slowpath
        .type           $__internal_16_$__cuda_sm3x_div_rn_noftz_f32_slowpath,@function
        .size           $__internal_16_$__cuda_sm3x_div_rn_noftz_f32_slowpath,(.L_x_1076 - $__internal_16_$__cuda_sm3x_div_rn_noftz_f32_slowpath)
$__internal_16_$__cuda_sm3x_div_rn_noftz_f32_slowpath:
        /* <DEDUP_REMOVED lines=35> */
.L_x_349:
        /* <DEDUP_REMOVED lines=51> */
.L_x_356:
[----:B------:R-:W-:-:S04]  /*0a90*/  LOP3.LUT R0, R0, 0x80000000, RZ, 0xc0, !PT ;  /* 0x8000000000007812 */ /* 0x000fc800078ec0ff */
[----:B------:R-:W-:Y:S01]  /*0aa0*/  LOP3.LUT R0, R0, 0x7f800000, RZ, 0xfc, !PT ;  /* 0x7f80000000007812 */ /* 0x000fe200078efcff */
[----:B------:R-:W-:Y:S06]  /*0ab0*/  BRA `(.L_x_357) ;  /* 0x0000000000047947 */ /* 0x000fec0003800000 */
.L_x_355:
[----:B------:R-:W-:-:S07]  /*0ac0*/  IMAD R0, R9, 0x800000, R0 ;  /* 0x0080000009007824 */ /* 0x000fce00078e0200 */
.L_x_357:
[----:B------:R-:W-:Y:S05]  /*0ad0*/  BSYNC.RECONVERGENT B2 ;  /* 0x0000000000027941 */ /* 0x000fea0003800200 */
.L_x_354:
[----:B------:R-:W-:Y:S05]  /*0ae0*/  BRA `(.L_x_358) ;  /* 0x0000000000207947 */ /* 0x000fea0003800000 */
.L_x_353:
[----:B------:R-:W-:-:S04]  /*0af0*/  LOP3.LUT R0, R9, 0x80000000, R0, 0x48, !PT ;  /* 0x8000000009007812 */ /* 0x000fc800078e4800 */
[----:B------:R-:W-:Y:S01]  /*0b00*/  LOP3.LUT R0, R0, 0x7f800000, RZ, 0xfc, !PT ;  /* 0x7f80000000007812 */ /* 0x000fe200078efcff */
[----:B------:R-:W-:Y:S06]  /*0b10*/  BRA `(.L_x_358) ;  /* 0x0000000000147947 */ /* 0x000fec0003800000 */
.L_x_352:
[----:B------:R-:W-:Y:S01]  /*0b20*/  LOP3.LUT R0, R9, 0x80000000, R0, 0x48, !PT ;  /* 0x8000000009007812 */ /* 0x000fe200078e4800 */
[----:B------:R-:W-:Y:S06]  /*0b30*/  BRA `(.L_x_358) ;  /* 0x00000000000c7947 */ /* 0x000fec0003800000 */
.L_x_351:
[----:B------:R-:W0:Y:S01]  /*0b40*/  MUFU.RSQ R0, -QNAN ;  /* 0xffc0000000007908 */ /* 0x000e220000001400 */
[----:B------:R-:W-:Y:S05]  /*0b50*/  BRA `(.L_x_358) ;  /* 0x0000000000047947 */ /* 0x000fea0003800000 */
.L_x_350:
[----:B------:R-:W-:-:S07]  /*0b60*/  FADD.FTZ R0, R0, R3 ;  /* 0x0000000300007221 */ /* 0x000fce0000010000 */
.L_x_358:
[----:B------:R-:W-:Y:S05]  /*0b70*/  BSYNC.RECONVERGENT B1 ;  /* 0x0000000000017941 */ /* 0x000fea0003800200 */
.L_x_348:
[----:B------:R-:W-:Y:S02]  /*0b80*/  IMAD.MOV.U32 R8, RZ, RZ, R2 ;  /* 0x000000ffff087224 */ /* 0x000fe400078e0002 */
[----:B------:R-:W-:-:S04]  /*0b90*/  IMAD.MOV.U32 R9, RZ, RZ, 0x0 ;  /* 0x00000000ff097424 */ /* 0x000fc800078e00ff */
[----:B0-----:R-:W-:Y:S05]  /*0ba0*/  RET.REL.NODEC R8 `(_Z26MutualIntensExtract_KernelILin1ELb0ELb0ELi1ELi1EEvPKfS1_Pfllllll) ;  /* 0xfffffff408147950 */ /* 0x001fea0003c3ffff */
.L_x_359:
        /* <DEDUP_REMOVED lines=13> */
.L_x_1076:


//--------------------- .text._Z26MutualIntensExtract_KernelILin1ELb0ELb1ELi1ELi1EEvPKfS1_Pfllllll --------------------------
	.section	.text._Z26MutualIntensExtract_KernelILin1ELb0ELb1ELi1ELi1EEvPKfS1_Pfllllll,"ax",@progbits
	.align	128
        .global         _Z26MutualIntensExtract_KernelILin1ELb0ELb1ELi1ELi1EEvPKfS1_Pfllllll
        .type           _Z26MutualIntensExtract_KernelILin1ELb0ELb1ELi1ELi1EEvPKfS1_Pfllllll,@function
        .size           _Z26MutualIntensExtract_KernelILin1ELb0ELb1ELi1ELi1EEvPKfS1_Pfllllll,(.L_x_1077 - _Z26MutualIntensExtract_KernelILin1ELb0ELb1ELi1ELi1EEvPKfS1_Pfllllll)
        .other          _Z26MutualIntensExtract_KernelILin1ELb0ELb1ELi1ELi1EEvPKfS1_Pfllllll,@"STO_CUDA_ENTRY STV_DEFAULT"
_Z26MutualIntensExtract_KernelILin1ELb0ELb1ELi1ELi1EEvPKfS1_Pfllllll:
.text._Z26MutualIntensExtract_KernelILin1ELb0ELb1ELi1ELi1EEvPKfS1_Pfllllll:
        /* <DEDUP_REMOVED lines=91> */
[----:B------:R-:W-:Y:S05]  /*05b0*/  CALL.REL.NOINC `($__internal_17_$__cuda_sm3x_div_rn_noftz_f32_slowpath) ;  /* 0x0000000000587944 */ /* 0x000fea0003c00000 */
[----:B------:R-:W-:-:S07]  /*05c0*/  IMAD.MOV.U32 R17, RZ, RZ, R0 ;  /* 0x000000ffff117224 */ /* 0x000fce00078e0000 */
.L_x_361:
[----:B------:R-:W-:Y:S05]  /*05d0*/  BSYNC.RECONVERGENT B0 ;  /* 0x0000000000007941 */ /* 0x000fea0003800200 */
.L_x_360:
        /* <DEDUP_REMOVED lines=15> */
[----:B------:R-:W-:Y:S05]  /*06d0*/  CALL.REL.NOINC `($__internal_17_$__cuda_sm3x_div_rn_noftz_f32_slowpath) ;  /* 0x0000000000107944 */ /* 0x000fea0003c00000 */
[----:B------:R-:W-:-:S07]  /*06e0*/  IMAD.MOV.U32 R3, RZ, RZ, R0 ;  /* 0x000000ffff037224 */ /* 0x000fce00078e0000 */
.L_x_363:
[----:B------:R-:W-:Y:S05]  /*06f0*/  BSYNC.RECONVERGENT B0 ;  /* 0x0000000000007941 */ /* 0x000fea0003800200 */
.L_x_362:
[----:B------:R-:W-:Y:S01]  /*0700*/  STG.E desc[UR4][R4.64+0x4], R3 ;  /* 0x0000040304007986 */ /* 0x000fe2000c101904 */
[----:B------:R-:W-:Y:S05]  /*0710*/  EXIT ;  /* 0x000000000000794d */ /* 0x000fea0003800000 */
        .weak           $__internal_17_$__cuda_sm3x_div_rn_noftz_f32_slowpath
        .type           $__internal_17_$__cuda_sm3x_div_rn_noftz_f32_slowpath,@function
        .size           $__internal_17_$__cuda_sm3x_div_rn_noftz_f32_slowpath,(.L_x_1077 - $__internal_17_$__cuda_sm3x_div_rn_noftz_f32_slowpath)
$__internal_17_$__cuda_sm3x_div_rn_noftz_f32_slowpath:
        /* <DEDUP_REMOVED lines=34> */
.L_x_365:
        /* <DEDUP_REMOVED lines=51> */
.L_x_372:
[----:B------:R-:W-:-:S04]  /*0c70*/  LOP3.LUT R0, R0, 0x80000000, RZ, 0xc0, !PT ;  /* 0x8000000000007812 */ /* 0x000fc800078ec0ff */
[----:B------:R-:W-:Y:S01]  /*0c80*/  LOP3.LUT R0, R0, 0x7f800000, RZ, 0xfc, !PT ;  /* 0x7f80000000007812 */ /* 0x000fe200078efcff */
[----:B------:R-:W-:Y:S06]  /*0c90*/  BRA `(.L_x_373) ;  /* 0x0000000000047947 */ /* 0x000fec0003800000 */
.L_x_371:
[----:B------:R-:W-:-:S07]  /*0ca0*/  IMAD R0, R10, 0x800000, R0 ;  /* 0x008000000a007824 */ /* 0x000fce00078e0200 */
.L_x_373:
[----:B------:R-:W-:Y:S05]  /*0cb0*/  BSYNC.RECONVERGENT B2 ;  /* 0x0000000000027941 */ /* 0x000fea0003800200 */
.L_x_370:
[----:B------:R-:W-:Y:S05]  /*0cc0*/  BRA `(.L_x_374) ;  /* 0x0000000000207947 */ /* 0x000fea0003800000 */
.L_x_369:
[----:B------:R-:W-:-:S04]  /*0cd0*/  LOP3.LUT R0, R3, 0x80000000, R0, 0x48, !PT ;  /* 0x8000000003007812 */ /* 0x000fc800078e4800 */
[----:B------:R-:W-:Y:S01]  /*0ce0*/  LOP3.LUT R0, R0, 0x7f800000, RZ, 0xfc, !PT ;  /* 0x7f80000000007812 */ /* 0x000fe200078efcff */
[----:B------:R-:W-:Y:S06]  /*0cf0*/  BRA `(.L_x_374) ;  /* 0x0000000000147947 */ /* 0x000fec0003800000 */
.L_x_368:
[----:B------:R-:W-:Y:S01]  /*0d00*/  LOP3.LUT R0, R3, 0x80000000, R0, 0x48, !PT ;  /* 0x8000000003007812 */ /* 0x000fe200078e4800 */
[----:B------:R-:W-:Y:S06]  /*0d10*/  BRA `(.L_x_374) ;  /* 0x00000000000c7947 */ /* 0x000fec0003800000 */
.L_x_367:
[----:B------:R-:W0:Y:S01]  /*0d20*/  MUFU.RSQ R0, -QNAN ;  /* 0xffc0000000007908 */ /* 0x000e220000001400 */
[----:B------:R-:W-:Y:S05]  /*0d30*/  BRA `(.L_x_374) ;  /* 0x0000000000047947 */ /* 0x000fea0003800000 */
.L_x_366:
[----:B------:R-:W-:-:S07]  /*0d40*/  FADD.FTZ R0, R0, R3 ;  /* 0x0000000300007221 */ /* 0x000fce0000010000 */
.L_x_374:
[----:B------:R-:W-:Y:S05]  /*0d50*/  BSYNC.RECONVERGENT B1 ;  /* 0x0000000000017941 */ /* 0x000fea0003800200 */
.L_x_364:
[----:B------:R-:W-:-:S04]  /*0d60*/  IMAD.MOV.U32 R9, RZ, RZ, 0x0 ;  /* 0x00000000ff097424 */ /* 0x000fc800078e00ff */
[----:B0-----:R-:W-:Y:S05]  /*0d70*/  RET.REL.NODEC R8 `(_Z26MutualIntensExtract_KernelILin1ELb0ELb1ELi1ELi1EEvPKfS1_Pfllllll) ;  /* 0xfffffff008a07950 */ /* 0x001fea0003c3ffff */
.L_x_375:
        /* <DEDUP_REMOVED lines=16> */
.L_x_1077:


//--------------------- .text._Z26MutualIntensExtract_KernelILin1ELb1ELb0ELi1ELi1EEvPKfS1_Pfllllll --------------------------
	.section	.text._Z26MutualIntensExtract_KernelILin1ELb1ELb0ELi1ELi1EEvPKfS1_Pfllllll,"ax",@progbits
	.align	128
        .global         _Z26MutualIntensExtract_KernelILin1ELb1ELb0ELi1ELi1EEvPKfS1_Pfllllll
        .type           _Z26MutualIntensExtract_KernelILin1ELb1ELb0ELi1ELi1EEvPKfS1_Pfllllll,@function
        .size           _Z26MutualIntensExtract_KernelILin1ELb1ELb0ELi1ELi1EEvPKfS1_Pfllllll,(.L_x_1078 - _Z26MutualIntensExtract_KernelILin1ELb1ELb0ELi1ELi1EEvPKfS1_Pfllllll)
        .other          _Z26MutualIntensExtract_KernelILin1ELb1ELb0ELi1ELi1EEvPKfS1_Pfllllll,@"STO_CUDA_ENTRY STV_DEFAULT"
_Z26MutualIntensExtract_KernelILin1ELb1ELb0ELi1ELi1EEvPKfS1_Pfllllll:
.text._Z26MutualIntensExtract_KernelILin1ELb1ELb0ELi1ELi1EEvPKfS1_Pfllllll:
        /* <DEDUP_REMOVED lines=93> */
[----:B------:R-:W-:Y:S05]  /*05d0*/  CALL.REL.NOINC `($__internal_18_$__cuda_sm3x_div_rn_noftz_f32_slowpath) ;  /* 0x0000000000587944 */ /* 0x000fea0003c00000 */
[----:B------:R-:W-:-:S07]  /*05e0*/  MOV R15, R0 ;  /* 0x00000000000f7202 */ /* 0x000fce0000000f00 */
.L_x_377:
[----:B------:R-:W-:Y:S05]  /*05f0*/  BSYNC.RECONVERGENT B0 ;  /* 0x0000000000007941 */ /* 0x000fea0003800200 */
.L_x_376:
        /* <DEDUP_REMOVED lines=15> */
[----:B------:R-:W-:Y:S05]  /*06f0*/  CALL.REL.NOINC `($__internal_18_$__cuda_sm3x_div_rn_noftz_f32_slowpath) ;  /* 0x0000000000107944 */ /* 0x000fea0003c00000 */
[----:B------:R-:W-:-:S07]  /*0700*/  IMAD.MOV.U32 R3, RZ, RZ, R0 ;  /* 0x000000ffff037224 */ /* 0x000fce00078e0000 */
.L_x_379:
[----:B------:R-:W-:Y:S05]  /*0710*/  BSYNC.RECONVERGENT B0 ;  /* 0x0000000000007941 */ /* 0x000fea0003800200 */
.L_x_378:
[----:B------:R-:W-:Y:S01]  /*0720*/  STG.E desc[UR4][R4.64+0x4], R3 ;  /* 0x0000040304007986 */ /* 0x000fe2000c101904 */
[----:B------:R-:W-:Y:S05]  /*0730*/  EXIT ;  /* 0x000000000000794d */ /* 0x000fea0003800000 */
        .weak           $__internal_18_$__cuda_sm3x_div_rn_noftz_f32_slowpath
        .type           $__internal_18_$__cuda_sm3x_div_rn_noftz_f32_slowpath,@function
        .size           $__internal_18_$__cuda_sm3x_div_rn_noftz_f32_slowpath,(.L_x_1078 - $__internal_18_$__cuda_sm3x_div_rn_noftz_f32_slowpath)
$__internal_18_$__cuda_sm3x_div_rn_noftz_f32_slowpath:
        /* <DEDUP_REMOVED lines=34> */
.L_x_381:
        /* <DEDUP_REMOVED lines=51> */
.L_x_388:
[----:B------:R-:W-:-:S04]  /*0c90*/  LOP3.LUT R0, R0, 0x80000000, RZ, 0xc0, !PT ;  /* 0x8000000000007812 */ /* 0x000fc800078ec0ff */
[----:B------:R-:W-:Y:S01]  /*0ca0*/  LOP3.LUT R0, R0, 0x7f800000, RZ, 0xfc, !PT ;  /* 0x7f80000000007812 */ /* 0x000fe200078efcff */
[----:B------:R-:W-:Y:S06]  /*0cb0*/  BRA `(.L_x_389) ;  /* 0x0000000000047947 */ /* 0x000fec0003800000 */
.L_x_387:
[----:B------:R-:W-:-:S07]  /*0cc0*/  IMAD R0, R11, 0x800000, R0 ;  /* 0x008000000b007824 */ /* 0x000fce00078e0200 */
.L_x_389:
[----:B------:R-:W-:Y:S05]  /*0cd0*/  BSYNC.RECONVERGENT B2 ;  /* 0x0000000000027941 */ /* 0x000fea0003800200 */
.L_x_386:
[----:B------:R-:W-:Y:S05]  /*0ce0*/  BRA `(.L_x_390) ;  /* 0x0000000000207947 */ /* 0x000fea0003800000 */
.L_x_385:
[----:B------:R-:W-:-:S04]  /*0cf0*/  LOP3.LUT R0, R3, 0x80000000, R0, 0x48, !PT ;  /* 0x8000000003007812 */ /* 0x000fc800078e4800 */
[----:B------:R-:W-:Y:S01]  /*0d00*/  LOP3.LUT R0, R0, 0x7f800000, RZ, 0xfc, !PT ;  /* 0x7f80000000007812 */ /* 0x000fe200078efcff */
[----:B------:R-:W-:Y:S06]  /*0d10*/  BRA `(.L_x_390) ;  /* 0x0000000000147947 */ /* 0x000fec0003800000 */
.L_x_384:
[----:B------:R-:W-:Y:S01]  /*0d20*/  LOP3.LUT R0, R3, 0x80000000, R0, 0x48, !PT ;  /* 0x8000000003007812 */ /* 0x000fe200078e4800 */
[----:B------:R-:W-:Y:S06]  /*0d30*/  BRA `(.L_x_390) ;  /* 0x00000000000c7947 */ /* 0x000fec0003800000 */
.L_x_383:
[----:B------:R-:W0:Y:S01]  /*0d40*/  MUFU.RSQ R0, -QNAN ;  /* 0xffc0000000007908 */ /* 0x000e220000001400 */
[----:B------:R-:W-:Y:S05]  /*0d50*/  BRA `(.L_x_390) ;  /* 0x0000000000047947 */ /* 0x000fea0003800000 */
.L_x_382:
[----:B------:R-:W-:-:S07]  /*0d60*/  FADD.FTZ R0, R0, R3 ;  /* 0x0000000300007221 */ /* 0x000fce0000010000 */
.L_x_390:
[----:B------:R-:W-:Y:S05]  /*0d70*/  BSYNC.RECONVERGENT B1 ;  /* 0x0000000000017941 */ /* 0x000fea0003800200 */
.L_x_380:
[----:B------:R-:W-:-:S04]  /*0d80*/  IMAD.MOV.U32 R3, RZ, RZ, 0x0 ;  /* 0x00000000ff037424 */ /* 0x000fc800078e00ff */
[----:B0-----:R-:W-:Y:S05]  /*0d90*/  RET.REL.NODEC R2 `(_Z26MutualIntensExtract_KernelILin1ELb1ELb0ELi1ELi1EEvPKfS1_Pfllllll) ;  /* 0xfffffff002987950 */ /* 0x001fea0003c3ffff */
.L_x_391:
        /* <DEDUP_REMOVED lines=14> */
.L_x_1078:


//--------------------- .text._Z26MutualIntensExtract_KernelILin1ELb1ELb1ELi1ELi1EEvPKfS1_Pfllllll --------------------------
	.section	.text._Z26MutualIntensExtract_KernelILin1ELb1ELb1ELi1ELi1EEvPKfS1_Pfllllll,"ax",@progbits
	.align	128
        .global         _Z26MutualIntensExtract_KernelILin1ELb1ELb1ELi1ELi1EEvPKfS1_Pfllllll
        .type           _Z26MutualIntensExtract_KernelILin1ELb1ELb1ELi1ELi1EEvPKfS1_Pfllllll,@function
        .size           _Z26MutualIntensExtract_KernelILin1ELb1ELb1ELi1ELi1EEvPKfS1_Pfllllll,(.L_x_1079 - _Z26MutualIntensExtract_KernelILin1ELb1ELb1ELi1ELi1EEvPKfS1_Pfllllll)
        .other          _Z26MutualIntensExtract_KernelILin1ELb1ELb1ELi1ELi1EEvPKfS1_Pfllllll,@"STO_CUDA_ENTRY STV_DEFAULT"
_Z26MutualIntensExtract_KernelILin1ELb1ELb1ELi1ELi1EEvPKfS1_Pfllllll:
.text._Z26MutualIntensExtract_KernelILin1ELb1ELb1ELi1ELi1EEvPKfS1_Pfllllll:
        /* <DEDUP_REMOVED lines=108> */
[----:B------:R-:W-:Y:S05]  /*06c0*/  CALL.REL.NOINC `($__internal_19_$__cuda_sm3x_div_rn_noftz_f32_slowpath) ;  /* 0x0000000000587944 */ /* 0x000fea0003c00000 */
[----:B------:R-:W-:-:S07]  /*06d0*/  IMAD.MOV.U32 R15, RZ, RZ, R0 ;  /* 0x000000ffff0f7224 */ /* 0x000fce00078e0000 */
.L_x_393:
[----:B------:R-:W-:Y:S05]  /*06e0*/  BSYNC.RECONVERGENT B0 ;  /* 0x0000000000007941 */ /* 0x000fea0003800200 */
.L_x_392:
        /* <DEDUP_REMOVED lines=15> */
[----:B------:R-:W-:Y:S05]  /*07e0*/  CALL.REL.NOINC `($__internal_19_$__cuda_sm3x_div_rn_noftz_f32_slowpath) ;  /* 0x0000000000107944 */ /* 0x000fea0003c00000 */
[----:B------:R-:W-:-:S07]  /*07f0*/  IMAD.MOV.U32 R3, RZ, RZ, R0 ;  /* 0x000000ffff037224 */ /* 0x000fce00078e0000 */
.L_x_395:
[----:B------:R-:W-:Y:S05]  /*0800*/  BSYNC.RECONVERGENT B0 ;  /* 0x0000000000007941 */ /* 0x000fea0003800200 */
.L_x_394:
[----:B------:R-:W-:Y:S01]  /*0810*/  STG.E desc[UR4][R4.64+0x4], R3 ;  /* 0x0000040304007986 */ /* 0x000fe2000c101904 */
[----:B------:R-:W-:Y:S05]  /*0820*/  EXIT ;  /* 0x000000000000794d */ /* 0x000fea0003800000 */
        .weak           $__internal_19_$__cuda_sm3x_div_rn_noftz_f32_slowpath
        .type           $__internal_19_$__cuda_sm3x_div_rn_noftz_f32_slowpath,@function
        .size           $__internal_19_$__cuda_sm3x_div_rn_noftz_f32_slowpath,(.L_x_1079 - $__internal_19_$__cuda_sm3x_div_rn_noftz_f32_slowpath)
$__internal_19_$__cuda_sm3x_div_rn_noftz_f32_slowpath:
        /* <DEDUP_REMOVED lines=34> */
.L_x_397:
        /* <DEDUP_REMOVED lines=51> */
.L_x_404:
[----:B------:R-:W-:-:S04]  /*0d80*/  LOP3.LUT R0, R0, 0x80000000, RZ, 0xc0, !PT ;  /* 0x8000000000007812 */ /* 0x000fc800078ec0ff */
[----:B------:R-:W-:Y:S01]  /*0d90*/  LOP3.LUT R0, R0, 0x7f800000, RZ, 0xfc, !PT ;  /* 0x7f80000000007812 */ /* 0x000fe200078efcff */
[----:B------:R-:W-:Y:S06]  /*0da0*/  BRA `(.L_x_405) ;  /* 0x0000000000047947 */ /* 0x000fec0003800000 */
.L_x_403:
[----:B------:R-:W-:-:S07]  /*0db0*/  IMAD R0, R9, 0x800000, R0 ;  /* 0x0080000009007824 */ /* 0x000fce00078e0200 */
.L_x_405:
[----:B------:R-:W-:Y:S05]  /*0dc0*/  BSYNC.RECONVERGENT B2 ;  /* 0x0000000000027941 */ /* 0x000fea0003800200 */
.L_x_402:
[----:B------:R-:W-:Y:S05]  /*0dd0*/  BRA `(.L_x_406) ;  /* 0x0000000000207947 */ /* 0x000fea0003800000 */
.L_x_401:
[----:B------:R-:W-:-:S04]  /*0de0*/  LOP3.LUT R0, R3, 0x80000000, R0, 0x48, !PT ;  /* 0x8000000003007812 */ /* 0x000fc800078e4800 */
[----:B------:R-:W-:Y:S01]  /*0df0*/  LOP3.LUT R0, R0, 0x7f800000, RZ, 0xfc, !PT ;  /* 0x7f80000000007812 */ /* 0x000fe200078efcff */
[----:B------:R-:W-:Y:S06]  /*0e00*/  BRA `(.L_x_406) ;  /* 0x0000000000147947 */ /* 0x000fec0003800000 */
.L_x_400:
[----:B------:R-:W-:Y:S01]  /*0e10*/  LOP3.LUT R0, R3, 0x80000000, R0, 0x48, !PT ;  /* 0x8000000003007812 */ /* 0x000fe200078e4800 */
[----:B------:R-:W-:Y:S06]  /*0e20*/  BRA `(.L_x_406) ;  /* 0x00000000000c7947 */ /* 0x000fec0003800000 */
.L_x_399:
[----:B------:R-:W0:Y:S01]  /*0e30*/  MUFU.RSQ R0, -QNAN ;  /* 0xffc0000000007908 */ /* 0x000e220000001400 */
[----:B------:R-:W-:Y:S05]  /*0e40*/  BRA `(.L_x_406) ;  /* 0x0000000000047947 */ /* 0x000fea0003800000 */
.L_x_398:
[----:B------:R-:W-:-:S07]  /*0e50*/  FADD.FTZ R0, R0, R3 ;  /* 0x0000000300007221 */ /* 0x000fce0000010000 */
.L_x_406:
[----:B------:R-:W-:Y:S05]  /*0e60*/  BSYNC.RECONVERGENT B1 ;  /* 0x0000000000017941 */ /* 0x000fea0003800200 */
.L_x_396:
[----:B------:R-:W-:-:S04]  /*0e70*/  IMAD.MOV.U32 R3, RZ, RZ, 0x0 ;  /* 0x00000000ff037424 */ /* 0x000fc800078e00ff */
[----:B0-----:R-:W-:Y:S05]  /*0e80*/  RET.REL.NODEC R2 `(_Z26MutualIntensExtract_KernelILin1ELb1ELb1ELi1ELi1EEvPKfS1_Pfllllll) ;  /* 0xfffffff0025c7950 */ /* 0x001fea0003c3ffff */
.L_x_407:
        /* <DEDUP_REMOVED lines=15> */
.L_x_1079:


//--------------------- .text._Z26MutualIntensExtract_KernelILi5ELb0ELb0ELi1ELi1EEvPKfS1_Pfllllll --------------------------
	.section	.text._Z26MutualIntensExtract_KernelILi5ELb0ELb0ELi1ELi1EEvPKfS1_Pfllllll,"ax",@progbits
	.align	128
        .global         _Z26MutualIntensExtract_KernelILi5ELb0ELb0ELi1ELi1EEvPKfS1_Pfllllll
        .type           _Z26MutualIntensExtract_KernelILi5ELb0ELb0ELi1ELi1EEvPKfS1_Pfllllll,@function
        .size           _Z26MutualIntensExtract_KernelILi5ELb0ELb0ELi1ELi1EEvPKfS1_Pfllllll,(.L_x_1080 - _Z26MutualIntensExtract_KernelILi5ELb0ELb0ELi1ELi1EEvPKfS1_Pfllllll)
        .other          _Z26MutualIntensExtract_KernelILi5ELb0ELb0ELi1ELi1EEvPKfS1_Pfllllll,@"STO_CUDA_ENTRY STV_DEFAULT"
_Z26MutualIntensExtract_KernelILi5ELb0ELb0ELi1ELi1EEvPKfS1_Pfllllll:
.text._Z26MutualIntensExtract_KernelILi5ELb0ELb0ELi1ELi1EEvPKfS1_Pfllllll:
        /* <DEDUP_REMOVED lines=61> */
[----:B------:R-:W-:Y:S05]  /*03d0*/  CALL.REL.NOINC `($__internal_20_$__cuda_sm3x_div_rn_noftz_f32_slowpath) ;  /* 0x0000000000547944 */ /* 0x000fea0003c00000 */
[----:B------:R-:W-:-:S07]  /*03e0*/  IMAD.MOV.U32 R9, RZ, RZ, R0 ;  /* 0x000000ffff097224 */ /* 0x000fce00078e0000 */
.L_x_409:
[----:B------:R-:W-:Y:S05]  /*03f0*/  BSYNC.RECONVERGENT B0 ;  /* 0x0000000000007941 */ /* 0x000fea0003800200 */
.L_x_408:
        /* <DEDUP_REMOVED lines=14> */
[----:B------:R-:W-:Y:S05]  /*04e0*/  CALL.REL.NOINC `($__internal_20_$__cuda_sm3x_div_rn_noftz_f32_slowpath) ;  /* 0x0000000000107944 */ /* 0x000fea0003c00000 */
[----:B------:R-:W-:-:S07]  /*04f0*/  IMAD.MOV.U32 R7, RZ, RZ, R0 ;  /* 0x000000ffff077224 */ /* 0x000fce00078e0000 */
.L_x_411:
[----:B------:R-:W-:Y:S05]  /*0500*/  BSYNC.RECONVERGENT B0 ;  /* 0x0000000000007941 */ /* 0x000fea0003800200 */
.L_x_410:
[----:B------:R-:W-:Y:S01]  /*0510*/  STG.E desc[UR4][R4.64+0x4], R7 ;  /* 0x0000040704007986 */ /* 0x000fe2000c101904 */
[----:B------:R-:W-:Y:S05]  /*0520*/  EXIT ;  /* 0x000000000000794d */ /* 0x000fea0003800000 */
        .weak           $__internal_20_$__cuda_sm3x_div_rn_noftz_f32_slowpath
        .type           $__internal_20_$__cuda_sm3x_div_rn_noftz_f32_slowpath,@function
        .size           $__internal_20_$__cuda_sm3x_div_rn_noftz_f32_slowpath,(.L_x_1080 - $__internal_20_$__cuda_sm3x_div_rn_noftz_f32_slowpath)
$__internal_20_$__cuda_sm3x_div_rn_noftz_f32_slowpath:
        /* <DEDUP_REMOVED lines=35> */
.L_x_413:
        /* <DEDUP_REMOVED lines=51> */
.L_x_420:
[----:B------:R-:W-:-:S04]  /*0a90*/  LOP3.LUT R0, R0, 0x80000000, RZ, 0xc0, !PT ;  /* 0x8000000000007812 */ /* 0x000fc800078ec0ff */
[----:B------:R-:W-:Y:S01]  /*0aa0*/  LOP3.LUT R0, R0, 0x7f800000, RZ, 0xfc, !PT ;  /* 0x7f80000000007812 */ /* 0x000fe200078efcff */
[----:B------:R-:W-:Y:S06]  /*0ab0*/  BRA `(.L_x_421) ;  /* 0x0000000000047947 */ /* 0x000fec0003800000 */
.L_x_419:
[----:B------:R-:W-:-:S07]  /*0ac0*/  IMAD R0, R9, 0x800000, R0 ;  /* 0x0080000009007824 */ /* 0x000fce00078e0200 */
.L_x_421:
[----:B------:R-:W-:Y:S05]  /*0ad0*/  BSYNC.RECONVERGENT B2 ;  /* 0x0000000000027941 */ /* 0x000fea0003800200 */
.L_x_418:
[----:B------:R-:W-:Y:S05]  /*0ae0*/  BRA `(.L_x_422) ;  /* 0x0000000000207947 */ /* 0x000fea0003800000 */
.L_x_417:
[----:B------:R-:W-:-:S04]  /*0af0*/  LOP3.LUT R0, R9, 0x80000000, R0, 0x48, !PT ;  /* 0x8000000009007812 */ /* 0x000fc800078e4800 */
[----:B------:R-:W-:Y:S01]  /*0b00*/  LOP3.LUT R0, R0, 0x7f800000, RZ, 0xfc, !PT ;  /* 0x7f80000000007812 */ /* 0x000fe200078efcff */
[----:B------:R-:W-:Y:S06]  /*0b10*/  BRA `(.L_x_422) ;  /* 0x0000000000147947 */ /* 0x000fec0003800000 */
.L_x_416:
[----:B------:R-:W-:Y:S01]  /*0b20*/  LOP3.LUT R0, R9, 0x80000000, R0, 0x48, !PT ;  /* 0x8000000009007812 */ /* 0x000fe200078e4800 */
[----:B------:R-:W-:Y:S06]  /*0b30*/  BRA `(.L_x_422) ;  /* 0x00000000000c7947 */ /* 0x000fec0003800000 */
.L_x_415:
[----:B------:R-:W0:Y:S01]  /*0b40*/  MUFU.RSQ R0, -QNAN ;  /* 0xffc0000000007908 */ /* 0x000e220000001400 */
[----:B------:R-:W-:Y:S05]  /*0b50*/  BRA `(.L_x_422) ;  /* 0x0000000000047947 */ /* 0x000fea0003800000 */
.L_x_414:
[----:B------:R-:W-:-:S07]  /*0b60*/  FADD.FTZ R0, R0, R3 ;  /* 0x0000000300007221 */ /* 0x000fce0000010000 */
.L_x_422:
[----:B------:R-:W-:Y:S05]  /*0b70*/  BSYNC.RECONVERGENT B1 ;  /* 0x0000000000017941 */ /* 0x000fea0003800200 */
.L_x_412:
[----:B------:R-:W-:Y:S02]  /*0b80*/  IMAD.MOV.U32 R8, RZ, RZ, R2 ;  /* 0x000000ffff087224 */ /* 0x000fe400078e0002 */
[----:B------:R-:W-:-:S04]  /*0b90*/  IMAD.MOV.U32 R9, RZ, RZ, 0x0 ;  /* 0x00000000ff097424 */ /* 0x000fc800078e00ff */
[----:B0-----:R-:W-:Y:S05]  /*0ba0*/  RET.REL.NODEC R8 `(_Z26MutualIntensExtract_KernelILi5ELb0ELb0ELi1ELi1EEvPKfS1_Pfllllll) ;  /* 0xfffffff408147950 */ /* 0x001fea0003c3ffff */
.L_x_423:
        /* <DEDUP_REMOVED lines=13> */
.L_x_1080:


//--------------------- .text._Z26MutualIntensExtract_KernelILi5ELb0ELb1ELi1ELi1EEvPKfS1_Pfllllll --------------------------
	.section	.text._Z26MutualIntensExtract_KernelILi5ELb0ELb1ELi1ELi1EEvPKfS1_Pfllllll,"ax",@progbits
	.align	128
        .global         _Z26MutualIntensExtract_KernelILi5ELb0ELb1ELi1ELi1EEvPKfS1_Pfllllll
        .type           _Z26MutualIntensExtract_KernelILi5ELb0ELb1ELi1ELi1EEvPKfS1_Pfllllll,@function
        .size           _Z26MutualIntensExtract_KernelILi5ELb0ELb1ELi1ELi1EEvPKfS1_Pfllllll,(.L_x_1081 - _Z26MutualIntensExtract_KernelILi5ELb0ELb1ELi1ELi1EEvPKfS1_Pfllllll)
        .other          _Z26MutualIntensExtract_KernelILi5ELb0ELb1ELi1ELi1EEvPKfS1_Pfllllll,@"STO_CUDA_ENTRY STV_DEFAULT"
_Z26MutualIntensExtract_KernelILi5ELb0ELb1ELi1ELi1EEvPKfS1_Pfllllll:
.text._Z26MutualIntensExtract_KernelILi5ELb0ELb1ELi1ELi1EEvPKfS1_Pfllllll:
        /* <DEDUP_REMOVED lines=55> */
[----:B------:R-:W-:-:S04]  /*0370*/  IMAD R7, R12, UR11, R7 ;  /* 0x0000000b0c077c24 */ /* 0x000fc8000f8e0207 */
[----:B------:R-:W-:Y:S02]  /*0380*/  IMAD.IADD R7, R9, 0x1, R7 ;  /* 0x0000000109077824 */ /* 0x000fe400078e0207 */
[----:B------:R-:W-:-:S03]  /*0390*/  IMAD R9, R11, UR6, RZ ;  /* 0x000000060b097c24 */ /* 0x000fc6000f8e02ff */
[----:B------:R-:W-:Y:S01]  /*03a0*/  LEA.HI.X R7, R8, UR13, R7, 0x2, P1 ;  /* 0x0000000d08077c11 */ /* 0x000fe200088f1407 */
[----:B------:R-:W-:Y:S01]  /*03b0*/  IMAD R9, R12, UR7, R9 ;  /* 0x000000070c097c24 */ /* 0x000fe2000f8e0209 */
[----:B-1----:R-:W-:Y:S01]  /*03c0*/  LEA R8, P1, R4, UR8, 0x3 ;  /* 0x0000000804087c11 */ /* 0x002fe2000f8218ff */
[----:B------:R-:W0:Y:S02]  /*03d0*/  LDCU.64 UR6, c[0x0][0x3b8] ;  /* 0x00007700ff0677ac */ /* 0x000e240008000a00 */
[----:B------:R-:W-:-:S05]  /*03e0*/  IMAD.IADD R5, R5, 0x1, R9 ;  /* 0x0000000105057824 */ /* 0x000fca00078e0209 */
[----:B------:R-:W-:-:S03]  /*03f0*/  LEA.HI.X R9, R4, UR9, R5, 0x3, P1 ;  /* 0x0000000904097c11 */ /* 0x000fc600088f1c05 */
[----:B------:R-:W-:-:S05]  /*0400*/  IMAD.WIDE R4, R3, 0x8, R8 ;  /* 0x0000000803047825 */ /* 0x000fca00078e0208 */
[----:B------:R-:W3:Y:S01]  /*0410*/  LDG.E R14, desc[UR4][R4.64] ;  /* 0x00000004040e7981 */ /* 0x000ee2000c1e1900 */
[----:B--2---:R-:W-:Y:S01]  /*0420*/  MOV R11, R2 ;  /* 0x00000002000b7202 */ /* 0x004fe20000000f00 */
[----:B----4-:R-:W-:-:S05]  /*0430*/  IMAD.MOV.U32 R10, RZ, RZ, R0 ;  /* 0x000000ffff0a7224 */ /* 0x010fca00078e0000 */
[----:B------:R-:W2:Y:S04]  /*0440*/  @P0 LDG.E.CONSTANT R11, desc[UR4][R6.64+0x4] ;  /* 0x00000404060b0981 */ /* 0x000ea8000c1e9900 */
[----:B------:R1:W4:Y:S01]  /*0450*/  @P0 LDG.E.CONSTANT R10, desc[UR4][R6.64] ;  /* 0x00000004060a0981 */ /* 0x000322000c1e9900 */
[----:B0-----:R-:W0:Y:S02]  /*0460*/  I2F.F64.S64 R8, UR6 ;  /* 0x0000000600087d12 */ /* 0x001e240008301c00 */
[----:B0-----:R-:W-:-:S06]  /*0470*/  DADD R8, R8, 1 ;  /* 0x3ff0000008087429 */ /* 0x001fcc0000000000 */
[----:B------:R-:W0:Y:S01]  /*0480*/  F2F.F32.F64 R3, R8 ;  /* 0x0000000800037310 */ /* 0x000e220000301000 */
[----:B------:R-:W-:Y:S01]  /*0490*/  FADD R12, RZ, -R2 ;  /* 0x80000002ff0c7221 */ /* 0x000fe20000000000 */
[----:B-1----:R-:W-:-:S06]  /*04a0*/  FADD R6, RZ, R0 ;  /* 0x00000000ff067221 */ /* 0x002fcc0000000000 */
[----:B------:R-:W3:Y:S08]  /*04b0*/  I2F.S64 R2, UR6 ;  /* 0x0000000600027d12 */ /* 0x000ef00008301400 */
[----:B0-----:R-:W0:Y:S01]  /*04c0*/  MUFU.RCP R16, R3 ;  /* 0x0000000300107308 */ /* 0x001e220000001000 */
[----:B------:R-:W-:Y:S01]  /*04d0*/  BSSY.RECONVERGENT B0, `(.L_x_424) ;  /* 0x0000014000007945 */ /* 0x000fe20003800200 */
[----:B0-----:R-:W-:-:S04]  /*04e0*/  FFMA R15, R16, -R3, 1 ;  /* 0x3f800000100f7423 */ /* 0x001fc80000000803 */
[----:B------:R-:W-:Y:S01]  /*04f0*/  FFMA R15, R16, R15, R16 ;  /* 0x0000000f100f7223 */ /* 0x000fe20000000010 */
[----:B--2---:R-:W-:Y:S01]  /*0500*/  FADD R11, RZ, -R11 ;  /* 0x8000000bff0b7221 */ /* 0x004fe20000000000 */
[----:B----4-:R-:W-:-:S03]  /*0510*/  FADD R7, RZ, R10 ;  /* 0x0000000aff077221 */ /* 0x010fc60000000000 */
[----:B------:R-:W-:-:S04]  /*0520*/  FMUL R13, R12, R11 ;  /* 0x0000000b0c0d7220 */ /* 0x000fc80000400000 */
[----:B------:R-:W-:-:S04]  /*0530*/  FFMA R13, R6, R7, R13 ;  /* 0x00000007060d7223 */ /* 0x000fc8000000000d */
[----:B------:R-:W-:-:S04]  /*0540*/  FMUL R13, R13, 0.5 ;  /* 0x3f0000000d0d7820 */ /* 0x000fc80000400000 */
[----:B---3--:R-:W-:-:S04]  /*0550*/  FFMA R0, R14, R2, R13 ;  /* 0x000000020e007223 */ /* 0x008fc8000000000d */
[----:B------:R-:W0:Y:S01]  /*0560*/  FCHK P0, R0, R3 ;  /* 0x0000000300007302 */ /* 0x000e220000000000 */
[----:B------:R-:W-:Y:S01]  /*0570*/  FMUL R7, R12, R7 ;  /* 0x000000070c077220 */ /* 0x000fe20000400000 */
[----:B------:R-:W-:-:S03]  /*0580*/  FFMA R8, R0, R15, RZ ;  /* 0x0000000f00087223 */ /* 0x000fc600000000ff */
[----:B------:R-:W-:Y:S01]  /*0590*/  FFMA R7, R6, R11, -R7 ;  /* 0x0000000b06077223 */ /* 0x000fe20000000807 */
[----:B------:R-:W-:-:S03]  /*05a0*/  FFMA R6, R8, -R3, R0 ;  /* 0x8000000308067223 */ /* 0x000fc60000000000 */
[----:B------:R-:W-:Y:S01]  /*05b0*/  FMUL R7, R7, 0.5 ;  /* 0x3f00000007077820 */ /* 0x000fe20000400000 */
[----:B------:R-:W-:Y:S01]  /*05c0*/  FFMA R15, R15, R6, R8 ;  /* 0x000000060f0f7223 */ /* 0x000fe20000000008 */
[----:B0-----:R-:W-:Y:S06]  /*05d0*/  @!P0 BRA `(.L_x_425) ;  /* 0x00000000000c8947 */ /* 0x001fec0003800000 */
[----:B------:R-:W-:-:S07]  /*05e0*/  MOV R6, 0x600 ;  /* 0x0000060000067802 */ /* 0x000fce0000000f00 */
[----:B------:R-:W-:Y:S05]  /*05f0*/  CALL.REL.NOINC `($__internal_21_$__cuda_sm3x_div_rn_noftz_f32_slowpath) ;  /* 0x0000000000547944 */ /* 0x000fea0003c00000 */
[----:B------:R-:W-:-:S07]  /*0600*/  IMAD.MOV.U32 R15, RZ, RZ, R0 ;  /* 0x000000ffff0f7224 */ /* 0x000fce00078e0000 */
.L_x_425:
[----:B------:R-:W-:Y:S05]  /*0610*/  BSYNC.RECONVERGENT B0 ;  /* 0x0000000000007941 */ /* 0x000fea0003800200 */
.L_x_424:
        /* <DEDUP_REMOVED lines=14> */
[----:B------:R-:W-:Y:S05]  /*0700*/  CALL.REL.NOINC `($__internal_21_$__cuda_sm3x_div_rn_noftz_f32_slowpath) ;  /* 0x0000000000107944 */ /* 0x000fea0003c00000 */
[----:B------:R-:W-:-:S07]  /*0710*/  MOV R7, R0 ;  /* 0x0000000000077202 */ /* 0x000fce0000000f00 */
.L_x_427:
[----:B------:R-:W-:Y:S05]  /*0720*/  BSYNC.RECONVERGENT B0 ;  /* 0x0000000000007941 */ /* 0x000fea0003800200 */
.L_x_426:
[----:B------:R-:W-:Y:S01]  /*0730*/  STG.E desc[UR4][R4.64+0x4], R7 ;  /* 0x0000040704007986 */ /* 0x000fe2000c101904 */
[----:B------:R-:W-:Y:S05]  /*0740*/  EXIT ;  /* 0x000000000000794d */ /* 0x000fea0003800000 */
        .weak           $__internal_21_$__cuda_sm3x_div_rn_noftz_f32_slowpath
        .type           $__internal_21_$__cuda_sm3x_div_rn_noftz_f32_slowpath,@function
        .size           $__internal_21_$__cuda_sm3x_div_rn_noftz_f32_slowpath,(.L_x_1081 - $__internal_21_$__cuda_sm3x_div_rn_noftz_f32_slowpath)
$__internal_21_$__cuda_sm3x_div_rn_noftz_f32_slowpath:
        /* <DEDUP_REMOVED lines=35> */
.L_x_429:
        /* <DEDUP_REMOVED lines=13> */
[----:B------:R-:W-:Y:S01]  /*0a50*/  FFMA R12, R13, R15, R0 ;  /* 0x0000000f0d0c7223 */ /* 0x000fe20000000000 */
[----:B------:R-:W-:-:S03]  /*0a60*/  IADD3 R11, PT, PT, R11, R8, RZ ;  /* 0x000000080b0b7210 */ /* 0x000fc60007ffe0ff */
        /* <DEDUP_REMOVED lines=32> */
[----:B------:R-:W-:-:S04]  /*0c70*/  LOP3.LUT R8, R8, R9, RZ, 0xc0, !PT ;  /* 0x0000000908087212 */ /* 0x000fc800078ec0ff */
[----:B------:R-:W-:-:S04]  /*0c80*/  IADD3 R11, PT, PT, R11, R8, RZ ;  /* 0x000000080b0b7210 */ /* 0x000fc80007ffe0ff */
[----:B------:R-:W-:Y:S01]  /*0c90*/  LOP3.LUT R0, R11, R0, RZ, 0xfc, !PT ;  /* 0x000000000b007212 */ /* 0x000fe200078efcff */
[----:B------:R-:W-:Y:S06]  /*0ca0*/  BRA `(.L_x_437) ;  /* 0x0000000000107947 */ /* 0x000fec0003800000 */
.L_x_436:
[----:B------:R-:W-:-:S04]  /*0cb0*/  LOP3.LUT R0, R0, 0x80000000, RZ, 0xc0, !PT ;  /* 0x8000000000007812 */ /* 0x000fc800078ec0ff */
[----:B------:R-:W-:Y:S01]  /*0cc0*/  LOP3.LUT R0, R0, 0x7f800000, RZ, 0xfc, !PT ;  /* 0x7f80000000007812 */ /* 0x000fe200078efcff */
[----:B------:R-:W-:Y:S06]  /*0cd0*/  BRA `(.L_x_437) ;  /* 0x0000000000047947 */ /* 0x000fec0003800000 */
.L_x_435:
[----:B------:R-:W-:-:S07]  /*0ce0*/  IMAD R0, R11, 0x800000, R0 ;  /* 0x008000000b007824 */ /* 0x000fce00078e0200 */
.L_x_437:
[----:B------:R-:W-:Y:S05]  /*0cf0*/  BSYNC.RECONVERGENT B2 ;  /* 0x0000000000027941 */ /* 0x000fea0003800200 */
.L_x_434:
[----:B------:R-:W-:Y:S05]  /*0d00*/  BRA `(.L_x_438) ;  /* 0x0000000000207947 */ /* 0x000fea0003800000 */
.L_x_433:
[----:B------:R-:W-:-:S04]  /*0d10*/  LOP3.LUT R0, R9, 0x80000000, R0, 0x48, !PT ;  /* 0x8000000009007812 */ /* 0x000fc800078e4800 */
[----:B------:R-:W-:Y:S01]  /*0d20*/  LOP3.LUT R0, R0, 0x7f800000, RZ, 0xfc, !PT ;  /* 0x7f80000000007812 */ /* 0x000fe200078efcff */
[----:B------:R-:W-:Y:S06]  /*0d30*/  BRA `(.L_x_438) ;  /* 0x0000000000147947 */ /* 0x000fec0003800000 */
.L_x_432:
[----:B------:R-:W-:Y:S01]  /*0d40*/  LOP3.LUT R0, R9, 0x80000000, R0, 0x48, !PT ;  /* 0x8000000009007812 */ /* 0x000fe200078e4800 */
[----:B------:R-:W-:Y:S06]  /*0d50*/  BRA `(.L_x_438) ;  /* 0x00000000000c7947 */ /* 0x000fec0003800000 */
.L_x_431:
[----:B------:R-:W0:Y:S01]  /*0d60*/  MUFU.RSQ R0, -QNAN ;  /* 0xffc0000000007908 */ /* 0x000e220000001400 */
[----:B------:R-:W-:Y:S05]  /*0d70*/  BRA `(.L_x_438) ;  /* 0x0000000000047947 */ /* 0x000fea0003800000 */
.L_x_430:
[----:B------:R-:W-:-:S07]  /*0d80*/  FADD.FTZ R0, R0, R3 ;  /* 0x0000000300007221 */ /* 0x000fce0000010000 */
.L_x_438:
[----:B------:R-:W-:Y:S05]  /*0d90*/  BSYNC.RECONVERGENT B1 ;  /* 0x0000000000017941 */ /* 0x000fea0003800200 */
.L_x_428:
[----:B------:R-:W-:Y:S02]  /*0da0*/  IMAD.MOV.U32 R8, RZ, RZ, R6 ;  /* 0x000000ffff087224 */ /* 0x000fe400078e0006 */
[----:B------:R-:W-:-:S04]  /*0db0*/  IMAD.MOV.U32 R9, RZ, RZ, 0x0 ;  /* 0x00000000ff097424 */ /* 0x000fc800078e00ff */
[----:B0-----:R-:W-:Y:S05]  /*0dc0*/  RET.REL.NODEC R8 `(_Z26MutualIntensExtract_KernelILi5ELb0ELb1ELi1ELi1EEvPKfS1_Pfllllll) ;  /* 0xfffffff0088c7950 */ /* 0x001fea0003c3ffff */
.L_x_439:
        /* <DEDUP_REMOVED lines=11> */
.L_x_1081:


//--------------------- .text._Z26MutualIntensExtract_KernelILi5ELb1ELb0ELi1ELi1EEvPKfS1_Pfllllll --------------------------
	.section	.text._Z26MutualIntensExtract_KernelILi5ELb1ELb0ELi1ELi1EEvPKfS1_Pfllllll,"ax",@progbits
	.align	128
        .global         _Z26MutualIntensExtract_KernelILi5ELb1ELb0ELi1ELi1EEvPKfS1_Pfllllll
        .type           _Z26MutualIntensExtract_KernelILi5ELb1ELb0ELi1ELi1EEvPKfS1_Pfllllll,@function
        .size           _Z26MutualIntensExtract_KernelILi5ELb1ELb0ELi1ELi1EEvPKfS1_Pfllllll,(.L_x_1082 - _Z26MutualIntensExtract_KernelILi5ELb1ELb0ELi1ELi1EEvPKfS1_Pfllllll)
        .other          _Z26MutualIntensExtract_KernelILi5ELb1ELb0ELi1ELi1EEvPKfS1_Pfllllll,@"STO_CUDA_ENTRY STV_DEFAULT"
_Z26MutualIntensExtract_KernelILi5ELb1ELb0ELi1ELi1EEvPKfS1_Pfllllll:
.text._Z26MutualIntensExtract_KernelILi5ELb1ELb0ELi1ELi1EEvPKfS1_Pfllllll:
        /* <DEDUP_REMOVED lines=72> */
[----:B------:R-:W0:Y:S01]  /*0480*/  F2F.F32.F64 R7, R10 ;  /* 0x0000000a00077310 */ /* 0x000e220000301000 */
[----:B------:R-:W-:-:S07]  /*0490*/  FADD R14, RZ, R0 ;  /* 0x00000000ff0e7221 */ /* 0x000fce0000000000 */
[----:B------:R-:W3:Y:S08]  /*04a0*/  I2F.S64 R6, UR6 ;  /* 0x0000000600067d12 */ /* 0x000ef00008301400 */
[----:B0-----:R-:W0:Y:S01]  /*04b0*/  MUFU.RCP R18, R7 ;  /* 0x0000000700127308 */ /* 0x001e220000001000 */
[----:B------:R-:W-:Y:S01]  /*04c0*/  BSSY.RECONVERGENT B0, `(.L_x_440) ;  /* 0x0000014000007945 */ /* 0x000fe20003800200 */
[----:B0-----:R-:W-:-:S04]  /*04d0*/  FFMA R15, R18, -R7, 1 ;  /* 0x3f800000120f7423 */ /* 0x001fc80000000807 */
[----:B------:R-:W-:Y:S01]  /*04e0*/  FFMA R15, R18, R15, R18 ;  /* 0x0000000f120f7223 */ /* 0x000fe20000000012 */
[----:B--2---:R-:W-:-:S04]  /*04f0*/  FADD R13, RZ, R12 ;  /* 0x0000000cff0d7221 */ /* 0x004fc80000000000 */
[----:B-1----:R-:W-:-:S04]  /*0500*/  FMUL R9, R14, R13 ;  /* 0x0000000d0e097220 */ /* 0x002fc80000400000 */
[----:B----4-:R-:W-:-:S04]  /*0510*/  FFMA R9, R2, R3, R9 ;  /* 0x0000000302097223 */ /* 0x010fc80000000009 */
        /* <DEDUP_REMOVED lines=10> */
[----:B------:R-:W-:Y:S01]  /*05c0*/  IMAD.MOV.U32 R3, RZ, RZ, R7 ;  /* 0x000000ffff037224 */ /* 0x000fe200078e0007 */
[----:B------:R-:W-:-:S07]  /*05d0*/  MOV R2, 0x5f0 ;  /* 0x000005f000027802 */ /* 0x000fce0000000f00 */
[----:B------:R-:W-:Y:S05]  /*05e0*/  CALL.REL.NOINC `($__internal_22_$__cuda_sm3x_div_rn_noftz_f32_slowpath) ;  /* 0x0000000000587944 */ /* 0x000fea0003c00000 */
[----:B------:R-:W-:-:S07]  /*05f0*/  IMAD.MOV.U32 R3, RZ, RZ, R0 ;  /* 0x000000ffff037224 */ /* 0x000fce00078e0000 */
.L_x_441:
[----:B------:R-:W-:Y:S05]  /*0600*/  BSYNC.RECONVERGENT B0 ;  /* 0x0000000000007941 */ /* 0x000fea0003800200 */
.L_x_440:
        /* <DEDUP_REMOVED lines=15> */
[----:B------:R-:W-:Y:S05]  /*0700*/  CALL.REL.NOINC `($__internal_22_$__cuda_sm3x_div_rn_noftz_f32_slowpath) ;  /* 0x0000000000107944 */ /* 0x000fea0003c00000 */
[----:B------:R-:W-:-:S07]  /*0710*/  MOV R9, R0 ;  /* 0x0000000000097202 */ /* 0x000fce0000000f00 */
.L_x_443:
[----:B------:R-:W-:Y:S05]  /*0720*/  BSYNC.RECONVERGENT B0 ;  /* 0x0000000000007941 */ /* 0x000fea0003800200 */
.L_x_442:
[----:B------:R-:W-:Y:S01]  /*0730*/  STG.E desc[UR4][R4.64+0x4], R9 ;  /* 0x0000040904007986 */ /* 0x000fe2000c101904 */
[----:B------:R-:W-:Y:S05]  /*0740*/  EXIT ;  /* 0x000000000000794d */ /* 0x000fea0003800000 */
        .weak           $__internal_22_$__cuda_sm3x_div_rn_noftz_f32_slowpath
        .type           $__internal_22_$__cuda_sm3x_div_rn_noftz_f32_slowpath,@function
        .size           $__internal_22_$__cuda_sm3x_div_rn_noftz_f32_slowpath,(.L_x_1082 - $__internal_22_$__cuda_sm3x_div_rn_noftz_f32_slowpath)
$__internal_22_$__cuda_sm3x_div_rn_noftz_f32_slowpath:
        /* <DEDUP_REMOVED lines=34> */
.L_x_445:
        /* <DEDUP_REMOVED lines=51> */
.L_x_452:
[----:B------:R-:W-:-:S04]  /*0ca0*/  LOP3.LUT R0, R0, 0x80000000, RZ, 0xc0, !PT ;  /* 0x8000000000007812 */ /* 0x000fc800078ec0ff */
[----:B------:R-:W-:Y:S01]  /*0cb0*/  LOP3.LUT R0, R0, 0x7f800000, RZ, 0xfc, !PT ;  /* 0x7f80000000007812 */ /* 0x000fe200078efcff */
[----:B------:R-:W-:Y:S06]  /*0cc0*/  BRA `(.L_x_453) ;  /* 0x0000000000047947 */ /* 0x000fec0003800000 */
.L_x_451:
[----:B------:R-:W-:-:S07]  /*0cd0*/  IMAD R0, R11, 0x800000, R0 ;  /* 0x008000000b007824 */ /* 0x000fce00078e0200 */
.L_x_453:
[----:B------:R-:W-:Y:S05]  /*0ce0*/  BSYNC.RECONVERGENT B2 ;  /* 0x0000000000027941 */ /* 0x000fea0003800200 */
.L_x_450:
[----:B------:R-:W-:Y:S05]  /*0cf0*/  BRA `(.L_x_454) ;  /* 0x0000000000207947 */ /* 0x000fea0003800000 */
.L_x_449:
[----:B------:R-:W-:-:S04]  /*0d00*/  LOP3.LUT R0, R3, 0x80000000, R0, 0x48, !PT ;  /* 0x8000000003007812 */ /* 0x000fc800078e4800 */
[----:B------:R-:W-:Y:S01]  /*0d10*/  LOP3.LUT R0, R0, 0x7f800000, RZ, 0xfc, !PT ;  /* 0x7f80000000007812 */ /* 0x000fe200078efcff */
[----:B------:R-:W-:Y:S06]  /*0d20*/  BRA `(.L_x_454) ;  /* 0x0000000000147947 */ /* 0x000fec0003800000 */
.L_x_448:
[----:B------:R-:W-:Y:S01]  /*0d30*/  LOP3.LUT R0, R3, 0x80000000, R0, 0x48, !PT ;  /* 0x8000000003007812 */ /* 0x000fe200078e4800 */
[----:B------:R-:W-:Y:S06]  /*0d40*/  BRA `(.L_x_454) ;  /* 0x00000000000c7947 */ /* 0x000fec0003800000 */
.L_x_447:
[----:B------:R-:W0:Y:S01]  /*0d50*/  MUFU.RSQ R0, -QNAN ;  /* 0xffc0000000007908 */ /* 0x000e220000001400 */
[----:B------:R-:W-:Y:S05]  /*0d60*/  BRA `(.L_x_454) ;  /* 0x0000000000047947 */ /* 0x000fea0003800000 */
.L_x_446:
[----:B------:R-:W-:-:S07]  /*0d70*/  FADD.FTZ R0, R0, R3 ;  /* 0x0000000300007221 */ /* 0x000fce0000010000 */
.L_x_454:
[----:B------:R-:W-:Y:S05]  /*0d80*/  BSYNC.RECONVERGENT B1 ;  /* 0x0000000000017941 */ /* 0x000fea0003800200 */
.L_x_444:
[----:B------:R-:W-:-:S04]  /*0d90*/  IMAD.MOV.U32 R3, RZ, RZ, 0x0 ;  /* 0x00000000ff037424 */ /* 0x000fc800078e00ff */
[----:B0-----:R-:W-:Y:S05]  /*0da0*/  RET.REL.NODEC R2 `(_Z26MutualIntensExtract_KernelILi5ELb1ELb0ELi1ELi1EEvPKfS1_Pfllllll) ;  /* 0xfffffff002947950 */ /* 0x001fea0003c3ffff */
.L_x_455:
        /* <DEDUP_REMOVED lines=13> */
.L_x_1082:


//--------------------- .text._Z26MutualIntensExtract_KernelILi5ELb1ELb1ELi1ELi1EEvPKfS1_Pfllllll --------------------------
	.section	.text._Z26MutualIntensExtract_KernelILi5ELb1ELb1ELi1ELi1EEvPKfS1_Pfllllll,"ax",@progbits
	.align	128
        .global         _Z26MutualIntensExtract_KernelILi5ELb1ELb1ELi1ELi1EEvPKfS1_Pfllllll
        .type           _Z26MutualIntensExtract_KernelILi5ELb1ELb1ELi1ELi1EEvPKfS1_Pfllllll,@function
        .size           _Z26MutualIntensExtract_KernelILi5ELb1ELb1ELi1ELi1EEvPKfS1_Pfllllll,(.L_x_1083 - _Z26MutualIntensExtract_KernelILi5ELb1ELb1ELi1ELi1EEvPKfS1_Pfllllll)
        .other          _Z26MutualIntensExtract_KernelILi5ELb1ELb1ELi1ELi1EEvPKfS1_Pfllllll,@"STO_CUDA_ENTRY STV_DEFAULT"
_Z26MutualIntensExtract_KernelILi5ELb1ELb1ELi1ELi1EEvPKfS1_Pfllllll:
.text._Z26MutualIntensExtract_KernelILi5ELb1ELb1ELi1ELi1EEvPKfS1_Pfllllll:
        /* <DEDUP_REMOVED lines=58> */
[----:B------:R-:W-:Y:S01]  /*03a0*/  ISETP.NE.AND.EX P0, PT, R19, R16, PT, P0 ;  /* 0x000000101300720c */ /* 0x000fe20003f05300 */
[----:B------:R-:W-:Y:S02]  /*03b0*/  IMAD.SHL.U32 R14, R10, 0x4, RZ ;  /* 0x000000040a0e7824 */ /* 0x000fe400078e00ff */
[----:B------:R-:W-:Y:S02]  /*03c0*/  IMAD R15, R17, UR11, R6 ;  /* 0x0000000b110f7c24 */ /* 0x000fe4000f8e0206 */
[----:B------:R-:W-:Y:S01]  /*03d0*/  IMAD R6, R19, UR6, RZ ;  /* 0x0000000613067c24 */ /* 0x000fe2000f8e02ff */
[C---:B0-----:R-:W-:Y:S01]  /*03e0*/  IADD3 R12, P1, PT, R14.reuse, UR12, RZ ;  /* 0x0000000c0e0c7c10 */ /* 0x041fe2000ff3e0ff */
[----:B------:R-:W-:Y:S01]  /*03f0*/  IMAD.IADD R11, R11, 0x1, R15 ;  /* 0x000000010b0b7824 */ /* 0x000fe200078e020f */
[----:B------:R-:W-:Y:S01]  /*0400*/  IADD3 R14, P2, PT, R14, UR14, RZ ;  /* 0x0000000e0e0e7c10 */ /* 0x000fe2000ff5e0ff */
[----:B------:R-:W-:-:S03]  /*0410*/  IMAD.WIDE.U32 R4, R17, UR6, RZ ;  /* 0x0000000611047c25 */ /* 0x000fc6000f8e00ff */
[----:B------:R-:W-:Y:S01]  /*0420*/  SHF.L.U64.HI R10, R10, 0x2, R11 ;  /* 0x000000020a0a7819 */ /* 0x000fe2000001020b */
[----:B------:R-:W-:Y:S01]  /*0430*/  IMAD R17, R17, UR7, R6 ;  /* 0x0000000711117c24 */ /* 0x000fe2000f8e0206 */
        /* <DEDUP_REMOVED lines=8> */
[----:B--2---:R-:W-:Y:S01]  /*04c0*/  MOV R8, R0 ;  /* 0x0000000000087202 */ /* 0x004fe20000000f00 */
[----:B----4-:R-:W-:-:S05]  /*04d0*/  IMAD.MOV.U32 R19, RZ, RZ, R3 ;  /* 0x000000ffff137224 */ /* 0x010fca00078e0003 */
[----:B------:R-:W2:Y:S01]  /*04e0*/  @P0 LDG.E.CONSTANT R8, desc[UR4][R12.64] ;  /* 0x000000040c080981 */ /* 0x000ea2000c1e9900 */
[----:B-----5:R-:W-:-:S03]  /*04f0*/  IMAD.MOV.U32 R6, RZ, RZ, R2 ;  /* 0x000000ffff067224 */ /* 0x020fc600078e0002 */
[----:B------:R-:W2:Y:S01]  /*0500*/  @P0 LDG.E.CONSTANT R19, desc[UR4][R14.64+0x4] ;  /* 0x000004040e130981 */ /* 0x000ea2000c1e9900 */
[----:B------:R-:W-:-:S03]  /*0510*/  IMAD.MOV.U32 R11, RZ, RZ, R9 ;  /* 0x000000ffff0b7224 */ /* 0x000fc600078e0009 */
[----:B------:R-:W4:Y:S04]  /*0520*/  @P0 LDG.E.CONSTANT R6, desc[UR4][R12.64+0x4] ;  /* 0x000004040c060981 */ /* 0x000f28000c1e9900 */
[----:B------:R-:W4:Y:S01]  /*0530*/  @P0 LDG.E.CONSTANT R11, desc[UR4][R14.64] ;  /* 0x000000040e0b0981 */ /* 0x000f22000c1e9900 */
[----:B0-----:R-:W0:Y:S02]  /*0540*/  I2F.F64.S64 R16, UR6 ;  /* 0x0000000600107d12 */ /* 0x001e240008301c00 */
[----:B0-----:R-:W-:-:S06]  /*0550*/  DADD R16, R16, 1 ;  /* 0x3ff0000010107429 */ /* 0x001fcc0000000000 */
[----:B------:R-:W0:Y:S01]  /*0560*/  F2F.F32.F64 R7, R16 ;  /* 0x0000001000077310 */ /* 0x000e220000301000 */
[----:B------:R-:W-:Y:S01]  /*0570*/  FADD R3, R0, -R3 ;  /* 0x8000000300037221 */ /* 0x000fe20000000000 */
[----:B------:R-:W-:-:S06]  /*0580*/  FADD R2, R2, R9 ;  /* 0x0000000902027221 */ /* 0x000fcc0000000000 */
[----:B0-----:R-:W0:Y:S01]  /*0590*/  MUFU.RCP R18, R7 ;  /* 0x0000000700127308 */ /* 0x001e220000001000 */
[----:B------:R-:W-:Y:S01]  /*05a0*/  BSSY.RECONVERGENT B0, `(.L_x_456) ;  /* 0x0000016000007945 */ /* 0x000fe20003800200 */
[----:B--2---:R-:W-:-:S06]  /*05b0*/  FADD R19, -R19, R8 ;  /* 0x0000000813137221 */ /* 0x004fcc0000000100 */
[----:B------:R-:W3:Y:S01]  /*05c0*/  I2F.S64 R8, UR6 ;  /* 0x0000000600087d12 */ /* 0x000ee20008301400 */
[----:B------:R-:W-:Y:S01]  /*05d0*/  FMUL R9, R3, R19 ;  /* 0x0000001303097220 */ /* 0x000fe20000400000 */
[----:B----4-:R-:W-:-:S04]  /*05e0*/  FADD R6, R11, R6 ;  /* 0x000000060b067221 */ /* 0x010fc80000000000 */
[----:B------:R-:W-:-:S04]  /*05f0*/  FFMA R9, R2, R6, R9 ;  /* 0x0000000602097223 */ /* 0x000fc80000000009 */
[----:B------:R-:W-:-:S04]  /*0600*/  FMUL R9, R9, 0.5 ;  /* 0x3f00000009097820 */ /* 0x000fc80000400000 */
[----:B---3--:R-:W-:Y:S01]  /*0610*/  FFMA R0, R10, R8, R9 ;  /* 0x000000080a007223 */ /* 0x008fe20000000009 */
[----:B0-----:R-:W-:-:S03]  /*0620*/  FFMA R11, R18, -R7, 1 ;  /* 0x3f800000120b7423 */ /* 0x001fc60000000807 */
[----:B------:R-:W0:Y:S01]  /*0630*/  FCHK P0, R0, R7 ;  /* 0x0000000700007302 */ /* 0x000e220000000000 */
[----:B------:R-:W-:Y:S01]  /*0640*/  FFMA R11, R18, R11, R18 ;  /* 0x0000000b120b7223 */ /* 0x000fe20000000012 */
[----:B------:R-:W-:-:S03]  /*0650*/  FMUL R3, R3, R6 ;  /* 0x0000000603037220 */ /* 0x000fc60000400000 */
[----:B------:R-:W-:Y:S01]  /*0660*/  FFMA R6, R0, R11, RZ ;  /* 0x0000000b00067223 */ /* 0x000fe200000000ff */
[----:B------:R-:W-:-:S03]  /*0670*/  FFMA R3, R2, R19, -R3 ;  /* 0x0000001302037223 */ /* 0x000fc60000000803 */
[----:B------:R-:W-:Y:S01]  /*0680*/  FFMA R2, R6, -R7, R0 ;  /* 0x8000000706027223 */ /* 0x000fe20000000000 */
[----:B------:R-:W-:-:S03]  /*0690*/  FMUL R9, R3, 0.5 ;  /* 0x3f00000003097820 */ /* 0x000fc60000400000 */
[----:B------:R-:W-:Y:S01]  /*06a0*/  FFMA R11, R11, R2, R6 ;  /* 0x000000020b0b7223 */ /* 0x000fe20000000006 */
[----:B0-----:R-:W-:Y:S06]  /*06b0*/  @!P0 BRA `(.L_x_457) ;  /* 0x0000000000108947 */ /* 0x001fec0003800000 */
[----:B------:R-:W-:Y:S01]  /*06c0*/  IMAD.MOV.U32 R3, RZ, RZ, R7 ;  /* 0x000000ffff037224 */ /* 0x000fe200078e0007 */
[----:B------:R-:W-:-:S07]  /*06d0*/  MOV R2, 0x6f0 ;  /* 0x000006f000027802 */ /* 0x000fce0000000f00 */
[----:B------:R-:W-:Y:S05]  /*06e0*/  CALL.REL.NOINC `($__internal_23_$__cuda_sm3x_div_rn_noftz_f32_slowpath) ;  /* 0x0000000000587944 */ /* 0x000fea0003c00000 */
[----:B------:R-:W-:-:S07]  /*06f0*/  IMAD.MOV.U32 R11, RZ, RZ, R0 ;  /* 0x000000ffff0b7224 */ /* 0x000fce00078e0000 */
.L_x_457:
[----:B------:R-:W-:Y:S05]  /*0700*/  BSYNC.RECONVERGENT B0 ;  /* 0x0000000000007941 */ /* 0x000fea0003800200 */
.L_x_456:
        /* <DEDUP_REMOVED lines=15> */
[----:B------:R-:W-:Y:S05]  /*0800*/  CALL.REL.NOINC `($__internal_23_$__cuda_sm3x_div_rn_noftz_f32_slowpath) ;  /* 0x0000000000107944 */ /* 0x000fea0003c00000 */
[----:B------:R-:W-:-:S07]  /*0810*/  IMAD.MOV.U32 R3, RZ, RZ, R0 ;  /* 0x000000ffff037224 */ /* 0x000fce00078e0000 */
.L_x_459:
[----:B------:R-:W-:Y:S05]  /*0820*/  BSYNC.RECONVERGENT B0 ;  /* 0x0000000000007941 */ /* 0x000fea0003800200 */
.L_x_458:
[----:B------:R-:W-:Y:S01]  /*0830*/  STG.E desc[UR4][R4.64+0x4], R3 ;  /* 0x0000040304007986 */ /* 0x000fe2000c101904 */
[----:B------:R-:W-:Y:S05]  /*0840*/  EXIT ;  /* 0x000000000000794d */ /* 0x000fea0003800000 */
        .weak           $__internal_23_$__cuda_sm3x_div_rn_noftz_f32_slowpath
        .type           $__internal_23_$__cuda_sm3x_div_rn_noftz_f32_slowpath,@function
        .size           $__internal_23_$__cuda_sm3x_div_rn_noftz_f32_slowpath,(.L_x_1083 - $__internal_23_$__cuda_sm3x_div_rn_noftz_f32_slowpath)
$__internal_23_$__cuda_sm3x_div_rn_noftz_f32_slowpath:
        /* <DEDUP_REMOVED lines=34> */
.L_x_461:
        /* <DEDUP_REMOVED lines=51> */
.L_x_468:
[----:B------:R-:W-:-:S04]  /*0da0*/  LOP3.LUT R0, R0, 0x80000000, RZ, 0xc0, !PT ;  /* 0x8000000000007812 */ /* 0x000fc800078ec0ff */
[----:B------:R-:W-:Y:S01]  /*0db0*/  LOP3.LUT R0, R0, 0x7f800000, RZ, 0xfc, !PT ;  /* 0x7f80000000007812 */ /* 0x000fe200078efcff */
[----:B------:R-:W-:Y:S06]  /*0dc0*/  BRA `(.L_x_469) ;  /* 0x0000000000047947 */ /* 0x000fec0003800000 */
.L_x_467:
[----:B------:R-:W-:-:S07]  /*0dd0*/  IMAD R0, R11, 0x800000, R0 ;  /* 0x008000000b007824 */ /* 0x000fce00078e0200 */
.L_x_469:
[----:B------:R-:W-:Y:S05]  /*0de0*/  BSYNC.RECONVERGENT B2 ;  /* 0x0000000000027941 */ /* 0x000fea0003800200 */
.L_x_466:
[----:B------:R-:W-:Y:S05]  /*0df0*/  BRA `(.L_x_470) ;  /* 0x0000000000207947 */ /* 0x000fea0003800000 */
.L_x_465:
[----:B------:R-:W-:-:S04]  /*0e00*/  LOP3.LUT R0, R3, 0x80000000, R0, 0x48, !PT ;  /* 0x8000000003007812 */ /* 0x000fc800078e4800 */
[----:B------:R-:W-:Y:S01]  /*0e10*/  LOP3.LUT R0, R0, 0x7f800000, RZ, 0xfc, !PT ;  /* 0x7f80000000007812 */ /* 0x000fe200078efcff */
[----:B------:R-:W-:Y:S06]  /*0e20*/  BRA `(.L_x_470) ;  /* 0x0000000000147947 */ /* 0x000fec0003800000 */
.L_x_464:
[----:B------:R-:W-:Y:S01]  /*0e30*/  LOP3.LUT R0, R3, 0x80000000, R0, 0x48, !PT ;  /* 0x8000000003007812 */ /* 0x000fe200078e4800 */
[----:B------:R-:W-:Y:S06]  /*0e40*/  BRA `(.L_x_470) ;  /* 0x00000000000c7947 */ /* 0x000fec0003800000 */
.L_x_463:
[----:B------:R-:W0:Y:S01]  /*0e50*/  MUFU.RSQ R0, -QNAN ;  /* 0xffc0000000007908 */ /* 0x000e220000001400 */
[----:B------:R-:W-:Y:S05]  /*0e60*/  BRA `(.L_x_470) ;  /* 0x0000000000047947 */ /* 0x000fea0003800000 */
.L_x_462:
[----:B------:R-:W-:-:S07]  /*0e70*/  FADD.FTZ R0, R0, R3 ;  /* 0x0000000300007221 */ /* 0x000fce0000010000 */
.L_x_470:
[----:B------:R-:W-:Y:S05]  /*0e80*/  BSYNC.RECONVERGENT B1 ;  /* 0x0000000000017941 */ /* 0x000fea0003800200 */
.L_x_460:
[----:B------:R-:W-:-:S04]  /*0e90*/  IMAD.MOV.U32 R3, RZ, RZ, 0x0 ;  /* 0x00000000ff037424 */ /* 0x000fc800078e00ff */
[----:B0-----:R-:W-:Y:S05]  /*0ea0*/  RET.REL.NODEC R2 `(_Z26MutualIntensExtract_KernelILi5ELb1ELb1ELi1ELi1EEvPKfS1_Pfllllll) ;  /* 0xfffffff002547950 */ /* 0x001fea0003c3ffff */
.L_x_471:
        /* <DEDUP_REMOVED lines=13> */
.L_x_1083:


//--------------------- .text._Z26MutualIntensExtract_KernelILi4ELb0ELb0ELi1ELi1EEvPKfS1_Pfllllll --------------------------
	.section	.text._Z26MutualIntensExtract_KernelILi4ELb0ELb0ELi1ELi1EEvPKfS1_Pfllllll,"ax",@progbits
	.align	128
        .global         _Z26MutualIntensExtract_KernelILi4ELb0ELb0ELi1ELi1EEvPKfS1_Pfllllll
        .type           _Z26MutualIntensExtract_KernelILi4ELb0ELb0ELi1ELi1EEvPKfS1_Pfllllll,@function
        .size           _Z26MutualIntensExtract_KernelILi4ELb0ELb0ELi1ELi1EEvPKfS1_Pfllllll,(.L_x_1084 - _Z26MutualIntensExtract_KernelILi4ELb0ELb0ELi1ELi1EEvPKfS1_Pfllllll)
        .other          _Z26MutualIntensExtract_KernelILi4ELb0ELb0ELi1ELi1EEvPKfS1_Pfllllll,@"STO_CUDA_ENTRY STV_DEFAULT"
_Z26MutualIntensExtract_KernelILi4ELb0ELb0ELi1ELi1EEvPKfS1_Pfllllll:
.text._Z26MutualIntensExtract_KernelILi4ELb0ELb0ELi1ELi1EEvPKfS1_Pfllllll:
        /* <DEDUP_REMOVED lines=61> */
[----:B------:R-:W-:Y:S05]  /*03d0*/  CALL.REL.NOINC `($__internal_24_$__cuda_sm3x_div_rn_noftz_f32_slowpath) ;  /* 0x0000000000547944 */ /* 0x000fea0003c00000 */
[----:B------:R-:W-:-:S07]  /*03e0*/  IMAD.MOV.U32 R9, RZ, RZ, R0 ;  /* 0x000000ffff097224 */ /* 0x000fce00078e0000 */
.L_x_473:
[----:B------:R-:W-:Y:S05]  /*03f0*/  BSYNC.RECONVERGENT B0 ;  /* 0x0000000000007941 */ /* 0x000fea0003800200 */
.L_x_472:
        /* <DEDUP_REMOVED lines=14> */
[----:B------:R-:W-:Y:S05]  /*04e0*/  CALL.REL.NOINC `($__internal_24_$__cuda_sm3x_div_rn_noftz_f32_slowpath) ;  /* 0x0000000000107944 */ /* 0x000fea0003c00000 */
[----:B------:R-:W-:-:S07]  /*04f0*/  IMAD.MOV.U32 R7, RZ, RZ, R0 ;  /* 0x000000ffff077224 */ /* 0x000fce00078e0000 */
.L_x_475:
[----:B------:R-:W-:Y:S05]  /*0500*/  BSYNC.RECONVERGENT B0 ;  /* 0x0000000000007941 */ /* 0x000fea0003800200 */
.L_x_474:
[----:B------:R-:W-:Y:S01]  /*0510*/  STG.E desc[UR4][R4.64+0x4], R7 ;  /* 0x0000040704007986 */ /* 0x000fe2000c101904 */
[----:B------:R-:W-:Y:S05]  /*0520*/  EXIT ;  /* 0x000000000000794d */ /* 0x000fea0003800000 */
        .weak           $__internal_24_$__cuda_sm3x_div_rn_noftz_f32_slowpath
        .type           $__internal_24_$__cuda_sm3x_div_rn_noftz_f32_slowpath,@function
        .size           $__internal_24_$__cuda_sm3x_div_rn_noftz_f32_slowpath,(.L_x_1084 - $__internal_24_$__cuda_sm3x_div_rn_noftz_f32_slowpath)
$__internal_24_$__cuda_sm3x_div_rn_noftz_f32_slowpath:
        /* <DEDUP_REMOVED lines=35> */
.L_x_477:
        /* <DEDUP_REMOVED lines=51> */
.L_x_484:
[----:B------:R-:W-:-:S04]  /*0a90*/  LOP3.LUT R0, R0, 0x80000000, RZ, 0xc0, !PT ;  /* 0x8000000000007812 */ /* 0x000fc800078ec0ff */
[----:B------:R-:W-:Y:S01]  /*0aa0*/  LOP3.LUT R0, R0, 0x7f800000, RZ, 0xfc, !PT ;  /* 0x7f80000000007812 */ /* 0x000fe200078efcff */
[----:B------:R-:W-:Y:S06]  /*0ab0*/  BRA `(.L_x_485) ;  /* 0x0000000000047947 */ /* 0x000fec0003800000 */
.L_x_483:
[----:B------:R-:W-:-:S07]  /*0ac0*/  IMAD R0, R9, 0x800000, R0 ;  /* 0x0080000009007824 */ /* 0x000fce00078e0200 */
.L_x_485:
[----:B------:R-:W-:Y:S05]  /*0ad0*/  BSYNC.RECONVERGENT B2 ;  /* 0x0000000000027941 */ /* 0x000fea0003800200 */
.L_x_482:
[----:B------:R-:W-:Y:S05]  /*0ae0*/  BRA `(.L_x_486) ;  /* 0x0000000000207947 */ /* 0x000fea0003800000 */
.L_x_481:
[----:B------:R-:W-:-:S04]  /*0af0*/  LOP3.LUT R0, R9, 0x80000000, R0, 0x48, !PT ;  /* 0x8000000009007812 */ /* 0x000fc800078e4800 */
[----:B------:R-:W-:Y:S01]  /*0b00*/  LOP3.LUT R0, R0, 0x7f800000, RZ, 0xfc, !PT ;  /* 0x7f80000000007812 */ /* 0x000fe200078efcff */
[----:B------:R-:W-:Y:S06]  /*0b10*/  BRA `(.L_x_486) ;  /* 0x0000000000147947 */ /* 0x000fec0003800000 */
.L_x_480:
[----:B------:R-:W-:Y:S01]  /*0b20*/  LOP3.LUT R0, R9, 0x80000000, R0, 0x48, !PT ;  /* 0x8000000009007812 */ /* 0x000fe200078e4800 */
[----:B------:R-:W-:Y:S06]  /*0b30*/  BRA `(.L_x_486) ;  /* 0x00000000000c7947 */ /* 0x000fec0003800000 */
.L_x_479:
[----:B------:R-:W0:Y:S01]  /*0b40*/  MUFU.RSQ R0, -QNAN ;  /* 0xffc0000000007908 */ /* 0x000e220000001400 */
[----:B------:R-:W-:Y:S05]  /*0b50*/  BRA `(.L_x_486) ;  /* 0x0000000000047947 */ /* 0x000fea0003800000 */
.L_x_478:
[----:B------:R-:W-:-:S07]  /*0b60*/  FADD.FTZ R0, R0, R3 ;  /* 0x0000000300007221 */ /* 0x000fce0000010000 */
.L_x_486:
[----:B------:R-:W-:Y:S05]  /*0b70*/  BSYNC.RECONVERGENT B1 ;  /* 0x0000000000017941 */ /* 0x000fea0003800200 */
.L_x_476:
[----:B------:R-:W-:Y:S02]  /*0b80*/  IMAD.MOV.U32 R8, RZ, RZ, R2 ;  /* 0x000000ffff087224 */ /* 0x000fe400078e0002 */
[----:B------:R-:W-:-:S04]  /*0b90*/  IMAD.MOV.U32 R9, RZ, RZ, 0x0 ;  /* 0x00000000ff097424 */ /* 0x000fc800078e00ff */
[----:B0-----:R-:W-:Y:S05]  /*0ba0*/  RET.REL.NODEC R8 `(_Z26MutualIntensExtract_KernelILi4ELb0ELb0ELi1ELi1EEvPKfS1_Pfllllll) ;  /* 0xfffffff408147950 */ /* 0x001fea0003c3ffff */
.L_x_487:
        /* <DEDUP_REMOVED lines=13> */
.L_x_1084:


//--------------------- .text._Z26MutualIntensExtract_KernelILi4ELb0ELb1ELi1ELi1EEvPKfS1_Pfllllll --------------------------
	.section	.text._Z26MutualIntensExtract_KernelILi4ELb0ELb1ELi1ELi1EEvPKfS1_Pfllllll,"ax",@progbits
	.align	128
        .global         _Z26MutualIntensExtract_KernelILi4ELb0ELb1ELi1ELi1EEvPKfS1_Pfllllll
        .type           _Z26MutualIntensExtract_KernelILi4ELb0ELb1ELi1ELi1EEvPKfS1_Pfllllll,@function
        .size           _Z26MutualIntensExtract_KernelILi4ELb0ELb1ELi1ELi1EEvPKfS1_Pfllllll,(.L_x_1085 - _Z26MutualIntensExtract_KernelILi4ELb0ELb1ELi1ELi1EEvPKfS1_Pfllllll)
        .other          _Z26MutualIntensExtract_KernelILi4ELb0ELb1ELi1ELi1EEvPKfS1_Pfllllll,@"STO_CUDA_ENTRY STV_DEFAULT"
_Z26MutualIntensExtract_KernelILi4ELb0ELb1ELi1ELi1EEvPKfS1_Pfllllll:
.text._Z26MutualIntensExtract_KernelILi4ELb0ELb1ELi1ELi1EEvPKfS1_Pfllllll:
        /* <DEDUP_REMOVED lines=73> */
[----:B------:R-:W-:Y:S01]  /*0490*/  FADD R12, RZ, R2 ;  /* 0x00000002ff0c7221 */ /* 0x000fe20000000000 */
[----:B-1----:R-:W-:-:S06]  /*04a0*/  FADD R6, RZ, -R0 ;  /* 0x80000000ff067221 */ /* 0x002fcc0000000000 */
[----:B------:R-:W3:Y:S08]  /*04b0*/  I2F.S64 R2, UR6 ;  /* 0x0000000600027d12 */ /* 0x000ef00008301400 */
[----:B0-----:R-:W0:Y:S01]  /*04c0*/  MUFU.RCP R16, R3 ;  /* 0x0000000300107308 */ /* 0x001e220000001000 */
[----:B------:R-:W-:Y:S01]  /*04d0*/  BSSY.RECONVERGENT B0, `(.L_x_488) ;  /* 0x0000014000007945 */ /* 0x000fe20003800200 */
[----:B0-----:R-:W-:-:S04]  /*04e0*/  FFMA R15, R16, -R3, 1 ;  /* 0x3f800000100f7423 */ /* 0x001fc80000000803 */
[----:B------:R-:W-:Y:S01]  /*04f0*/  FFMA R15, R16, R15, R16 ;  /* 0x0000000f100f7223 */ /* 0x000fe20000000010 */
[----:B--2---:R-:W-:Y:S01]  /*0500*/  FADD R11, RZ, R11 ;  /* 0x0000000bff0b7221 */ /* 0x004fe20000000000 */
[----:B----4-:R-:W-:-:S03]  /*0510*/  FADD R7, RZ, -R10 ;  /* 0x8000000aff077221 */ /* 0x010fc60000000000 */
        /* <DEDUP_REMOVED lines=13> */
[----:B------:R-:W-:Y:S05]  /*05f0*/  CALL.REL.NOINC `($__internal_25_$__cuda_sm3x_div_rn_noftz_f32_slowpath) ;  /* 0x0000000000547944 */ /* 0x000fea0003c00000 */
[----:B------:R-:W-:-:S07]  /*0600*/  IMAD.MOV.U32 R15, RZ, RZ, R0 ;  /* 0x000000ffff0f7224 */ /* 0x000fce00078e0000 */
.L_x_489:
[----:B------:R-:W-:Y:S05]  /*0610*/  BSYNC.RECONVERGENT B0 ;  /* 0x0000000000007941 */ /* 0x000fea0003800200 */
.L_x_488:
        /* <DEDUP_REMOVED lines=14> */
[----:B------:R-:W-:Y:S05]  /*0700*/  CALL.REL.NOINC `($__internal_25_$__cuda_sm3x_div_rn_noftz_f32_slowpath) ;  /* 0x0000000000107944 */ /* 0x000fea0003c00000 */
[----:B------:R-:W-:-:S07]  /*0710*/  MOV R7, R0 ;  /* 0x0000000000077202 */ /* 0x000fce0000000f00 */
.L_x_491:
[----:B------:R-:W-:Y:S05]  /*0720*/  BSYNC.RECONVERGENT B0 ;  /* 0x0000000000007941 */ /* 0x000fea0003800200 */
.L_x_490:
[----:B------:R-:W-:Y:S01]  /*0730*/  STG.E desc[UR4][R4.64+0x4], R7 ;  /* 0x0000040704007986 */ /* 0x000fe2000c101904 */
[----:B------:R-:W-:Y:S05]  /*0740*/  EXIT ;  /* 0x000000000000794d */ /* 0x000fea0003800000 */
        .weak           $__internal_25_$__cuda_sm3x_div_rn_noftz_f32_slowpath
        .type           $__internal_25_$__cuda_sm3x_div_rn_noftz_f32_slowpath,@function
        .size           $__internal_25_$__cuda_sm3x_div_rn_noftz_f32_slowpath,(.L_x_1085 - $__internal_25_$__cuda_sm3x_div_rn_noftz_f32_slowpath)
$__internal_25_$__cuda_sm3x_div_rn_noftz_f32_slowpath:
        /* <DEDUP_REMOVED lines=35> */
.L_x_493:
        /* <DEDUP_REMOVED lines=51> */
.L_x_500:
[----:B------:R-:W-:-:S04]  /*0cb0*/  LOP3.LUT R0, R0, 0x80000000, RZ, 0xc0, !PT ;  /* 0x8000000000007812 */ /* 0x000fc800078ec0ff */
[----:B------:R-:W-:Y:S01]  /*0cc0*/  LOP3.LUT R0, R0, 0x7f800000, RZ, 0xfc, !PT ;  /* 0x7f80000000007812 */ /* 0x000fe200078efcff */
[----:B------:R-:W-:Y:S06]  /*0cd0*/  BRA `(.L_x_501) ;  /* 0x0000000000047947 */ /* 0x000fec0003800000 */
.L_x_499:
[----:B------:R-:W-:-:S07]  /*0ce0*/  IMAD R0, R11, 0x800000, R0 ;  /* 0x008000000b007824 */ /* 0x000fce00078e0200 */
.L_x_501:
[----:B------:R-:W-:Y:S05]  /*0cf0*/  BSYNC.RECONVERGENT B2 ;  /* 0x0000000000027941 */ /* 0x000fea0003800200 */
.L_x_498:
[----:B------:R-:W-:Y:S05]  /*0d00*/  BRA `(.L_x_502) ;  /* 0x0000000000207947 */ /* 0x000fea0003800000 */
.L_x_497:
[----:B------:R-:W-:-:S04]  /*0d10*/  LOP3.LUT R0, R9, 0x80000000, R0, 0x48, !PT ;  /* 0x8000000009007812 */ /* 0x000fc800078e4800 */
[----:B------:R-:W-:Y:S01]  /*0d20*/  LOP3.LUT R0, R0, 0x7f800000, RZ, 0xfc, !PT ;  /* 0x7f80000000007812 */ /* 0x000fe200078efcff */
[----:B------:R-:W-:Y:S06]  /*0d30*/  BRA `(.L_x_502) ;  /* 0x0000000000147947 */ /* 0x000fec0003800000 */
.L_x_496:
[----:B------:R-:W-:Y:S01]  /*0d40*/  LOP3.LUT R0, R9, 0x80000000, R0, 0x48, !PT ;  /* 0x8000000009007812 */ /* 0x000fe200078e4800 */
[----:B------:R-:W-:Y:S06]  /*0d50*/  BRA `(.L_x_502) ;  /* 0x00000000000c7947 */ /* 0x000fec0003800000 */
.L_x_495:
[----:B------:R-:W0:Y:S01]  /*0d60*/  MUFU.RSQ R0, -QNAN ;  /* 0xffc0000000007908 */ /* 0x000e220000001400 */
[----:B------:R-:W-:Y:S05]  /*0d70*/  BRA `(.L_x_502) ;  /* 0x0000000000047947 */ /* 0x000fea0003800000 */
.L_x_494:
[----:B------:R-:W-:-:S07]  /*0d80*/  FADD.FTZ R0, R0, R3 ;  /* 0x0000000300007221 */ /* 0x000fce0000010000 */
.L_x_502:
[----:B------:R-:W-:Y:S05]  /*0d90*/  BSYNC.RECONVERGENT B1 ;  /* 0x0000000000017941 */ /* 0x000fea0003800200 */
.L_x_492:
[----:B------:R-:W-:Y:S02]  /*0da0*/  IMAD.MOV.U32 R8, RZ, RZ, R6 ;  /* 0x000000ffff087224 */ /* 0x000fe400078e0006 */
[----:B------:R-:W-:-:S04]  /*0db0*/  IMAD.MOV.U32 R9, RZ, RZ, 0x0 ;  /* 0x00000000ff097424 */ /* 0x000fc800078e00ff */
[----:B0-----:R-:W-:Y:S05]  /*0dc0*/  RET.REL.NODEC R8 `(_Z26MutualIntensExtract_KernelILi4ELb0ELb1ELi1ELi1EEvPKfS1_Pfllllll) ;  /* 0xfffffff0088c7950 */ /* 0x001fea0003c3ffff */
.L_x_503:
        /* <DEDUP_REMOVED lines=11> */
.L_x_1085:


//--------------------- .text._Z26MutualIntensExtract_KernelILi4ELb1ELb0ELi1ELi1EEvPKfS1_Pfllllll --------------------------
	.section	.text._Z26MutualIntensExtract_KernelILi4ELb1ELb0ELi1ELi1EEvPKfS1_Pfllllll,"ax",@progbits
	.align	128
        .global         _Z26MutualIntensExtract_KernelILi4ELb1ELb0ELi1ELi1EEvPKfS1_Pfllllll
        .type           _Z26MutualIntensExtract_KernelILi4ELb1ELb0ELi1ELi1EEvPKfS1_Pfllllll,@function
        .size           _Z26MutualIntensExtract_KernelILi4ELb1ELb0ELi1ELi1EEvPKfS1_Pfllllll,(.L_x_1086 - _Z26MutualIntensExtract_KernelILi4ELb1ELb0ELi1ELi1EEvPKfS1_Pfllllll)
        .other          _Z26MutualIntensExtract_KernelILi4ELb1ELb0ELi1ELi1EEvPKfS1_Pfllllll,@"STO_CUDA_ENTRY STV_DEFAULT"
_Z26MutualIntensExtract_KernelILi4ELb1ELb0ELi1ELi1EEvPKfS1_Pfllllll:
.text._Z26MutualIntensExtract_KernelILi4ELb1ELb0ELi1ELi1EEvPKfS1_Pfllllll:
        /* <DEDUP_REMOVED lines=66> */
[----:B--2---:R-:W-:Y:S01]  /*0420*/  IMAD.MOV.U32 R12, RZ, RZ, R0 ;  /* 0x000000ffff0c7224 */ /* 0x004fe200078e0000 */
[----:B----4-:R-:W-:-:S05]  /*0430*/  MOV R3, R2 ;  /* 0x0000000200037202 */ /* 0x010fca0000000f00 */
        /* <DEDUP_REMOVED lines=11> */
[----:B--2---:R-:W-:Y:S01]  /*04f0*/  FADD R9, RZ, R12 ;  /* 0x0000000cff097221 */ /* 0x004fe20000000000 */
[----:B----4-:R-:W-:-:S04]  /*0500*/  FMUL R13, R2, R3 ;  /* 0x00000003020d7220 */ /* 0x010fc80000400000 */
[----:B------:R-:W-:-:S04]  /*0510*/  FFMA R13, R14, R9, R13 ;  /* 0x000000090e0d7223 */ /* 0x000fc8000000000d */
[----:B------:R-:W-:-:S04]  /*0520*/  FMUL R13, R13, 0.5 ;  /* 0x3f0000000d0d7820 */ /* 0x000fc80000400000 */
        /* <DEDUP_REMOVED lines=8> */
[----:B------:R-:W-:Y:S01]  /*05b0*/  IMAD.MOV.U32 R3, RZ, RZ, R7 ;  /* 0x000000ffff037224 */ /* 0x000fe200078e0007 */
[----:B------:R-:W-:-:S07]  /*05c0*/  MOV R8, 0x5e0 ;  /* 0x000005e000087802 */ /* 0x000fce0000000f00 */
[----:B------:R-:W-:Y:S05]  /*05d0*/  CALL.REL.NOINC `($__internal_26_$__cuda_sm3x_div_rn_noftz_f32_slowpath) ;  /* 0x00000000005c7944 */ /* 0x000fea0003c00000 */
[----:B------:R-:W-:-:S07]  /*05e0*/  IMAD.MOV.U32 R15, RZ, RZ, R0 ;  /* 0x000000ffff0f7224 */ /* 0x000fce00078e0000 */
.L_x_505:
[----:B------:R-:W-:Y:S05]  /*05f0*/  BSYNC.RECONVERGENT B0 ;  /* 0x0000000000007941 */ /* 0x000fea0003800200 */
.L_x_504:
[----:B------:R-:W2:Y:S01]  /*0600*/  LDG.E R3, desc[UR4][R4.64+0x4] ;  /* 0x0000040404037981 */ /* 0x000ea2000c1e1900 */
[----:B------:R-:W0:Y:S01]  /*0610*/  MUFU.RCP R0, R7 ;  /* 0x0000000700007308 */ /* 0x000e220000001000 */
[----:B------:R-:W-:Y:S02]  /*0620*/  BSSY.RECONVERGENT B0, `(.L_x_506) ;  /* 0x0000010000007945 */ /* 0x000fe40003800200 */
[----:B------:R1:W-:Y:S01]  /*0630*/  STG.E desc[UR4][R4.64], R15 ;  /* 0x0000000f04007986 */ /* 0x0003e2000c101904 */
[----:B0-----:R-:W-:-:S04]  /*0640*/  FFMA R11, R0, -R7, 1 ;  /* 0x3f800000000b7423 */ /* 0x001fc80000000807 */
[----:B------:R-:W-:Y:S01]  /*0650*/  FFMA R0, R0, R11, R0 ;  /* 0x0000000b00007223 */ /* 0x000fe20000000000 */
[----:B--2---:R-:W-:-:S04]  /*0660*/  FMUL R3, R3, R6 ;  /* 0x0000000603037220 */ /* 0x004fc80000400000 */
[----:B------:R-:W-:-:S04]  /*0670*/  FFMA R9, R2, 0.5, R3 ;  /* 0x3f00000002097823 */ /* 0x000fc80000000003 */
        /* <DEDUP_REMOVED lines=8> */
[----:B------:R-:W-:Y:S05]  /*0700*/  CALL.REL.NOINC `($__internal_26_$__cuda_sm3x_div_rn_noftz_f32_slowpath) ;  /* 0x0000000000107944 */ /* 0x000fea0003c00000 */
[----:B------:R-:W-:-:S07]  /*0710*/  MOV R3, R0 ;  /* 0x0000000000037202 */ /* 0x000fce0000000f00 */
.L_x_507:
[----:B------:R-:W-:Y:S05]  /*0720*/  BSYNC.RECONVERGENT B0 ;  /* 0x0000000000007941 */ /* 0x000fea0003800200 */
.L_x_506:
[----:B------:R-:W-:Y:S01]  /*0730*/  STG.E desc[UR4][R4.64+0x4], R3 ;  /* 0x0000040304007986 */ /* 0x000fe2000c101904 */
[----:B------:R-:W-:Y:S05]  /*0740*/  EXIT ;  /* 0x000000000000794d */ /* 0x000fea0003800000 */
        .weak           $__internal_26_$__cuda_sm3x_div_rn_noftz_f32_slowpath
        .type           $__internal_26_$__cuda_sm3x_div_rn_noftz_f32_slowpath,@function
        .size           $__internal_26_$__cuda_sm3x_div_rn_noftz_f32_slowpath,(.L_x_1086 - $__internal_26_$__cuda_sm3x_div_rn_noftz_f32_slowpath)
$__internal_26_$__cuda_sm3x_div_rn_noftz_f32_slowpath:
        /* <DEDUP_REMOVED lines=34> */
.L_x_509:
        /* <DEDUP_REMOVED lines=51> */
.L_x_516:
[----:B------:R-:W-:-:S04]  /*0ca0*/  LOP3.LUT R0, R0, 0x80000000, RZ, 0xc0, !PT ;  /* 0x8000000000007812 */ /* 0x000fc800078ec0ff */
[----:B------:R-:W-:Y:S01]  /*0cb0*/  LOP3.LUT R0, R0, 0x7f800000, RZ, 0xfc, !PT ;  /* 0x7f80000000007812 */ /* 0x000fe200078efcff */
[----:B------:R-:W-:Y:S06]  /*0cc0*/  BRA `(.L_x_517) ;  /* 0x0000000000047947 */ /* 0x000fec0003800000 */
.L_x_515:
[----:B------:R-:W-:-:S07]  /*0cd0*/  IMAD R0, R10, 0x800000, R0 ;  /* 0x008000000a007824 */ /* 0x000fce00078e0200 */
.L_x_517:
[----:B------:R-:W-:Y:S05]  /*0ce0*/  BSYNC.RECONVERGENT B2 ;  /* 0x0000000000027941 */ /* 0x000fea0003800200 */
.L_x_514:
[----:B------:R-:W-:Y:S05]  /*0cf0*/  BRA `(.L_x_518) ;  /* 0x0000000000207947 */ /* 0x000fea0003800000 */
.L_x_513:
[----:B------:R-:W-:-:S04]  /*0d00*/  LOP3.LUT R0, R3, 0x80000000, R0, 0x48, !PT ;  /* 0x8000000003007812 */ /* 0x000fc800078e4800 */
[----:B------:R-:W-:Y:S01]  /*0d10*/  LOP3.LUT R0, R0, 0x7f800000, RZ, 0xfc, !PT ;  /* 0x7f80000000007812 */ /* 0x000fe200078efcff */
[----:B------:R-:W-:Y:S06]  /*0d20*/  BRA `(.L_x_518) ;  /* 0x0000000000147947 */ /* 0x000fec0003800000 */
.L_x_512:
[----:B------:R-:W-:Y:S01]  /*0d30*/  LOP3.LUT R0, R3, 0x80000000, R0, 0x48, !PT ;  /* 0x8000000003007812 */ /* 0x000fe200078e4800 */
[----:B------:R-:W-:Y:S06]  /*0d40*/  BRA `(.L_x_518) ;  /* 0x00000000000c7947 */ /* 0x000fec0003800000 */
.L_x_511:
[----:B------:R-:W0:Y:S01]  /*0d50*/  MUFU.RSQ R0, -QNAN ;  /* 0xffc0000000007908 */ /* 0x000e220000001400 */
[----:B------:R-:W-:Y:S05]  /*0d60*/  BRA `(.L_x_518) ;  /* 0x0000000000047947 */ /* 0x000fea0003800000 */
.L_x_510:
[----:B------:R-:W-:-:S07]  /*0d70*/  FADD.FTZ R0, R0, R3 ;  /* 0x0000000300007221 */ /* 0x000fce0000010000 */
.L_x_518:
[----:B------:R-:W-:Y:S05]  /*0d80*/  BSYNC.RECONVERGENT B1 ;  /* 0x0000000000017941 */ /* 0x000fea0003800200 */
.L_x_508:
[----:B------:R-:W-:-:S04]  /*0d90*/  IMAD.MOV.U32 R9, RZ, RZ, 0x0 ;  /* 0x00000000ff097424 */ /* 0x000fc800078e00ff */
[----:B0-----:R-:W-:Y:S05]  /*0da0*/  RET.REL.NODEC R8 `(_Z26MutualIntensExtract_KernelILi4ELb1ELb0ELi1ELi1EEvPKfS1_Pfllllll) ;  /* 0xfffffff008947950 */ /* 0x001fea0003c3ffff */
.L_x_519:
        /* <DEDUP_REMOVED lines=13> */
.L_x_1086:


//--------------------- .text._Z26MutualIntensExtract_KernelILi4ELb1ELb1ELi1ELi1EEvPKfS1_Pfllllll --------------------------
	.section	.text._Z26MutualIntensExtract_KernelILi4ELb1ELb1ELi1ELi1EEvPKfS1_Pfllllll,"ax",@progbits
	.align	128
        .global         _Z26MutualIntensExtract_KernelILi4ELb1ELb1ELi1ELi1EEvPKfS1_Pfllllll
        .type           _Z26MutualIntensExtract_KernelILi4ELb1ELb1ELi1ELi1EEvPKfS1_Pfllllll,@function
        .size           _Z26MutualIntensExtract_KernelILi4ELb1ELb1ELi1ELi1EEvPKfS1_Pfllllll,(.L_x_1087 - _Z26MutualIntensExtract_KernelILi4ELb1ELb1ELi1ELi1EEvPKfS1_Pfllllll)
        .other          _Z26MutualIntensExtract_KernelILi4ELb1ELb1ELi1ELi1EEvPKfS1_Pfllllll,@"STO_CUDA_ENTRY STV_DEFAULT"
_Z26MutualIntensExtract_KernelILi4ELb1ELb1ELi1ELi1EEvPKfS1_Pfllllll:
.text._Z26MutualIntensExtract_KernelILi4ELb1ELb1ELi1ELi1EEvPKfS1_Pfllllll:
        /* <DEDUP_REMOVED lines=87> */
[----:B------:R-:W-:Y:S01]  /*0570*/  FADD R3, R0, R3 ;  /* 0x0000000300037221 */ /* 0x000fe20000000000 */
[----:B------:R-:W-:-:S06]  /*0580*/  FADD R2, R2, -R9 ;  /* 0x8000000902027221 */ /* 0x000fcc0000000000 */
[----:B0-----:R-:W0:Y:S01]  /*0590*/  MUFU.RCP R18, R7 ;  /* 0x0000000700127308 */ /* 0x001e220000001000 */
[----:B------:R-:W-:Y:S01]  /*05a0*/  BSSY.RECONVERGENT B0, `(.L_x_520) ;  /* 0x0000016000007945 */ /* 0x000fe20003800200 */
[----:B--2---:R-:W-:-:S06]  /*05b0*/  FADD R19, R19, R8 ;  /* 0x0000000813137221 */ /* 0x004fcc0000000000 */
[----:B------:R-:W3:Y:S01]  /*05c0*/  I2F.S64 R8, UR6 ;  /* 0x0000000600087d12 */ /* 0x000ee20008301400 */
[----:B------:R-:W-:Y:S01]  /*05d0*/  FMUL R9, R3, R19 ;  /* 0x0000001303097220 */ /* 0x000fe20000400000 */
[----:B----4-:R-:W-:-:S04]  /*05e0*/  FADD R6, -R11, R6 ;  /* 0x000000060b067221 */ /* 0x010fc80000000100 */
        /* <DEDUP_REMOVED lines=15> */
[----:B------:R-:W-:Y:S05]  /*06e0*/  CALL.REL.NOINC `($__internal_27_$__cuda_sm3x_div_rn_noftz_f32_slowpath) ;  /* 0x0000000000587944 */ /* 0x000fea0003c00000 */
[----:B------:R-:W-:-:S07]  /*06f0*/  IMAD.MOV.U32 R11, RZ, RZ, R0 ;  /* 0x000000ffff0b7224 */ /* 0x000fce00078e0000 */
.L_x_521:
[----:B------:R-:W-:Y:S05]  /*0700*/  BSYNC.RECONVERGENT B0 ;  /* 0x0000000000007941 */ /* 0x000fea0003800200 */
.L_x_520:
        /* <DEDUP_REMOVED lines=15> */
[----:B------:R-:W-:Y:S05]  /*0800*/  CALL.REL.NOINC `($__internal_27_$__cuda_sm3x_div_rn_noftz_f32_slowpath) ;  /* 0x0000000000107944 */ /* 0x000fea0003c00000 */
[----:B------:R-:W-:-:S07]  /*0810*/  IMAD.MOV.U32 R3, RZ, RZ, R0 ;  /* 0x000000ffff037224 */ /* 0x000fce00078e0000 */
.L_x_523:
[----:B------:R-:W-:Y:S05]  /*0820*/  BSYNC.RECONVERGENT B0 ;  /* 0x0000000000007941 */ /* 0x000fea0003800200 */
.L_x_522:
[----:B------:R-:W-:Y:S01]  /*0830*/  STG.E desc[UR4][R4.64+0x4], R3 ;  /* 0x0000040304007986 */ /* 0x000fe2000c101904 */
[----:B------:R-:W-:Y:S05]  /*0840*/  EXIT ;  /* 0x000000000000794d */ /* 0x000fea0003800000 */
        .weak           $__internal_27_$__cuda_sm3x_div_rn_noftz_f32_slowpath
        .type           $__internal_27_$__cuda_sm3x_div_rn_noftz_f32_slowpath,@function
        .size           $__internal_27_$__cuda_sm3x_div_rn_noftz_f32_slowpath,(.L_x_1087 - $__internal_27_$__cuda_sm3x_div_rn_noftz_f32_slowpath)
$__internal_27_$__cuda_sm3x_div_rn_noftz_f32_slowpath:
        /* <DEDUP_REMOVED lines=34> */
.L_x_525:
        /* <DEDUP_REMOVED lines=51> */
.L_x_532:
[----:B------:R-:W-:-:S04]  /*0da0*/  LOP3.LUT R0, R0, 0x80000000, RZ, 0xc0, !PT ;  /* 0x8000000000007812 */ /* 0x000fc800078ec0ff */
[----:B------:R-:W-:Y:S01]  /*0db0*/  LOP3.LUT R0, R0, 0x7f800000, RZ, 0xfc, !PT ;  /* 0x7f80000000007812 */ /* 0x000fe200078efcff */
[----:B------:R-:W-:Y:S06]  /*0dc0*/  BRA `(.L_x_533) ;  /* 0x0000000000047947 */ /* 0x000fec0003800000 */
.L_x_531:
[----:B------:R-:W-:-:S07]  /*0dd0*/  IMAD R0, R11, 0x800000, R0 ;  /* 0x008000000b007824 */ /* 0x000fce00078e0200 */
.L_x_533:
[----:B------:R-:W-:Y:S05]  /*0de0*/  BSYNC.RECONVERGENT B2 ;  /* 0x0000000000027941 */ /* 0x000fea0003800200 */
.L_x_530:
[----:B------:R-:W-:Y:S05]  /*0df0*/  BRA `(.L_x_534) ;  /* 0x0000000000207947 */ /* 0x000fea0003800000 */
.L_x_529:
[----:B------:R-:W-:-:S04]  /*0e00*/  LOP3.LUT R0, R3, 0x80000000, R0, 0x48, !PT ;  /* 0x8000000003007812 */ /* 0x000fc800078e4800 */
[----:B------:R-:W-:Y:S01]  /*0e10*/  LOP3.LUT R0, R0, 0x7f800000, RZ, 0xfc, !PT ;  /* 0x7f80000000007812 */ /* 0x000fe200078efcff */
[----:B------:R-:W-:Y:S06]  /*0e20*/  BRA `(.L_x_534) ;  /* 0x0000000000147947 */ /* 0x000fec0003800000 */
.L_x_528:
[----:B------:R-:W-:Y:S01]  /*0e30*/  LOP3.LUT R0, R3, 0x80000000, R0, 0x48, !PT ;  /* 0x8000000003007812 */ /* 0x000fe200078e4800 */
[----:B------:R-:W-:Y:S06]  /*0e40*/  BRA `(.L_x_534) ;  /* 0x00000000000c7947 */ /* 0x000fec0003800000 */
.L_x_527:
[----:B------:R-:W0:Y:S01]  /*0e50*/  MUFU.RSQ R0, -QNAN ;  /* 0xffc0000000007908 */ /* 0x000e220000001400 */
[----:B------:R-:W-:Y:S05]  /*0e60*/  BRA `(.L_x_534) ;  /* 0x0000000000047947 */ /* 0x000fea0003800000 */
.L_x_526:
[----:B------:R-:W-:-:S07]  /*0e70*/  FADD.FTZ R0, R0, R3 ;  /* 0x0000000300007221 */ /* 0x000fce0000010000 */
.L_x_534:
[----:B------:R-:W-:Y:S05]  /*0e80*/  BSYNC.RECONVERGENT B1 ;  /* 0x0000000000017941 */ /* 0x000fea0003800200 */
.L_x_524:
[----:B------:R-:W-:-:S04]  /*0e90*/  IMAD.MOV.U32 R3, RZ, RZ, 0x0 ;  /* 0x00000000ff037424 */ /* 0x000fc800078e00ff */
[----:B0-----:R-:W-:Y:S05]  /*0ea0*/  RET.REL.NODEC R2 `(_Z26MutualIntensExtract_KernelILi4ELb1ELb1ELi1ELi1EEvPKfS1_Pfllllll) ;  /* 0xfffffff002547950 */ /* 0x001fea0003c3ffff */
.L_x_535:
        /* <DEDUP_REMOVED lines=13> */
.L_x_1087:


//--------------------- .text._Z26MutualIntensExtract_KernelILi3ELb0ELb0ELi1ELi1EEvPKfS1_Pfllllll --------------------------
	.section	.text._Z26MutualIntensExtract_KernelILi3ELb0ELb0ELi1ELi1EEvPKfS1_Pfllllll,"ax",@progbits
	.align	128
        .global         _Z26MutualIntensExtract_KernelILi3ELb0ELb0ELi1ELi1EEvPKfS1_Pfllllll
        .type           _Z26MutualIntensExtract_KernelILi3ELb0ELb0ELi1ELi1EEvPKfS1_Pfllllll,@function
        .size           _Z26MutualIntensExtract_KernelILi3ELb0ELb0ELi1ELi1EEvPKfS1_Pfllllll,(.L_x_1088 - _Z26MutualIntensExtract_KernelILi3ELb0ELb0ELi1ELi1EEvPKfS1_Pfllllll)
        .other          _Z26MutualIntensExtract_KernelILi3ELb0ELb0ELi1ELi1EEvPKfS1_Pfllllll,@"STO_CUDA_ENTRY STV_DEFAULT"
_Z26MutualIntensExtract_KernelILi3ELb0ELb0ELi1ELi1EEvPKfS1_Pfllllll:
.text._Z26MutualIntensExtract_KernelILi3ELb0ELb0ELi1ELi1EEvPKfS1_Pfllllll:
        /* <DEDUP_REMOVED lines=61> */
[----:B------:R-:W-:Y:S05]  /*03d0*/  CALL.REL.NOINC `($__internal_28_$__cuda_sm3x_div_rn_noftz_f32_slowpath) ;  /* 0x0000000000547944 */ /* 0x000fea0003c00000 */
[----:B------:R-:W-:-:S07]  /*03e0*/  IMAD.MOV.U32 R9, RZ, RZ, R0 ;  /* 0x000000ffff097224 */ /* 0x000fce00078e0000 */
.L_x_537:
[----:B------:R-:W-:Y:S05]  /*03f0*/  BSYNC.RECONVERGENT B0 ;  /* 0x0000000000007941 */ /* 0x000fea0003800200 */
.L_x_536:
        /* <DEDUP_REMOVED lines=14> */
[----:B------:R-:W-:Y:S05]  /*04e0*/  CALL.REL.NOINC `($__internal_28_$__cuda_sm3x_div_rn_noftz_f32_slowpath) ;  /* 0x0000000000107944 */ /* 0x000fea0003c00000 */
[----:B------:R-:W-:-:S07]  /*04f0*/  IMAD.MOV.U32 R7, RZ, RZ, R0 ;  /* 0x000000ffff077224 */ /* 0x000fce00078e0000 */
.L_x_539:
[----:B------:R-:W-:Y:S05]  /*0500*/  BSYNC.RECONVERGENT B0 ;  /* 0x0000000000007941 */ /* 0x000fea0003800200 */
.L_x_538:
[----:B------:R-:W-:Y:S01]  /*0510*/  STG.E desc[UR4][R4.64+0x4], R7 ;  /* 0x0000040704007986 */ /* 0x000fe2000c101904 */
[----:B------:R-:W-:Y:S05]  /*0520*/  EXIT ;  /* 0x000000000000794d */ /* 0x000fea0003800000 */
        .weak           $__internal_28_$__cuda_sm3x_div_rn_noftz_f32_slowpath
        .type           $__internal_28_$__cuda_sm3x_div_rn_noftz_f32_slowpath,@function
        .size           $__internal_28_$__cuda_sm3x_div_rn_noftz_f32_slowpath,(.L_x_1088 - $__internal_28_$__cuda_sm3x_div_rn_noftz_f32_slowpath)
$__internal_28_$__cuda_sm3x_div_rn_noftz_f32_slowpath:
        /* <DEDUP_REMOVED lines=35> */
.L_x_541:
        /* <DEDUP_REMOVED lines=51> */
.L_x_548:
[----:B------:R-:W-:-:S04]  /*0a90*/  LOP3.LUT R0, R0, 0x80000000, RZ, 0xc0, !PT ;  /* 0x8000000000007812 */ /* 0x000fc800078ec0ff */
[----:B------:R-:W-:Y:S01]  /*0aa0*/  LOP3.LUT R0, R0, 0x7f800000, RZ, 0xfc, !PT ;  /* 0x7f80000000007812 */ /* 0x000fe200078efcff */
[----:B------:R-:W-:Y:S06]  /*0ab0*/  BRA `(.L_x_549) ;  /* 0x0000000000047947 */ /* 0x000fec0003800000 */
.L_x_547:
[----:B------:R-:W-:-:S07]  /*0ac0*/  IMAD R0, R9, 0x800000, R0 ;  /* 0x0080000009007824 */ /* 0x000fce00078e0200 */
.L_x_549:
[----:B------:R-:W-:Y:S05]  /*0ad0*/  BSYNC.RECONVERGENT B2 ;  /* 0x0000000000027941 */ /* 0x000fea0003800200 */
.L_x_546:
[----:B------:R-:W-:Y:S05]  /*0ae0*/  BRA `(.L_x_550) ;  /* 0x0000000000207947 */ /* 0x000fea0003800000 */
.L_x_545:
[----:B------:R-:W-:-:S04]  /*0af0*/  LOP3.LUT R0, R9, 0x80000000, R0, 0x48, !PT ;  /* 0x8000000009007812 */ /* 0x000fc800078e4800 */
[----:B------:R-:W-:Y:S01]  /*0b00*/  LOP3.LUT R0, R0, 0x7f800000, RZ, 0xfc, !PT ;  /* 0x7f80000000007812 */ /* 0x000fe200078efcff */
[----:B------:R-:W-:Y:S06]  /*0b10*/  BRA `(.L_x_550) ;  /* 0x0000000000147947 */ /* 0x000fec0003800000 */
.L_x_544:
[----:B------:R-:W-:Y:S01]  /*0b20*/  LOP3.LUT R0, R9, 0x80000000, R0, 0x48, !PT ;  /* 0x8000000009007812 */ /* 0x000fe200078e4800 */
[----:B------:R-:W-:Y:S06]  /*0b30*/  BRA `(.L_x_550) ;  /* 0x00000000000c7947 */ /* 0x000fec0003800000 */
.L_x_543:
[----:B------:R-:W0:Y:S01]  /*0b40*/  MUFU.RSQ R0, -QNAN ;  /* 0xffc0000000007908 */ /* 0x000e220000001400 */
[----:B------:R-:W-:Y:S05]  /*0b50*/  BRA `(.L_x_550) ;  /* 0x0000000000047947 */ /* 0x000fea0003800000 */
.L_x_542:
[----:B------:R-:W-:-:S07]  /*0b60*/  FADD.FTZ R0, R0, R3 ;  /* 0x0000000300007221 */ /* 0x000fce0000010000 */
.L_x_550:
[----:B------:R-:W-:Y:S05]  /*0b70*/  BSYNC.RECONVERGENT B1 ;  /* 0x0000000000017941 */ /* 0x000fea0003800200 */
.L_x_540:
[----:B------:R-:W-:Y:S02]  /*0b80*/  IMAD.MOV.U32 R8, RZ, RZ, R2 ;  /* 0x000000ffff087224 */ /* 0x000fe400078e0002 */
[----:B------:R-:W-:-:S04]  /*0b90*/  IMAD.MOV.U32 R9, RZ, RZ, 0x0 ;  /* 0x00000000ff097424 */ /* 0x000fc800078e00ff */
[----:B0-----:R-:W-:Y:S05]  /*0ba0*/  RET.REL.NODEC R8 `(_Z26MutualIntensExtract_KernelILi3ELb0ELb0ELi1ELi1EEvPKfS1_Pfllllll) ;  /* 0xfffffff408147950 */ /* 0x001fea0003c3ffff */
.L_x_551:
        /* <DEDUP_REMOVED lines=13> */
.L_x_1088:


//--------------------- .text._Z26MutualIntensExtract_KernelILi3ELb0ELb1ELi1ELi1EEvPKfS1_Pfllllll --------------------------
	.section	.text._Z26MutualIntensExtract_KernelILi3ELb0ELb1ELi1ELi1EEvPKfS1_Pfllllll,"ax",@progbits
	.align	128
        .global         _Z26MutualIntensExtract_KernelILi3ELb0ELb1ELi1ELi1EEvPKfS1_Pfllllll
        .type           _Z26MutualIntensExtract_KernelILi3ELb0ELb1ELi1ELi1EEvPKfS1_Pfllllll,@function
        .size           _Z26MutualIntensExtract_KernelILi3ELb0ELb1ELi1ELi1EEvPKfS1_Pfllllll,(.L_x_1089 - _Z26MutualIntensExtract_KernelILi3ELb0ELb1ELi1ELi1EEvPKfS1_Pfllllll)
        .other          _Z26MutualIntensExtract_KernelILi3ELb0ELb1ELi1ELi1EEvPKfS1_Pfllllll,@"STO_CUDA_ENTRY STV_DEFAULT"
_Z26MutualIntensExtract_KernelILi3ELb0ELb1ELi1ELi1EEvPKfS1_Pfllllll:
.text._Z26MutualIntensExtract_KernelILi3ELb0ELb1ELi1ELi1EEvPKfS1_Pfllllll:
        /* <DEDUP_REMOVED lines=74> */
[----:B-1----:R-:W-:-:S06]  /*04a0*/  FADD R6, RZ, -R0 ;  /* 0x80000000ff067221 */ /* 0x002fcc0000000000 */
[----:B------:R-:W3:Y:S08]  /*04b0*/  I2F.S64 R2, UR6 ;  /* 0x0000000600027d12 */ /* 0x000ef00008301400 */
[----:B0-----:R-:W0:Y:S01]  /*04c0*/  MUFU.RCP R16, R3 ;  /* 0x0000000300107308 */ /* 0x001e220000001000 */
[----:B------:R-:W-:Y:S01]  /*04d0*/  BSSY.RECONVERGENT B0, `(.L_x_552) ;  /* 0x0000014000007945 */ /* 0x000fe20003800200 */
[----:B0-----:R-:W-:-:S04]  /*04e0*/  FFMA R15, R16, -R3, 1 ;  /* 0x3f800000100f7423 */ /* 0x001fc80000000803 */
[----:B------:R-:W-:Y:S01]  /*04f0*/  FFMA R15, R16, R15, R16 ;  /* 0x0000000f100f7223 */ /* 0x000fe20000000010 */
[----:B--2---:R-:W-:Y:S01]  /*0500*/  FADD R11, RZ, -R11 ;  /* 0x8000000bff0b7221 */ /* 0x004fe20000000000 */
        /* <DEDUP_REMOVED lines=14> */
[----:B------:R-:W-:Y:S05]  /*05f0*/  CALL.REL.NOINC `($__internal_29_$__cuda_sm3x_div_rn_noftz_f32_slowpath) ;  /* 0x0000000000547944 */ /* 0x000fea0003c00000 */
[----:B------:R-:W-:-:S07]  /*0600*/  IMAD.MOV.U32 R15, RZ, RZ, R0 ;  /* 0x000000ffff0f7224 */ /* 0x000fce00078e0000 */
.L_x_553:
[----:B------:R-:W-:Y:S05]  /*0610*/  BSYNC.RECONVERGENT B0 ;  /* 0x0000000000007941 */ /* 0x000fea0003800200 */
.L_x_552:
        /* <DEDUP_REMOVED lines=14> */
[----:B------:R-:W-:Y:S05]  /*0700*/  CALL.REL.NOINC `($__internal_29_$__cuda_sm3x_div_rn_noftz_f32_slowpath) ;  /* 0x0000000000107944 */ /* 0x000fea0003c00000 */
[----:B------:R-:W-:-:S07]  /*0710*/  MOV R7, R0 ;  /* 0x0000000000077202 */ /* 0x000fce0000000f00 */
.L_x_555:
[----:B------:R-:W-:Y:S05]  /*0720*/  BSYNC.RECONVERGENT B0 ;  /* 0x0000000000007941 */ /* 0x000fea0003800200 */
.L_x_554:
[----:B------:R-:W-:Y:S01]  /*0730*/  STG.E desc[UR4][R4.64+0x4], R7 ;  /* 0x0000040704007986 */ /* 0x000fe2000c101904 */
[----:B------:R-:W-:Y:S05]  /*0740*/  EXIT ;  /* 0x000000000000794d */ /* 0x000fea0003800000 */
        .weak           $__internal_29_$__cuda_sm3x_div_rn_noftz_f32_slowpath
        .type           $__internal_29_$__cuda_sm3x_div_rn_noftz_f32_slowpath,@function
        .size           $__internal_29_$__cuda_sm3x_div_rn_noftz_f32_slowpath,(.L_x_1089 - $__internal_29_$__cuda_sm3x_div_rn_noftz_f32_slowpath)
$__internal_29_$__cuda_sm3x_div_rn_noftz_f32_slowpath:
        /* <DEDUP_REMOVED lines=35> */
.L_x_557:
        /* <DEDUP_REMOVED lines=51> */
.L_x_564:
[----:B------:R-:W-:-:S04]  /*0cb0*/  LOP3.LUT R0, R0, 0x80000000, RZ, 0xc0, !PT ;  /* 0x8000000000007812 */ /* 0x000fc800078ec0ff */
[----:B------:R-:W-:Y:S01]  /*0cc0*/  LOP3.LUT R0, R0, 0x7f800000, RZ, 0xfc, !PT ;  /* 0x7f80000000007812 */ /* 0x000fe200078efcff */
[----:B------:R-:W-:Y:S06]  /*0cd0*/  BRA `(.L_x_565) ;  /* 0x0000000000047947 */ /* 0x000fec0003800000 */
.L_x_563:
[----:B------:R-:W-:-:S07]  /*0ce0*/  IMAD R0, R11, 0x800000, R0 ;  /* 0x008000000b007824 */ /* 0x000fce00078e0200 */
.L_x_565:
[----:B------:R-:W-:Y:S05]  /*0cf0*/  BSYNC.RECONVERGENT B2 ;  /* 0x0000000000027941 */ /* 0x000fea0003800200 */
.L_x_562:
[----:B------:R-:W-:Y:S05]  /*0d00*/  BRA `(.L_x_566) ;  /* 0x0000000000207947 */ /* 0x000fea0003800000 */
.L_x_561:
[----:B------:R-:W-:-:S04]  /*0d10*/  LOP3.LUT R0, R9, 0x80000000, R0, 0x48, !PT ;  /* 0x8000000009007812 */ /* 0x000fc800078e4800 */
[----:B------:R-:W-:Y:S01]  /*0d20*/  LOP3.LUT R0, R0, 0x7f800000, RZ, 0xfc, !PT ;  /* 0x7f80000000007812 */ /* 0x000fe200078efcff */
[----:B------:R-:W-:Y:S06]  /*0d30*/  BRA `(.L_x_566) ;  /* 0x0000000000147947 */ /* 0x000fec0003800000 */
.L_x_560:
[----:B------:R-:W-:Y:S01]  /*0d40*/  LOP3.LUT R0, R9, 0x80000000, R0, 0x48, !PT ;  /* 0x8000000009007812 */ /* 0x000fe200078e4800 */
[----:B------:R-:W-:Y:S06]  /*0d50*/  BRA `(.L_x_566) ;  /* 0x00000000000c7947 */ /* 0x000fec0003800000 */
.L_x_559:
[----:B------:R-:W0:Y:S01]  /*0d60*/  MUFU.RSQ R0, -QNAN ;  /* 0xffc0000000007908 */ /* 0x000e220000001400 */
[----:B------:R-:W-:Y:S05]  /*0d70*/  BRA `(.L_x_566) ;  /* 0x0000000000047947 */ /* 0x000fea0003800000 */
.L_x_558:
[----:B------:R-:W-:-:S07]  /*0d80*/  FADD.FTZ R0, R0, R3 ;  /* 0x0000000300007221 */ /* 0x000fce0000010000 */
.L_x_566:
[----:B------:R-:W-:Y:S05]  /*0d90*/  BSYNC.RECONVERGENT B1 ;  /* 0x0000000000017941 */ /* 0x000fea0003800200 */
.L_x_556:
[----:B------:R-:W-:Y:S02]  /*0da0*/  IMAD.MOV.U32 R8, RZ, RZ, R6 ;  /* 0x000000ffff087224 */ /* 0x000fe400078e0006 */
[----:B------:R-:W-:-:S04]  /*0db0*/  IMAD.MOV.U32 R9, RZ, RZ, 0x0 ;  /* 0x00000000ff097424 */ /* 0x000fc800078e00ff */
[----:B0-----:R-:W-:Y:S05]  /*0dc0*/  RET.REL.NODEC R8 `(_Z26MutualIntensExtract_KernelILi3ELb0ELb1ELi1ELi1EEvPKfS1_Pfllllll) ;  /* 0xfffffff0088c7950 */ /* 0x001fea0003c3ffff */
.L_x_567:
        /* <DEDUP_REMOVED lines=11> */
.L_x_1089:


//--------------------- .text._Z26MutualIntensExtract_KernelILi3ELb1ELb0ELi1ELi1EEvPKfS1_Pfllllll --------------------------
	.section	.text._Z26MutualIntensExtract_KernelILi3ELb1ELb0ELi1ELi1EEvPKfS1_Pfllllll,"ax",@progbits
	.align	128
        .global         _Z26MutualIntensExtract_KernelILi3ELb1ELb0ELi1ELi1EEvPKfS1_Pfllllll
        .type           _Z26MutualIntensExtract_KernelILi3ELb1ELb0ELi1ELi1EEvPKfS1_Pfllllll,@function
        .size           _Z26MutualIntensExtract_KernelILi3ELb1ELb0ELi1ELi1EEvPKfS1_Pfllllll,(.L_x_1090 - _Z26MutualIntensExtract_KernelILi3ELb1ELb0ELi1ELi1EEvPKfS1_Pfllllll)
        .other          _Z26MutualIntensExtract_KernelILi3ELb1ELb0ELi1ELi1EEvPKfS1_Pfllllll,@"STO_CUDA_ENTRY STV_DEFAULT"
_Z26MutualIntensExtract_KernelILi3ELb1ELb0ELi1ELi1EEvPKfS1_Pfllllll:
.text._Z26MutualIntensExtract_KernelILi3ELb1ELb0ELi1ELi1EEvPKfS1_Pfllllll:
        /* <DEDUP_REMOVED lines=55> */
[C---:B------:R-:W-:Y:S01]  /*0370*/  LEA R10, P1, R8.reuse, UR12, 0x2 ;  /* 0x0000000c080a7c11 */ /* 0x040fe2000f8210ff */
[----:B0-----:R-:W-:Y:S02]  /*0380*/  IMAD R7, R11, UR7, R0 ;  /* 0x000000070b077c24 */ /* 0x001fe4000f8e0200 */
[----:B------:R-:W-:Y:S02]  /*0390*/  IMAD.IADD R5, R9, 0x1, R13 ;  /* 0x0000000109057824 */ /* 0x000fe400078e020d */
[----:B------:R-:W-:Y:S01]  /*03a0*/  IMAD.WIDE.U32 R12, R11, UR6, RZ ;  /* 0x000000060b0c7c25 */ /* 0x000fe2000f8e00ff */
        /* <DEDUP_REMOVED lines=32> */
[----:B------:R-:W-:Y:S05]  /*05b0*/  CALL.REL.NOINC `($__internal_30_$__cuda_sm3x_div_rn_noftz_f32_slowpath) ;  /* 0x00000000005c7944 */ /* 0x000fea0003c00000 */
[----:B------:R-:W-:-:S07]  /*05c0*/  MOV R9, R0 ;  /* 0x0000000000097202 */ /* 0x000fce0000000f00 */
.L_x_569:
[----:B------:R-:W-:Y:S05]  /*05d0*/  BSYNC.RECONVERGENT B0 ;  /* 0x0000000000007941 */ /* 0x000fea0003800200 */
.L_x_568:
        /* <DEDUP_REMOVED lines=16> */
[----:B------:R-:W-:Y:S05]  /*06e0*/  CALL.REL.NOINC `($__internal_30_$__cuda_sm3x_div_rn_noftz_f32_slowpath) ;  /* 0x0000000000107944 */ /* 0x000fea0003c00000 */
[----:B------:R-:W-:-:S07]  /*06f0*/  IMAD.MOV.U32 R3, RZ, RZ, R0 ;  /* 0x000000ffff037224 */ /* 0x000fce00078e0000 */
.L_x_571:
[----:B------:R-:W-:Y:S05]  /*0700*/  BSYNC.RECONVERGENT B0 ;  /* 0x0000000000007941 */ /* 0x000fea0003800200 */
.L_x_570:
[----:B------:R-:W-:Y:S01]  /*0710*/  STG.E desc[UR4][R4.64+0x4], R3 ;  /* 0x0000040304007986 */ /* 0x000fe2000c101904 */
[----:B------:R-:W-:Y:S05]  /*0720*/  EXIT ;  /* 0x000000000000794d */ /* 0x000fea0003800000 */
        .weak           $__internal_30_$__cuda_sm3x_div_rn_noftz_f32_slowpath
        .type           $__internal_30_$__cuda_sm3x_div_rn_noftz_f32_slowpath,@function
        .size           $__internal_30_$__cuda_sm3x_div_rn_noftz_f32_slowpath,(.L_x_1090 - $__internal_30_$__cuda_sm3x_div_rn_noftz_f32_slowpath)
$__internal_30_$__cuda_sm3x_div_rn_noftz_f32_slowpath:
        /* <DEDUP_REMOVED lines=34> */
.L_x_573:
        /* <DEDUP_REMOVED lines=51> */
.L_x_580:
[----:B------:R-:W-:-:S04]  /*0c80*/  LOP3.LUT R0, R0, 0x80000000, RZ, 0xc0, !PT ;  /* 0x8000000000007812 */ /* 0x000fc800078ec0ff */
[----:B------:R-:W-:Y:S01]  /*0c90*/  LOP3.LUT R0, R0, 0x7f800000, RZ, 0xfc, !PT ;  /* 0x7f80000000007812 */ /* 0x000fe200078efcff */
[----:B------:R-:W-:Y:S06]  /*0ca0*/  BRA `(.L_x_581) ;  /* 0x0000000000047947 */ /* 0x000fec0003800000 */
.L_x_579:
[----:B------:R-:W-:-:S07]  /*0cb0*/  IMAD R0, R10, 0x800000, R0 ;  /* 0x008000000a007824 */ /* 0x000fce00078e0200 */
.L_x_581:
[----:B------:R-:W-:Y:S05]  /*0cc0*/  BSYNC.RECONVERGENT B2 ;  /* 0x0000000000027941 */ /* 0x000fea0003800200 */
.L_x_578:
[----:B------:R-:W-:Y:S05]  /*0cd0*/  BRA `(.L_x_582) ;  /* 0x0000000000207947 */ /* 0x000fea0003800000 */
.L_x_577:
[----:B------:R-:W-:-:S04]  /*0ce0*/  LOP3.LUT R0, R3, 0x80000000, R0, 0x48, !PT ;  /* 0x8000000003007812 */ /* 0x000fc800078e4800 */
[----:B------:R-:W-:Y:S01]  /*0cf0*/  LOP3.LUT R0, R0, 0x7f800000, RZ, 0xfc, !PT ;  /* 0x7f80000000007812 */ /* 0x000fe200078efcff */
[----:B------:R-:W-:Y:S06]  /*0d00*/  BRA `(.L_x_582) ;  /* 0x0000000000147947 */ /* 0x000fec0003800000 */
.L_x_576:
[----:B------:R-:W-:Y:S01]  /*0d10*/  LOP3.LUT R0, R3, 0x80000000, R0, 0x48, !PT ;  /* 0x8000000003007812 */ /* 0x000fe200078e4800 */
[----:B------:R-:W-:Y:S06]  /*0d20*/  BRA `(.L_x_582) ;  /* 0x00000000000c7947 */ /* 0x000fec0003800000 */
.L_x_575:
[----:B------:R-:W0:Y:S01]  /*0d30*/  MUFU.RSQ R0, -QNAN ;  /* 0xffc0000000007908 */ /* 0x000e220000001400 */
[----:B------:R-:W-:Y:S05]  /*0d40*/  BRA `(.L_x_582) ;  /* 0x0000000000047947 */ /* 0x000fea0003800000 */
.L_x_574:
[----:B------:R-:W-:-:S07]  /*0d50*/  FADD.FTZ R0, R0, R3 ;  /* 0x0000000300007221 */ /* 0x000fce0000010000 */
.L_x_582:
[----:B------:R-:W-:Y:S05]  /*0d60*/  BSYNC.RECONVERGENT B1 ;  /* 0x0000000000017941 */ /* 0x000fea0003800200 */
.L_x_572:
[----:B------:R-:W-:Y:S02]  /*0d70*/  IMAD.MOV.U32 R10, RZ, RZ, R6 ;  /* 0x000000ffff0a7224 */ /* 0x000fe400078e0006 */
[----:B------:R-:W-:-:S04]  /*0d80*/  IMAD.MOV.U32 R11, RZ, RZ, 0x0 ;  /* 0x00000000ff0b7424 */ /* 0x000fc800078e00ff */
[----:B0-----:R-:W-:Y:S05]  /*0d90*/  RET.REL.NODEC R10 `(_Z26MutualIntensExtract_KernelILi3ELb1ELb0ELi1ELi1EEvPKfS1_Pfllllll) ;  /* 0xfffffff00a987950 */ /* 0x001fea0003c3ffff */
.L_x_583:
        /* <DEDUP_REMOVED lines=14> */
.L_x_1090:


//--------------------- .text._Z26MutualIntensExtract_KernelILi3ELb1ELb1ELi1ELi1EEvPKfS1_Pfllllll --------------------------
	.section	.text._Z26MutualIntensExtract_KernelILi3ELb1ELb1ELi1ELi1EEvPKfS1_Pfllllll,"ax",@progbits
	.align	128
        .global         _Z26MutualIntensExtract_KernelILi3ELb1ELb1ELi1ELi1EEvPKfS1_Pfllllll
        .type           _Z26MutualIntensExtract_KernelILi3ELb1ELb1ELi1ELi1EEvPKfS1_Pfllllll,@function
        .size           _Z26MutualIntensExtract_KernelILi3ELb1ELb1ELi1ELi1EEvPKfS1_Pfllllll,(.L_x_1091 - _Z26MutualIntensExtract_KernelILi3ELb1ELb1ELi1ELi1EEvPKfS1_Pfllllll)
        .other          _Z26MutualIntensExtract_KernelILi3ELb1ELb1ELi1ELi1EEvPKfS1_Pfllllll,@"STO_CUDA_ENTRY STV_DEFAULT"
_Z26MutualIntensExtract_KernelILi3ELb1ELb1ELi1ELi1EEvPKfS1_Pfllllll:
.text._Z26MutualIntensExtract_KernelILi3ELb1ELb1ELi1ELi1EEvPKfS1_Pfllllll:
        /* <DEDUP_REMOVED lines=88> */
[----:B------:R-:W-:-:S06]  /*0580*/  FADD R2, R2, -R9 ;  /* 0x8000000902027221 */ /* 0x000fcc0000000000 */
[----:B0-----:R-:W0:Y:S01]  /*0590*/  MUFU.RCP R18, R7 ;  /* 0x0000000700127308 */ /* 0x001e220000001000 */
[----:B------:R-:W-:Y:S01]  /*05a0*/  BSSY.RECONVERGENT B0, `(.L_x_584) ;  /* 0x0000016000007945 */ /* 0x000fe20003800200 */
[----:B--2---:R-:W-:-:S06]  /*05b0*/  FADD R19, -R19, R8 ;  /* 0x0000000813137221 */ /* 0x004fcc0000000100 */
        /* <DEDUP_REMOVED lines=18> */
[----:B------:R-:W-:Y:S05]  /*06e0*/  CALL.REL.NOINC `($__internal_31_$__cuda_sm3x_div_rn_noftz_f32_slowpath) ;  /* 0x0000000000587944 */ /* 0x000fea0003c00000 */
[----:B------:R-:W-:-:S07]  /*06f0*/  IMAD.MOV.U32 R3, RZ, RZ, R0 ;  /* 0x000000ffff037224 */ /* 0x000fce00078e0000 */
.L_x_585:
[----:B------:R-:W-:Y:S05]  /*0700*/  BSYNC.RECONVERGENT B0 ;  /* 0x0000000000007941 */ /* 0x000fea0003800200 */
.L_x_584:
        /* <DEDUP_REMOVED lines=15> */
[----:B------:R-:W-:Y:S05]  /*0800*/  CALL.REL.NOINC `($__internal_31_$__cuda_sm3x_div_rn_noftz_f32_slowpath) ;  /* 0x0000000000107944 */ /* 0x000fea0003c00000 */
[----:B------:R-:W-:-:S07]  /*0810*/  IMAD.MOV.U32 R9, RZ, RZ, R0 ;  /* 0x000000ffff097224 */ /* 0x000fce00078e0000 */
.L_x_587:
[----:B------:R-:W-:Y:S05]  /*0820*/  BSYNC.RECONVERGENT B0 ;  /* 0x0000000000007941 */ /* 0x000fea0003800200 */
.L_x_586:
[----:B------:R-:W-:Y:S01]  /*0830*/  STG.E desc[UR4][R4.64+0x4], R9 ;  /* 0x0000040904007986 */ /* 0x000fe2000c101904 */
[----:B------:R-:W-:Y:S05]  /*0840*/  EXIT ;  /* 0x000000000000794d */ /* 0x000fea0003800000 */
        .weak           $__internal_31_$__cuda_sm3x_div_rn_noftz_f32_slowpath
        .type           $__internal_31_$__cuda_sm3x_div_rn_noftz_f32_slowpath,@function
        .size           $__internal_31_$__cuda_sm3x_div_rn_noftz_f32_slowpath,(.L_x_1091 - $__internal_31_$__cuda_sm3x_div_rn_noftz_f32_slowpath)
$__internal_31_$__cuda_sm3x_div_rn_noftz_f32_slowpath:
        /* <DEDUP_REMOVED lines=34> */
.L_x_589:
        /* <DEDUP_REMOVED lines=51> */
.L_x_596:
[----:B------:R-:W-:-:S04]  /*0da0*/  LOP3.LUT R0, R0, 0x80000000, RZ, 0xc0, !PT ;  /* 0x8000000000007812 */ /* 0x000fc800078ec0ff */
[----:B------:R-:W-:Y:S01]  /*0db0*/  LOP3.LUT R0, R0, 0x7f800000, RZ, 0xfc, !PT ;  /* 0x7f80000000007812 */ /* 0x000fe200078efcff */
[----:B------:R-:W-:Y:S06]  /*0dc0*/  BRA `(.L_x_597) ;  /* 0x0000000000047947 */ /* 0x000fec0003800000 */
.L_x_595:
[----:B------:R-:W-:-:S07]  /*0dd0*/  IMAD R0, R11, 0x800000, R0 ;  /* 0x008000000b007824 */ /* 0x000fce00078e0200 */
.L_x_597:
[----:B------:R-:W-:Y:S05]  /*0de0*/  BSYNC.RECONVERGENT B2 ;  /* 0x0000000000027941 */ /* 0x000fea0003800200 */
.L_x_594:
[----:B------:R-:W-:Y:S05]  /*0df0*/  BRA `(.L_x_598) ;  /* 0x0000000000207947 */ /* 0x000fea0003800000 */
.L_x_593:
[----:B------:R-:W-:-:S04]  /*0e00*/  LOP3.LUT R0, R3, 0x80000000, R0, 0x48, !PT ;  /* 0x8000000003007812 */ /* 0x000fc800078e4800 */
[----:B------:R-:W-:Y:S01]  /*0e10*/  LOP3.LUT R0, R0, 0x7f800000, RZ, 0xfc, !PT ;  /* 0x7f80000000007812 */ /* 0x000fe200078efcff */
[----:B------:R-:W-:Y:S06]  /*0e20*/  BRA `(.L_x_598) ;  /* 0x0000000000147947 */ /* 0x000fec0003800000 */
.L_x_592:
[----:B------:R-:W-:Y:S01]  /*0e30*/  LOP3.LUT R0, R3, 0x80000000, R0, 0x48, !PT ;  /* 0x8000000003007812 */ /* 0x000fe200078e4800 */
[----:B------:R-:W-:Y:S06]  /*0e40*/  BRA `(.L_x_598) ;  /* 0x00000000000c7947 */ /* 0x000fec0003800000 */
.L_x_591:
[----:B------:R-:W0:Y:S01]  /*0e50*/  MUFU.RSQ R0, -QNAN ;  /* 0xffc0000000007908 */ /* 0x000e220000001400 */
[----:B------:R-:W-:Y:S05]  /*0e60*/  BRA `(.L_x_598) ;  /* 0x0000000000047947 */ /* 0x000fea0003800000 */
.L_x_590:
[----:B------:R-:W-:-:S07]  /*0e70*/  FADD.FTZ R0, R0, R3 ;  /* 0x0000000300007221 */ /* 0x000fce0000010000 */
.L_x_598:
[----:B------:R-:W-:Y:S05]  /*0e80*/  BSYNC.RECONVERGENT B1 ;  /* 0x0000000000017941 */ /* 0x000fea0003800200 */
.L_x_588:
[----:B------:R-:W-:-:S04]  /*0e90*/  IMAD.MOV.U32 R3, RZ, RZ, 0x0 ;  /* 0x00000000ff037424 */ /* 0x000fc800078e00ff */
[----:B0-----:R-:W-:Y:S05]  /*0ea0*/  RET.REL.NODEC R2 `(_Z26MutualIntensExtract_KernelILi3ELb1ELb1ELi1ELi1EEvPKfS1_Pfllllll) ;  /* 0xfffffff002547950 */ /* 0x001fea0003c3ffff */
.L_x_599:
        /* <DEDUP_REMOVED lines=13> */
.L_x_1091:


//--------------------- .text._Z26MutualIntensExtract_KernelILi2ELb0ELb0ELi1ELi1EEvPKfS1_Pfllllll --------------------------
	.section	.text._Z26MutualIntensExtract_KernelILi2ELb0ELb0ELi1ELi1EEvPKfS1_Pfllllll,"ax",@progbits
	.align	128
        .global         _Z26MutualIntensExtract_KernelILi2ELb0ELb0ELi1ELi1EEvPKfS1_Pfllllll
        .type           _Z26MutualIntensExtract_KernelILi2ELb0ELb0ELi1ELi1EEvPKfS1_Pfllllll,@function
        .size           _Z26MutualIntensExtract_KernelILi2ELb0ELb0ELi1ELi1EEvPKfS1_Pfllllll,(.L_x_1092 - _Z26MutualIntensExtract_KernelILi2ELb0ELb0ELi1ELi1EEvPKfS1_Pfllllll)
        .other          _Z26MutualIntensExtract_KernelILi2ELb0ELb0ELi1ELi1EEvPKfS1_Pfllllll,@"STO_CUDA_ENTRY STV_DEFAULT"
_Z26MutualIntensExtract_KernelILi2ELb0ELb0ELi1ELi1EEvPKfS1_Pfllllll:
.text._Z26MutualIntensExtract_KernelILi2ELb0ELb0ELi1ELi1EEvPKfS1_Pfllllll:
        /* <DEDUP_REMOVED lines=61> */
[----:B------:R-:W-:Y:S05]  /*03d0*/  CALL.REL.NOINC `($__internal_32_$__cuda_sm3x_div_rn_noftz_f32_slowpath) ;  /* 0x0000000000547944 */ /* 0x000fea0003c00000 */
[----:B------:R-:W-:-:S07]  /*03e0*/  IMAD.MOV.U32 R9, RZ, RZ, R0 ;  /* 0x000000ffff097224 */ /* 0x000fce00078e0000 */
.L_x_601:
[----:B------:R-:W-:Y:S05]  /*03f0*/  BSYNC.RECONVERGENT B0 ;  /* 0x0000000000007941 */ /* 0x000fea0003800200 */
.L_x_600:
        /* <DEDUP_REMOVED lines=14> */
[----:B------:R-:W-:Y:S05]  /*04e0*/  CALL.REL.NOINC `($__internal_32_$__cuda_sm3x_div_rn_noftz_f32_slowpath) ;  /* 0x0000000000107944 */ /* 0x000fea0003c00000 */
[----:B------:R-:W-:-:S07]  /*04f0*/  IMAD.MOV.U32 R7, RZ, RZ, R0 ;  /* 0x000000ffff077224 */ /* 0x000fce00078e0000 */
.L_x_603:
[----:B------:R-:W-:Y:S05]  /*0500*/  BSYNC.RECONVERGENT B0 ;  /* 0x0000000000007941 */ /* 0x000fea0003800200 */
.L_x_602:
[----:B------:R-:W-:Y:S01]  /*0510*/  STG.E desc[UR4][R4.64+0x4], R7 ;  /* 0x0000040704007986 */ /* 0x000fe2000c101904 */
[----:B------:R-:W-:Y:S05]  /*0520*/  EXIT ;  /* 0x000000000000794d */ /* 0x000fea0003800000 */
        .weak           $__internal_32_$__cuda_sm3x_div_rn_noftz_f32_slowpath
        .type           $__internal_32_$__cuda_sm3x_div_rn_noftz_f32_slowpath,@function
        .size           $__internal_32_$__cuda_sm3x_div_rn_noftz_f32_slowpath,(.L_x_1092 - $__internal_32_$__cuda_sm3x_div_rn_noftz_f32_slowpath)
$__internal_32_$__cuda_sm3x_div_rn_noftz_f32_slowpath:
        /* <DEDUP_REMOVED lines=35> */
.L_x_605:
        /* <DEDUP_REMOVED lines=51> */
.L_x_612:
[----:B------:R-:W-:-:S04]  /*0a90*/  LOP3.LUT R0, R0, 0x80000000, RZ, 0xc0, !PT ;  /* 0x8000000000007812 */ /* 0x000fc800078ec0ff */
[----:B------:R-:W-:Y:S01]  /*0aa0*/  LOP3.LUT R0, R0, 0x7f800000, RZ, 0xfc, !PT ;  /* 0x7f80000000007812 */ /* 0x000fe200078efcff */
[----:B------:R-:W-:Y:S06]  /*0ab0*/  BRA `(.L_x_613) ;  /* 0x0000000000047947 */ /* 0x000fec0003800000 */
.L_x_611:
[----:B------:R-:W-:-:S07]  /*0ac0*/  IMAD R0, R9, 0x800000, R0 ;  /* 0x0080000009007824 */ /* 0x000fce00078e0200 */
.L_x_613:
[----:B------:R-:W-:Y:S05]  /*0ad0*/  BSYNC.RECONVERGENT B2 ;  /* 0x0000000000027941 */ /* 0x000fea0003800200 */
.L_x_610:
[----:B------:R-:W-:Y:S05]  /*0ae0*/  BRA `(.L_x_614) ;  /* 0x0000000000207947 */ /* 0x000fea0003800000 */
.L_x_609:
[----:B------:R-:W-:-:S04]  /*0af0*/  LOP3.LUT R0, R9, 0x80000000, R0, 0x48, !PT ;  /* 0x8000000009007812 */ /* 0x000fc800078e4800 */
[----:B------:R-:W-:Y:S01]  /*0b00*/  LOP3.LUT R0, R0, 0x7f800000, RZ, 0xfc, !PT ;  /* 0x7f80000000007812 */ /* 0x000fe200078efcff */
[----:B------:R-:W-:Y:S06]  /*0b10*/  BRA `(.L_x_614) ;  /* 0x0000000000147947 */ /* 0x000fec0003800000 */
.L_x_608:
[----:B------:R-:W-:Y:S01]  /*0b20*/  LOP3.LUT R0, R9, 0x80000000, R0, 0x48, !PT ;  /* 0x8000000009007812 */ /* 0x000fe200078e4800 */
[----:B------:R-:W-:Y:S06]  /*0b30*/  BRA `(.L_x_614) ;  /* 0x00000000000c7947 */ /* 0x000fec0003800000 */
.L_x_607:
[----:B------:R-:W0:Y:S01]  /*0b40*/  MUFU.RSQ R0, -QNAN ;  /* 0xffc0000000007908 */ /* 0x000e220000001400 */
[----:B------:R-:W-:Y:S05]  /*0b50*/  BRA `(.L_x_614) ;  /* 0x0000000000047947 */ /* 0x000fea0003800000 */
.L_x_606:
[----:B------:R-:W-:-:S07]  /*0b60*/  FADD.FTZ R0, R0, R3 ;  /* 0x0000000300007221 */ /* 0x000fce0000010000 */
.L_x_614:
[----:B------:R-:W-:Y:S05]  /*0b70*/  BSYNC.RECONVERGENT B1 ;  /* 0x0000000000017941 */ /* 0x000fea0003800200 */
.L_x_604:
[----:B------:R-:W-:Y:S02]  /*0b80*/  IMAD.MOV.U32 R8, RZ, RZ, R2 ;  /* 0x000000ffff087224 */ /* 0x000fe400078e0002 */
[----:B------:R-:W-:-:S04]  /*0b90*/  IMAD.MOV.U32 R9, RZ, RZ, 0x0 ;  /* 0x00000000ff097424 */ /* 0x000fc800078e00ff */
[----:B0-----:R-:W-:Y:S05]  /*0ba0*/  RET.REL.NODEC R8 `(_Z26MutualIntensExtract_KernelILi2ELb0ELb0ELi1ELi1EEvPKfS1_Pfllllll) ;  /* 0xfffffff408147950 */ /* 0x001fea0003c3ffff */
.L_x_615:
        /* <DEDUP_REMOVED lines=13> */
.L_x_1092:


//--------------------- .text._Z26MutualIntensExtract_KernelILi2ELb0ELb1ELi1ELi1EEvPKfS1_Pfllllll --------------------------
	.section	.text._Z26MutualIntensExtract_KernelILi2ELb0ELb1ELi1ELi1EEvPKfS1_Pfllllll,"ax",@progbits
	.align	128
        .global         _Z26MutualIntensExtract_KernelILi2ELb0ELb1ELi1ELi1EEvPKfS1_Pfllllll
        .type           _Z26MutualIntensExtract_KernelILi2ELb0ELb1ELi1ELi1EEvPKfS1_Pfllllll,@function
        .size           _Z26MutualIntensExtract_KernelILi2ELb0ELb1ELi1ELi1EEvPKfS1_Pfllllll,(.L_x_1093 - _Z26MutualIntensExtract_KernelILi2ELb0ELb1ELi1ELi1EEvPKfS1_Pfllllll)
        .other          _Z26MutualIntensExtract_KernelILi2ELb0ELb1ELi1ELi1EEvPKfS1_Pfllllll,@"STO_CUDA_ENTRY STV_DEFAULT"
_Z26MutualIntensExtract_KernelILi2ELb0ELb1ELi1ELi1EEvPKfS1_Pfllllll:
.text._Z26MutualIntensExtract_KernelILi2ELb0ELb1ELi1ELi1EEvPKfS1_Pfllllll:
        /* <DEDUP_REMOVED lines=74> */
[----:B-1----:R-:W-:-:S06]  /*04a0*/  FADD R6, RZ, R0 ;  /* 0x00000000ff067221 */ /* 0x002fcc0000000000 */
[----:B------:R-:W3:Y:S08]  /*04b0*/  I2F.S64 R2, UR6 ;  /* 0x0000000600027d12 */ /* 0x000ef00008301400 */
[----:B0-----:R-:W0:Y:S01]  /*04c0*/  MUFU.RCP R16, R3 ;  /* 0x0000000300107308 */ /* 0x001e220000001000 */
[----:B------:R-:W-:Y:S01]  /*04d0*/  BSSY.RECONVERGENT B0, `(.L_x_616) ;  /* 0x0000014000007945 */ /* 0x000fe20003800200 */
[----:B0-----:R-:W-:-:S04]  /*04e0*/  FFMA R15, R16, -R3, 1 ;  /* 0x3f800000100f7423 */ /* 0x001fc80000000803 */
[----:B------:R-:W-:Y:S01]  /*04f0*/  FFMA R15, R16, R15, R16 ;  /* 0x0000000f100f7223 */ /* 0x000fe20000000010 */
[----:B--2---:R-:W-:Y:S01]  /*0500*/  FADD R11, RZ, R11 ;  /* 0x0000000bff0b7221 */ /* 0x004fe20000000000 */
        /* <DEDUP_REMOVED lines=14> */
[----:B------:R-:W-:Y:S05]  /*05f0*/  CALL.REL.NOINC `($__internal_33_$__cuda_sm3x_div_rn_noftz_f32_slowpath) ;  /* 0x0000000000547944 */ /* 0x000fea0003c00000 */
[----:B------:R-:W-:-:S07]  /*0600*/  IMAD.MOV.U32 R15, RZ, RZ, R0 ;  /* 0x000000ffff0f7224 */ /* 0x000fce00078e0000 */
.L_x_617:
[----:B------:R-:W-:Y:S05]  /*0610*/  BSYNC.RECONVERGENT B0 ;  /* 0x0000000000007941 */ /* 0x000fea0003800200 */
.L_x_616:
        /* <DEDUP_REMOVED lines=14> */
[----:B------:R-:W-:Y:S05]  /*0700*/  CALL.REL.NOINC `($__internal_33_$__cuda_sm3x_div_rn_noftz_f32_slowpath) ;  /* 0x0000000000107944 */ /* 0x000fea0003c00000 */
[----:B------:R-:W-:-:S07]  /*0710*/  MOV R7, R0 ;  /* 0x0000000000077202 */ /* 0x000fce0000000f00 */
.L_x_619:
[----:B------:R-:W-:Y:S05]  /*0720*/  BSYNC.RECONVERGENT B0 ;  /* 0x0000000000007941 */ /* 0x000fea0003800200 */
.L_x_618:
[----:B------:R-:W-:Y:S01]  /*0730*/  STG.E desc[UR4][R4.64+0x4], R7 ;  /* 0x0000040704007986 */ /* 0x000fe2000c101904 */
[----:B------:R-:W-:Y:S05]  /*0740*/  EXIT ;  /* 0x000000000000794d */ /* 0x000fea0003800000 */
        .weak           $__internal_33_$__cuda_sm3x_div_rn_noftz_f32_slowpath
        .type           $__internal_33_$__cuda_sm3x_div_rn_noftz_f32_slowpath,@function
        .size           $__internal_33_$__cuda_sm3x_div_rn_noftz_f32_slowpath,(.L_x_1093 - $__internal_33_$__cuda_sm3x_div_rn_noftz_f32_slowpath)
$__internal_33_$__cuda_sm3x_div_rn_noftz_f32_slowpath:
        /* <DEDUP_REMOVED lines=35> */
.L_x_621:
        /* <DEDUP_REMOVED lines=51> */
.L_x_628:
[----:B------:R-:W-:-:S04]  /*0cb0*/  LOP3.LUT R0, R0, 0x80000000, RZ, 0xc0, !PT ;  /* 0x8000000000007812 */ /* 0x000fc800078ec0ff */
[----:B------:R-:W-:Y:S01]  /*0cc0*/  LOP3.LUT R0, R0, 0x7f800000, RZ, 0xfc, !PT ;  /* 0x7f80000000007812 */ /* 0x000fe200078efcff */
[----:B------:R-:W-:Y:S06]  /*0cd0*/  BRA `(.L_x_629) ;  /* 0x0000000000047947 */ /* 0x000fec0003800000 */
.L_x_627:
[----:B------:R-:W-:-:S07]  /*0ce0*/  IMAD R0, R11, 0x800000, R0 ;  /* 0x008000000b007824 */ /* 0x000fce00078e0200 */
.L_x_629:
[----:B------:R-:W-:Y:S05]  /*0cf0*/  BSYNC.RECONVERGENT B2 ;  /* 0x0000000000027941 */ /* 0x000fea0003800200 */
.L_x_626:
[----:B------:R-:W-:Y:S05]  /*0d00*/  BRA `(.L_x_630) ;  /* 0x0000000000207947 */ /* 0x000fea0003800000 */
.L_x_625:
[----:B------:R-:W-:-:S04]  /*0d10*/  LOP3.LUT R0, R9, 0x80000000, R0, 0x48, !PT ;  /* 0x8000000009007812 */ /* 0x000fc800078e4800 */
[----:B------:R-:W-:Y:S01]  /*0d20*/  LOP3.LUT R0, R0, 0x7f800000, RZ, 0xfc, !PT ;  /* 0x7f80000000007812 */ /* 0x000fe200078efcff */
[----:B------:R-:W-:Y:S06]  /*0d30*/  BRA `(.L_x_630) ;  /* 0x0000000000147947 */ /* 0x000fec0003800000 */
.L_x_624:
[----:B------:R-:W-:Y:S01]  /*0d40*/  LOP3.LUT R0, R9, 0x80000000, R0, 0x48, !PT ;  /* 0x8000000009007812 */ /* 0x000fe200078e4800 */
[----:B------:R-:W-:Y:S06]  /*0d50*/  BRA `(.L_x_630) ;  /* 0x00000000000c7947 */ /* 0x000fec0003800000 */
.L_x_623:
[----:B------:R-:W0:Y:S01]  /*0d60*/  MUFU.RSQ R0, -QNAN ;  /* 0xffc0000000007908 */ /* 0x000e220000001400 */
[----:B------:R-:W-:Y:S05]  /*0d70*/  BRA `(.L_x_630) ;  /* 0x0000000000047947 */ /* 0x000fea0003800000 */
.L_x_622:
[----:B------:R-:W-:-:S07]  /*0d80*/  FADD.FTZ R0, R0, R3 ;  /* 0x0000000300007221 */ /* 0x000fce0000010000 */
.L_x_630:
[----:B------:R-:W-:Y:S05]  /*0d90*/  BSYNC.RECONVERGENT B1 ;  /* 0x0000000000017941 */ /* 0x000fea0003800200 */
.L_x_620:
[----:B------:R-:W-:Y:S02]  /*0da0*/  IMAD.MOV.U32 R8, RZ, RZ, R6 ;  /* 0x000000ffff087224 */ /* 0x000fe400078e0006 */
[----:B------:R-:W-:-:S04]  /*0db0*/  IMAD.MOV.U32 R9, RZ, RZ, 0x0 ;  /* 0x00000000ff097424 */ /* 0x000fc800078e00ff */
[----:B0-----:R-:W-:Y:S05]  /*0dc0*/  RET.REL.NODEC R8 `(_Z26MutualIntensExtract_KernelILi2ELb0ELb1ELi1ELi1EEvPKfS1_Pfllllll) ;  /* 0xfffffff0088c7950 */ /* 0x001fea0003c3ffff */
.L_x_631:
        /* <DEDUP_REMOVED lines=11> */
.L_x_1093:


//--------------------- .text._Z26MutualIntensExtract_KernelILi2ELb1ELb0ELi1ELi1EEvPKfS1_Pfllllll --------------------------
	.section	.text._Z26MutualIntensExtract_KernelILi2ELb1ELb0ELi1ELi1EEvPKfS1_Pfllllll,"ax",@progbits
	.align	128
        .global         _Z26MutualIntensExtract_KernelILi2ELb1ELb0ELi1ELi1EEvPKfS1_Pfllllll
        .type           _Z26MutualIntensExtract_KernelILi2ELb1ELb0ELi1ELi1EEvPKfS1_Pfllllll,@function
        .size           _Z26MutualIntensExtract_KernelILi2ELb1ELb0ELi1ELi1EEvPKfS1_Pfllllll,(.L_x_1094 - _Z26MutualIntensExtract_KernelILi2ELb1ELb0ELi1ELi1EEvPKfS1_Pfllllll)
        .other          _Z26MutualIntensExtract_KernelILi2ELb1ELb0ELi1ELi1EEvPKfS1_Pfllllll,@"STO_CUDA_ENTRY STV_DEFAULT"
_Z26MutualIntensExtract_KernelILi2ELb1ELb0ELi1ELi1EEvPKfS1_Pfllllll:
.text._Z26MutualIntensExtract_KernelILi2ELb1ELb0ELi1ELi1EEvPKfS1_Pfllllll:
        /* <DEDUP_REMOVED lines=95> */
[----:B------:R-:W-:Y:S05]  /*05f0*/  CALL.REL.NOINC `($__internal_34_$__cuda_sm3x_div_rn_noftz_f32_slowpath) ;  /* 0x0000000000547944 */ /* 0x000fea0003c00000 */
[----:B------:R-:W-:-:S07]  /*0600*/  IMAD.MOV.U32 R15, RZ, RZ, R0 ;  /* 0x000000ffff0f7224 */ /* 0x000fce00078e0000 */
.L_x_633:
[----:B------:R-:W-:Y:S05]  /*0610*/  BSYNC.RECONVERGENT B0 ;  /* 0x0000000000007941 */ /* 0x000fea0003800200 */
.L_x_632:
        /* <DEDUP_REMOVED lines=14> */
[----:B------:R-:W-:Y:S05]  /*0700*/  CALL.REL.NOINC `($__internal_34_$__cuda_sm3x_div_rn_noftz_f32_slowpath) ;  /* 0x0000000000107944 */ /* 0x000fea0003c00000 */
[----:B------:R-:W-:-:S07]  /*0710*/  MOV R7, R0 ;  /* 0x0000000000077202 */ /* 0x000fce0000000f00 */
.L_x_635:
[----:B------:R-:W-:Y:S05]  /*0720*/  BSYNC.RECONVERGENT B0 ;  /* 0x0000000000007941 */ /* 0x000fea0003800200 */
.L_x_634:
[----:B------:R-:W-:Y:S01]  /*0730*/  STG.E desc[UR4][R4.64+0x4], R7 ;  /* 0x0000040704007986 */ /* 0x000fe2000c101904 */
[----:B------:R-:W-:Y:S05]  /*0740*/  EXIT ;  /* 0x000000000000794d */ /* 0x000fea0003800000 */
        .weak           $__internal_34_$__cuda_sm3x_div_rn_noftz_f32_slowpath
        .type           $__internal_34_$__cuda_sm3x_div_rn_noftz_f32_slowpath,@function
        .size           $__internal_34_$__cuda_sm3x_div_rn_noftz_f32_slowpath,(.L_x_1094 - $__internal_34_$__cuda_sm3x_div_rn_noftz_f32_slowpath)
$__internal_34_$__cuda_sm3x_div_rn_noftz_f32_slowpath:
        /* <DEDUP_REMOVED lines=35> */
.L_x_637:
        /* <DEDUP_REMOVED lines=51> */
.L_x_644:
[----:B------:R-:W-:-:S04]  /*0cb0*/  LOP3.LUT R0, R0, 0x80000000, RZ, 0xc0, !PT ;  /* 0x8000000000007812 */ /* 0x000fc800078ec0ff */
[----:B------:R-:W-:Y:S01]  /*0cc0*/  LOP3.LUT R0, R0, 0x7f800000, RZ, 0xfc, !PT ;  /* 0x7f80000000007812 */ /* 0x000fe200078efcff */
[----:B------:R-:W-:Y:S06]  /*0cd0*/  BRA `(.L_x_645) ;  /* 0x0000000000047947 */ /* 0x000fec0003800000 */
.L_x_643:
[----:B------:R-:W-:-:S07]  /*0ce0*/  IMAD R0, R11, 0x800000, R0 ;  /* 0x008000000b007824 */ /* 0x000fce00078e0200 */
.L_x_645:
[----:B------:R-:W-:Y:S05]  /*0cf0*/  BSYNC.RECONVERGENT B2 ;  /* 0x0000000000027941 */ /* 0x000fea0003800200 */
.L_x_642:
[----:B------:R-:W-:Y:S05]  /*0d00*/  BRA `(.L_x_646) ;  /* 0x0000000000207947 */ /* 0x000fea0003800000 */
.L_x_641:
[----:B------:R-:W-:-:S04]  /*0d10*/  LOP3.LUT R0, R9, 0x80000000, R0, 0x48, !PT ;  /* 0x8000000009007812 */ /* 0x000fc800078e4800 */
[----:B------:R-:W-:Y:S01]  /*0d20*/  LOP3.LUT R0, R0, 0x7f800000, RZ, 0xfc, !PT ;  /* 0x7f80000000007812 */ /* 0x000fe200078efcff */
[----:B------:R-:W-:Y:S06]  /*0d30*/  BRA `(.L_x_646) ;  /* 0x0000000000147947 */ /* 0x000fec0003800000 */
.L_x_640:
[----:B------:R-:W-:Y:S01]  /*0d40*/  LOP3.LUT R0, R9, 0x80000000, R0, 0x48, !PT ;  /* 0x8000000009007812 */ /* 0x000fe200078e4800 */
[----:B------:R-:W-:Y:S06]  /*0d50*/  BRA `(.L_x_646) ;  /* 0x00000000000c7947 */ /* 0x000fec0003800000 */
.L_x_639:
[----:B------:R-:W0:Y:S01]  /*0d60*/  MUFU.RSQ R0, -QNAN ;  /* 0xffc0000000007908 */ /* 0x000e220000001400 */
[----:B------:R-:W-:Y:S05]  /*0d70*/  BRA `(.L_x_646) ;  /* 0x0000000000047947 */ /* 0x000fea0003800000 */
.L_x_638:
[----:B------:R-:W-:-:S07]  /*0d80*/  FADD.FTZ R0, R0, R3 ;  /* 0x0000000300007221 */ /* 0x000fce0000010000 */
.L_x_646:
[----:B------:R-:W-:Y:S05]  /*0d90*/  BSYNC.RECONVERGENT B1 ;  /* 0x0000000000017941 */ /* 0x000fea0003800200 */
.L_x_636:
[----:B------:R-:W-:Y:S02]  /*0da0*/  IMAD.MOV.U32 R8, RZ, RZ, R6 ;  /* 0x000000ffff087224 */ /* 0x000fe400078e0006 */
[----:B------:R-:W-:-:S04]  /*0db0*/  IMAD.MOV.U32 R9, RZ, RZ, 0x0 ;  /* 0x00000000ff097424 */ /* 0x000fc800078e00ff */
[----:B0-----:R-:W-:Y:S05]  /*0dc0*/  RET.REL.NODEC R8 `(_Z26MutualIntensExtract_KernelILi2ELb1ELb0ELi1ELi1EEvPKfS1_Pfllllll) ;  /* 0xfffffff0088c7950 */ /* 0x001fea0003c3ffff */
.L_x_647:
        /* <DEDUP_REMOVED lines=11> */
.L_x_1094:


//--------------------- .text._Z26MutualIntensExtract_KernelILi2ELb1ELb1ELi1ELi1EEvPKfS1_Pfllllll --------------------------
	.section	.text._Z26MutualIntensExtract_KernelILi2ELb1ELb1ELi1ELi1EEvPKfS1_Pfllllll,"ax",@progbits
	.align	128
        .global         _Z26MutualIntensExtract_KernelILi2ELb1ELb1ELi1ELi1EEvPKfS1_Pfllllll
        .type           _Z26MutualIntensExtract_KernelILi2ELb1ELb1ELi1ELi1EEvPKfS1_Pfllllll,@function
        .size           _Z26MutualIntensExtract_KernelILi2ELb1ELb1ELi1ELi1EEvPKfS1_Pfllllll,(.L_x_1095 - _Z26MutualIntensExtract_KernelILi2ELb1ELb1ELi1ELi1EEvPKfS1_Pfllllll)
        .other          _Z26MutualIntensExtract_KernelILi2ELb1ELb1ELi1ELi1EEvPKfS1_Pfllllll,@"STO_CUDA_ENTRY STV_DEFAULT"
_Z26MutualIntensExtract_KernelILi2ELb1ELb1ELi1ELi1EEvPKfS1_Pfllllll:
.text._Z26MutualIntensExtract_KernelILi2ELb1ELb1ELi1ELi1EEvPKfS1_Pfllllll:
        /* <DEDUP_REMOVED lines=88> */
[----:B------:R-:W-:-:S06]  /*0580*/  FADD R2, R2, R9 ;  /* 0x0000000902027221 */ /* 0x000fcc0000000000 */
[----:B0-----:R-:W0:Y:S01]  /*0590*/  MUFU.RCP R18, R7 ;  /* 0x0000000700127308 */ /* 0x001e220000001000 */
[----:B------:R-:W-:Y:S01]  /*05a0*/  BSSY.RECONVERGENT B0, `(.L_x_648) ;  /* 0x0000016000007945 */ /* 0x000fe20003800200 */
[----:B--2---:R-:W-:-:S06]  /*05b0*/  FADD R19, R19, R8 ;  /* 0x0000000813137221 */ /* 0x004fcc0000000000 */
        /* <DEDUP_REMOVED lines=18> */
[----:B------:R-:W-:Y:S05]  /*06e0*/  CALL.REL.NOINC `($__internal_35_$__cuda_sm3x_div_rn_noftz_f32_slowpath) ;  /* 0x0000000000587944 */ /* 0x000fea0003c00000 */
[----:B------:R-:W-:-:S07]  /*06f0*/  IMAD.MOV.U32 R3, RZ, RZ, R0 ;  /* 0x000000ffff037224 */ /* 0x000fce00078e0000 */
.L_x_649:
[----:B------:R-:W-:Y:S05]  /*0700*/  BSYNC.RECONVERGENT B0 ;  /* 0x0000000000007941 */ /* 0x000fea0003800200 */
.L_x_648:
        /* <DEDUP_REMOVED lines=15> */
[----:B------:R-:W-:Y:S05]  /*0800*/  CALL.REL.NOINC `($__internal_35_$__cuda_sm3x_div_rn_noftz_f32_slowpath) ;  /* 0x0000000000107944 */ /* 0x000fea0003c00000 */
[----:B------:R-:W-:-:S07]  /*0810*/  IMAD.MOV.U32 R9, RZ, RZ, R0 ;  /* 0x000000ffff097224 */ /* 0x000fce00078e0000 */
.L_x_651:
[----:B------:R-:W-:Y:S05]  /*0820*/  BSYNC.RECONVERGENT B0 ;  /* 0x0000000000007941 */ /* 0x000fea0003800200 */
.L_x_650:
[----:B------:R-:W-:Y:S01]  /*0830*/  STG.E desc[UR4][R4.64+0x4], R9 ;  /* 0x0000040904007986 */ /* 0x000fe2000c101904 */
[----:B------:R-:W-:Y:S05]  /*0840*/  EXIT ;  /* 0x000000000000794d */ /* 0x000fea0003800000 */
        .weak           $__internal_35_$__cuda_sm3x_div_rn_noftz_f32_slowpath
        .type           $__internal_35_$__cuda_sm3x_div_rn_noftz_f32_slowpath,@function
        .size           $__internal_35_$__cuda_sm3x_div_rn_noftz_f32_slowpath,(.L_x_1095 - $__internal_35_$__cuda_sm3x_div_rn_noftz_f32_slowpath)
$__internal_35_$__cuda_sm3x_div_rn_noftz_f32_slowpath:
        /* <DEDUP_REMOVED lines=34> */
.L_x_653:
        /* <DEDUP_REMOVED lines=51> */
.L_x_660:
[----:B------:R-:W-:-:S04]  /*0da0*/  LOP3.LUT R0, R0, 0x80000000, RZ, 0xc0, !PT ;  /* 0x8000000000007812 */ /* 0x000fc800078ec0ff */
[----:B------:R-:W-:Y:S01]  /*0db0*/  LOP3.LUT R0, R0, 0x7f800000, RZ, 0xfc, !PT ;  /* 0x7f80000000007812 */ /* 0x000fe200078efcff */
[----:B------:R-:W-:Y:S06]  /*0dc0*/  BRA `(.L_x_661) ;  /* 0x0000000000047947 */ /* 0x000fec0003800000 */
.L_x_659:
[----:B------:R-:W-:-:S07]  /*0dd0*/  IMAD R0, R11, 0x800000, R0 ;  /* 0x008000000b007824 */ /* 0x000fce00078e0200 */
.L_x_661:
[----:B------:R-:W-:Y:S05]  /*0de0*/  BSYNC.RECONVERGENT B2 ;  /* 0x0000000000027941 */ /* 0x000fea0003800200 */
.L_x_658:
[----:B------:R-:W-:Y:S05]  /*0df0*/  BRA `(.L_x_662) ;  /* 0x0000000000207947 */ /* 0x000fea0003800000 */
.L_x_657:
[----:B------:R-:W-:-:S04]  /*0e00*/  LOP3.LUT R0, R3, 0x80000000, R0, 0x48, !PT ;  /* 0x8000000003007812 */ /* 0x000fc800078e4800 */
[----:B------:R-:W-:Y:S01]  /*0e10*/  LOP3.LUT R0, R0, 0x7f800000, RZ, 0xfc, !PT ;  /* 0x7f80000000007812 */ /* 0x000fe200078efcff */
[----:B------:R-:W-:Y:S06]  /*0e20*/  BRA `(.L_x_662) ;  /* 0x0000000000147947 */ /* 0x000fec0003800000 */
.L_x_656:
[----:B------:R-:W-:Y:S01]  /*0e30*/  LOP3.LUT R0, R3, 0x80000000, R0, 0x48, !PT ;  /* 0x8000000003007812 */ /* 0x000fe200078e4800 */
[----:B------:R-:W-:Y:S06]  /*0e40*/  BRA `(.L_x_662) ;  /* 0x00000000000c7947 */ /* 0x000fec0003800000 */
.L_x_655:
[----:B------:R-:W0:Y:S01]  /*0e50*/  MUFU.RSQ R0, -QNAN ;  /* 0xffc0000000007908 */ /* 0x000e220000001400 */
[----:B------:R-:W-:Y:S05]  /*0e60*/  BRA `(.L_x_662) ;  /* 0x0000000000047947 */ /* 0x000fea0003800000 */
.L_x_654:
[----:B------:R-:W-:-:S07]  /*0e70*/  FADD.FTZ R0, R0, R3 ;  /* 0x0000000300007221 */ /* 0x000fce0000010000 */
.L_x_662:
[----:B------:R-:W-:Y:S05]  /*0e80*/  BSYNC.RECONVERGENT B1 ;  /* 0x0000000000017941 */ /* 0x000fea0003800200 */
.L_x_652:
[----:B------:R-:W-:-:S04]  /*0e90*/  IMAD.MOV.U32 R3, RZ, RZ, 0x0 ;  /* 0x00000000ff037424 */ /* 0x000fc800078e00ff */
[----:B0-----:R-:W-:Y:S05]  /*0ea0*/  RET.REL.NODEC R2 `(_Z26MutualIntensExtract_KernelILi2ELb1ELb1ELi1ELi1EEvPKfS1_Pfllllll) ;  /* 0xfffffff002547950 */ /* 0x001fea0003c3ffff */
.L_x_663:
        /* <DEDUP_REMOVED lines=13> */
.L_x_1095:


//--------------------- .text._Z26MutualIntensExtract_KernelILi1ELb0ELb0ELi1ELi1EEvPKfS1_Pfllllll --------------------------
	.section	.text._Z26MutualIntensExtract_KernelILi1ELb0ELb0ELi1ELi1EEvPKfS1_Pfllllll,"ax",@progbits
	.align	128
        .global         _Z26MutualIntensExtract_KernelILi1ELb0ELb0ELi1ELi1EEvPKfS1_Pfllllll
        .type           _Z26MutualIntensExtract_KernelILi1ELb0ELb0ELi1ELi1EEvPKfS1_Pfllllll,@function
        .size           _Z26MutualIntensExtract_KernelILi1ELb0ELb0ELi1ELi1EEvPKfS1_Pfllllll,(.L_x_1096 - _Z26MutualIntensExtract_KernelILi1ELb0ELb0ELi1ELi1EEvPKfS1_Pfllllll)
        .other          _Z26MutualIntensExtract_KernelILi1ELb0ELb0ELi1ELi1EEvPKfS1_Pfllllll,@"STO_CUDA_ENTRY STV_DEFAULT"
_Z26MutualIntensExtract_KernelILi1ELb0ELb0ELi1ELi1EEvPKfS1_Pfllllll:
.text._Z26MutualIntensExtract_KernelILi1ELb0ELb0ELi1ELi1EEvPKfS1_Pfllllll:
        /* <DEDUP_REMOVED lines=61> */
[----:B------:R-:W-:Y:S05]  /*03d0*/  CALL.REL.NOINC `($__internal_36_$__cuda_sm3x_div_rn_noftz_f32_slowpath) ;  /* 0x0000000000547944 */ /* 0x000fea0003c00000 */
[----:B------:R-:W-:-:S07]  /*03e0*/  IMAD.MOV.U32 R9, RZ, RZ, R0 ;  /* 0x000000ffff097224 */ /* 0x000fce00078e0000 */
.L_x_665:
[----:B------:R-:W-:Y:S05]  /*03f0*/  BSYNC.RECONVERGENT B0 ;  /* 0x0000000000007941 */ /* 0x000fea0003800200 */
.L_x_664:
        /* <DEDUP_REMOVED lines=14> */
[----:B------:R-:W-:Y:S05]  /*04e0*/  CALL.REL.NOINC `($__internal_36_$__cuda_sm3x_div_rn_noftz_f32_slowpath) ;  /* 0x0000000000107944 */ /* 0x000fea0003c00000 */
[----:B------:R-:W-:-:S07]  /*04f0*/  IMAD.MOV.U32 R7, RZ, RZ, R0 ;  /* 0x000000ffff077224 */ /* 0x000fce00078e0000 */
.L_x_667:
[----:B------:R-:W-:Y:S05]  /*0500*/  BSYNC.RECONVERGENT B0 ;  /* 0x0000000000007941 */ /* 0x000fea0003800200 */
.L_x_666:
[----:B------:R-:W-:Y:S01]  /*0510*/  STG.E desc[UR4][R4.64+0x4], R7 ;  /* 0x0000040704007986 */ /* 0x000fe2000c101904 */
[----:B------:R-:W-:Y:S05]  /*0520*/  EXIT ;  /* 0x000000000000794d */ /* 0x000fea0003800000 */
        .weak           $__internal_36_$__cuda_sm3x_div_rn_noftz_f32_slowpath
        .type           $__internal_36_$__cuda_sm3x_div_rn_noftz_f32_slowpath,@function
        .size           $__internal_36_$__cuda_sm3x_div_rn_noftz_f32_slowpath,(.L_x_1096 - $__internal_36_$__cuda_sm3x_div_rn_noftz_f32_slowpath)
$__internal_36_$__cuda_sm3x_div_rn_noftz_f32_slowpath:
        /* <DEDUP_REMOVED lines=35> */
.L_x_669:
        /* <DEDUP_REMOVED lines=51> */
.L_x_676:
[----:B------:R-:W-:-:S04]  /*0a90*/  LOP3.LUT R0, R0, 0x80000000, RZ, 0xc0, !PT ;  /* 0x8000000000007812 */ /* 0x000fc800078ec0ff */
[----:B------:R-:W-:Y:S01]  /*0aa0*/  LOP3.LUT R0, R0, 0x7f800000, RZ, 0xfc, !PT ;  /* 0x7f80000000007812 */ /* 0x000fe200078efcff */
[----:B------:R-:W-:Y:S06]  /*0ab0*/  BRA `(.L_x_677) ;  /* 0x0000000000047947 */ /* 0x000fec0003800000 */
.L_x_675:
[----:B------:R-:W-:-:S07]  /*0ac0*/  IMAD R0, R9, 0x800000, R0 ;  /* 0x0080000009007824 */ /* 0x000fce00078e0200 */
.L_x_677:
[----:B------:R-:W-:Y:S05]  /*0ad0*/  BSYNC.RECONVERGENT B2 ;  /* 0x0000000000027941 */ /* 0x000fea0003800200 */
.L_x_674:
[----:B------:R-:W-:Y:S05]  /*0ae0*/  BRA `(.L_x_678) ;  /* 0x0000000000207947 */ /* 0x000fea0003800000 */
.L_x_673:
[----:B------:R-:W-:-:S04]  /*0af0*/  LOP3.LUT R0, R9, 0x80000000, R0, 0x48, !PT ;  /* 0x8000000009007812 */ /* 0x000fc800078e4800 */
[----:B------:R-:W-:Y:S01]  /*0b00*/  LOP3.LUT R0, R0, 0x7f800000, RZ, 0xfc, !PT ;  /* 0x7f80000000007812 */ /* 0x000fe200078efcff */
[----:B------:R-:W-:Y:S06]  /*0b10*/  BRA `(.L_x_678) ;  /* 0x0000000000147947 */ /* 0x000fec0003800000 */
.L_x_672:
[----:B------:R-:W-:Y:S01]  /*0b20*/  LOP3.LUT R0, R9, 0x80000000, R0, 0x48, !PT ;  /* 0x8000000009007812 */ /* 0x000fe200078e4800 */
[----:B------:R-:W-:Y:S06]  /*0b30*/  BRA `(.L_x_678) ;  /* 0x00000000000c7947 */ /* 0x000fec0003800000 */
.L_x_671:
[----:B------:R-:W0:Y:S01]  /*0b40*/  MUFU.RSQ R0, -QNAN ;  /* 0xffc0000000007908 */ /* 0x000e220000001400 */
[----:B------:R-:W-:Y:S05]  /*0b50*/  BRA `(.L_x_678) ;  /* 0x0000000000047947 */ /* 0x000fea0003800000 */
.L_x_670:
[----:B------:R-:W-:-:S07]  /*0b60*/  FADD.FTZ R0, R0, R3 ;  /* 0x0000000300007221 */ /* 0x000fce0000010000 */
.L_x_678:
[----:B------:R-:W-:Y:S05]  /*0b70*/  BSYNC.RECONVERGENT B1 ;  /* 0x0000000000017941 */ /* 0x000fea0003800200 */
.L_x_668:
[----:B------:R-:W-:Y:S02]  /*0b80*/  IMAD.MOV.U32 R8, RZ, RZ, R2 ;  /* 0x000000ffff087224 */ /* 0x000fe400078e0002 */
[----:B------:R-:W-:-:S04]  /*0b90*/  IMAD.MOV.U32 R9, RZ, RZ, 0x0 ;  /* 0x00000000ff097424 */ /* 0x000fc800078e00ff */
[----:B0-----:R-:W-:Y:S05]  /*0ba0*/  RET.REL.NODEC R8 `(_Z26MutualIntensExtract_KernelILi1ELb0ELb0ELi1ELi1EEvPKfS1_Pfllllll) ;  /* 0xfffffff408147950 */ /* 0x001fea0003c3ffff */
.L_x_679:
        /* <DEDUP_REMOVED lines=13> */
.L_x_1096:


//--------------------- .text._Z26MutualIntensExtract_KernelILi1ELb0ELb1ELi1ELi1EEvPKfS1_Pfllllll --------------------------
	.section	.text._Z26MutualIntensExtract_KernelILi1ELb0ELb1ELi1ELi1EEvPKfS1_Pfllllll,"ax",@progbits
	.align	128
        .global         _Z26MutualIntensExtract_KernelILi1ELb0ELb1ELi1ELi1EEvPKfS1_Pfllllll
        .type           _Z26MutualIntensExtract_KernelILi1ELb0ELb1ELi1ELi1EEvPKfS1_Pfllllll,@function
        .size           _Z26MutualIntensExtract_KernelILi1ELb0ELb1ELi1ELi1EEvPKfS1_Pfllllll,(.L_x_1097 - _Z26MutualIntensExtract_KernelILi1ELb0ELb1ELi1ELi1EEvPKfS1_Pfllllll)
        .other          _Z26MutualIntensExtract_KernelILi1ELb0ELb1ELi1ELi1EEvPKfS1_Pfllllll,@"STO_CUDA_ENTRY STV_DEFAULT"
_Z26MutualIntensExtract_KernelILi1ELb0ELb1ELi1ELi1EEvPKfS1_Pfllllll:
.text._Z26MutualIntensExtract_KernelILi1ELb0ELb1ELi1ELi1EEvPKfS1_Pfllllll:
        /* <DEDUP_REMOVED lines=89> */
[----:B------:R-:W-:Y:S05]  /*0590*/  CALL.REL.NOINC `($__internal_37_$__cuda_sm3x_div_rn_noftz_f32_slowpath) ;  /* 0x0000000000547944 */ /* 0x000fea0003c00000 */
[----:B------:R-:W-:-:S07]  /*05a0*/  IMAD.MOV.U32 R9, RZ, RZ, R0 ;  /* 0x000000ffff097224 */ /* 0x000fce00078e0000 */
.L_x_681:
[----:B------:R-:W-:Y:S05]  /*05b0*/  BSYNC.RECONVERGENT B0 ;  /* 0x0000000000007941 */ /* 0x000fea0003800200 */
.L_x_680:
        /* <DEDUP_REMOVED lines=14> */
[----:B------:R-:W-:Y:S05]  /*06a0*/  CALL.REL.NOINC `($__internal_37_$__cuda_sm3x_div_rn_noftz_f32_slowpath) ;  /* 0x0000000000107944 */ /* 0x000fea0003c00000 */
[----:B------:R-:W-:-:S07]  /*06b0*/  IMAD.MOV.U32 R7, RZ, RZ, R0 ;  /* 0x000000ffff077224 */ /* 0x000fce00078e0000 */
.L_x_683:
[----:B------:R-:W-:Y:S05]  /*06c0*/  BSYNC.RECONVERGENT B0 ;  /* 0x0000000000007941 */ /* 0x000fea0003800200 */
.L_x_682:
[----:B------:R-:W-:Y:S01]  /*06d0*/  STG.E desc[UR4][R4.64+0x4], R7 ;  /* 0x0000040704007986 */ /* 0x000fe2000c101904 */
[----:B------:R-:W-:Y:S05]  /*06e0*/  EXIT ;  /* 0x000000000000794d */ /* 0x000fea0003800000 */
        .weak           $__internal_37_$__cuda_sm3x_div_rn_noftz_f32_slowpath
        .type           $__internal_37_$__cuda_sm3x_div_rn_noftz_f32_slowpath,@function
        .size           $__internal_37_$__cuda_sm3x_div_rn_noftz_f32_slowpath,(.L_x_1097 - $__internal_37_$__cuda_sm3x_div_rn_noftz_f32_slowpath)
$__internal_37_$__cuda_sm3x_div_rn_noftz_f32_slowpath:
        /* <DEDUP_REMOVED lines=35> */
.L_x_685:
        /* <DEDUP_REMOVED lines=51> */
.L_x_692:
[----:B------:R-:W-:-:S04]  /*0c50*/  LOP3.LUT R0, R0, 0x80000000, RZ, 0xc0, !PT ;  /* 0x8000000000007812 */ /* 0x000fc800078ec0ff */
[----:B------:R-:W-:Y:S01]  /*0c60*/  LOP3.LUT R0, R0, 0x7f800000, RZ, 0xfc, !PT ;  /* 0x7f80000000007812 */ /* 0x000fe200078efcff */
[----:B------:R-:W-:Y:S06]  /*0c70*/  BRA `(.L_x_693) ;  /* 0x0000000000047947 */ /* 0x000fec0003800000 */
.L_x_691:
[----:B------:R-:W-:-:S07]  /*0c80*/  IMAD R0, R11, 0x800000, R0 ;  /* 0x008000000b007824 */ /* 0x000fce00078e0200 */
.L_x_693:
[----:B------:R-:W-:Y:S05]  /*0c90*/  BSYNC.RECONVERGENT B2 ;  /* 0x0000000000027941 */ /* 0x000fea0003800200 */
.L_x_690:
[----:B------:R-:W-:Y:S05]  /*0ca0*/  BRA `(.L_x_694) ;  /* 0x0000000000207947 */ /* 0x000fea0003800000 */
.L_x_689:
[----:B------:R-:W-:-:S04]  /*0cb0*/  LOP3.LUT R0, R9, 0x80000000, R0, 0x48, !PT ;  /* 0x8000000009007812 */ /* 0x000fc800078e4800 */
[----:B------:R-:W-:Y:S01]  /*0cc0*/  LOP3.LUT R0, R0, 0x7f800000, RZ, 0xfc, !PT ;  /* 0x7f80000000007812 */ /* 0x000fe200078efcff */
[----:B------:R-:W-:Y:S06]  /*0cd0*/  BRA `(.L_x_694) ;  /* 0x0000000000147947 */ /* 0x000fec0003800000 */
.L_x_688:
[----:B------:R-:W-:Y:S01]  /*0ce0*/  LOP3.LUT R0, R9, 0x80000000, R0, 0x48, !PT ;  /* 0x8000000009007812 */ /* 0x000fe200078e4800 */
[----:B------:R-:W-:Y:S06]  /*0cf0*/  BRA `(.L_x_694) ;  /* 0x00000000000c7947 */ /* 0x000fec0003800000 */
.L_x_687:
[----:B------:R-:W0:Y:S01]  /*0d00*/  MUFU.RSQ R0, -QNAN ;  /* 0xffc0000000007908 */ /* 0x000e220000001400 */
[----:B------:R-:W-:Y:S05]  /*0d10*/  BRA `(.L_x_694) ;  /* 0x0000000000047947 */ /* 0x000fea0003800000 */
.L_x_686:
[----:B------:R-:W-:-:S07]  /*0d20*/  FADD.FTZ R0, R0, R3 ;  /* 0x0000000300007221 */ /* 0x000fce0000010000 */
.L_x_694:
[----:B------:R-:W-:Y:S05]  /*0d30*/  BSYNC.RECONVERGENT B1 ;  /* 0x0000000000017941 */ /* 0x000fea0003800200 */
.L_x_684:
[----:B------:R-:W-:Y:S02]  /*0d40*/  IMAD.MOV.U32 R8, RZ, RZ, R2 ;  /* 0x000000ffff087224 */ /* 0x000fe400078e0002 */
[----:B------:R-:W-:-:S04]  /*0d50*/  IMAD.MOV.U32 R9, RZ, RZ, 0x0 ;  /* 0x00000000ff097424 */ /* 0x000fc800078e00ff */
[----:B0-----:R-:W-:Y:S05]  /*0d60*/  RET.REL.NODEC R8 `(_Z26MutualIntensExtract_KernelILi1ELb0ELb1ELi1ELi1EEvPKfS1_Pfllllll) ;  /* 0xfffffff008a47950 */ /* 0x001fea0003c3ffff */
.L_x_695:
        /* <DEDUP_REMOVED lines=9> */
.L_x_1097:


//--------------------- .text._Z26MutualIntensExtract_KernelILi1ELb1ELb0ELi1ELi1EEvPKfS1_Pfllllll --------------------------
	.section	.text._Z26MutualIntensExtract_KernelILi1ELb1ELb0ELi1ELi1EEvPKfS1_Pfllllll,"ax",@progbits
	.align	128
        .global         _Z26MutualIntensExtract_KernelILi1ELb1ELb0ELi1ELi1EEvPKfS1_Pfllllll
        .type           _Z26MutualIntensExtract_KernelILi1ELb1ELb0ELi1ELi1EEvPKfS1_Pfllllll,@function
        .size           _Z26MutualIntensExtract_KernelILi1ELb1ELb0ELi1ELi1EEvPKfS1_Pfllllll,(.L_x_1098 - _Z26MutualIntensExtract_KernelILi1ELb1ELb0ELi1ELi1EEvPKfS1_Pfllllll)
        .other          _Z26MutualIntensExtract_KernelILi1ELb1ELb0ELi1ELi1EEvPKfS1_Pfllllll,@"STO_CUDA_ENTRY STV_DEFAULT"
_Z26MutualIntensExtract_KernelILi1ELb1ELb0ELi1ELi1EEvPKfS1_Pfllllll:
.text._Z26MutualIntensExtract_KernelILi1ELb1ELb0ELi1ELi1EEvPKfS1_Pfllllll:
        /* <DEDUP_REMOVED lines=61> */
[----:B------:R-:W-:Y:S05]  /*03d0*/  CALL.REL.NOINC `($__internal_38_$__cuda_sm3x_div_rn_noftz_f32_slowpath) ;  /* 0x0000000000547944 */ /* 0x000fea0003c00000 */
[----:B------:R-:W-:-:S07]  /*03e0*/  IMAD.MOV.U32 R9, RZ, RZ, R0 ;  /* 0x000000ffff097224 */ /* 0x000fce00078e0000 */
.L_x_697:
[----:B------:R-:W-:Y:S05]  /*03f0*/  BSYNC.RECONVERGENT B0 ;  /* 0x0000000000007941 */ /* 0x000fea0003800200 */
.L_x_696:
        /* <DEDUP_REMOVED lines=14> */
[----:B------:R-:W-:Y:S05]  /*04e0*/  CALL.REL.NOINC `($__internal_38_$__cuda_sm3x_div_rn_noftz_f32_slowpath) ;  /* 0x0000000000107944 */ /* 0x000fea0003c00000 */
[----:B------:R-:W-:-:S07]  /*04f0*/  IMAD.MOV.U32 R7, RZ, RZ, R0 ;  /* 0x000000ffff077224 */ /* 0x000fce00078e0000 */
.L_x_699:
[----:B------:R-:W-:Y:S05]  /*0500*/  BSYNC.RECONVERGENT B0 ;  /* 0x0000000000007941 */ /* 0x000fea0003800200 */
.L_x_698:
[----:B------:R-:W-:Y:S01]  /*0510*/  STG.E desc[UR4][R4.64+0x4], R7 ;  /* 0x0000040704007986 */ /* 0x000fe2000c101904 */
[----:B------:R-:W-:Y:S05]  /*0520*/  EXIT ;  /* 0x000000000000794d */ /* 0x000fea0003800000 */
        .weak           $__internal_38_$__cuda_sm3x_div_rn_noftz_f32_slowpath
        .type           $__internal_38_$__cuda_sm3x_div_rn_noftz_f32_slowpath,@function
        .size           $__internal_38_$__cuda_sm3x_div_rn_noftz_f32_slowpath,(.L_x_1098 - $__internal_38_$__cuda_sm3x_div_rn_noftz_f32_slowpath)
$__internal_38_$__cuda_sm3x_div_rn_noftz_f32_slowpath:
        /* <DEDUP_REMOVED lines=35> */
.L_x_701:
        /* <DEDUP_REMOVED lines=51> */
.L_x_708:
[----:B------:R-:W-:-:S04]  /*0a90*/  LOP3.LUT R0, R0, 0x80000000, RZ, 0xc0, !PT ;  /* 0x8000000000007812 */ /* 0x000fc800078ec0ff */
[----:B------:R-:W-:Y:S01]  /*0aa0*/  LOP3.LUT R0, R0, 0x7f800000, RZ, 0xfc, !PT ;  /* 0x7f80000000007812 */ /* 0x000fe200078efcff */
[----:B------:R-:W-:Y:S06]  /*0ab0*/  BRA `(.L_x_709) ;  /* 0x0000000000047947 */ /* 0x000fec0003800000 */
.L_x_707:
[----:B------:R-:W-:-:S07]  /*0ac0*/  IMAD R0, R9, 0x800000, R0 ;  /* 0x0080000009007824 */ /* 0x000fce00078e0200 */
.L_x_709:
[----:B------:R-:W-:Y:S05]  /*0ad0*/  BSYNC.RECONVERGENT B2 ;  /* 0x0000000000027941 */ /* 0x000fea0003800200 */
.L_x_706:
[----:B------:R-:W-:Y:S05]  /*0ae0*/  BRA `(.L_x_710) ;  /* 0x0000000000207947 */ /* 0x000fea0003800000 */
.L_x_705:
[----:B------:R-:W-:-:S04]  /*0af0*/  LOP3.LUT R0, R9, 0x80000000, R0, 0x48, !PT ;  /* 0x8000000009007812 */ /* 0x000fc800078e4800 */
[----:B------:R-:W-:Y:S01]  /*0b00*/  LOP3.LUT R0, R0, 0x7f800000, RZ, 0xfc, !PT ;  /* 0x7f80000000007812 */ /* 0x000fe200078efcff */
[----:B------:R-:W-:Y:S06]  /*0b10*/  BRA `(.L_x_710) ;  /* 0x0000000000147947 */ /* 0x000fec0003800000 */
.L_x_704:
[----:B------:R-:W-:Y:S01]  /*0b20*/  LOP3.LUT R0, R9, 0x80000000, R0, 0x48, !PT ;  /* 0x8000000009007812 */ /* 0x000fe200078e4800 */
[----:B------:R-:W-:Y:S06]  /*0b30*/  BRA `(.L_x_710) ;  /* 0x00000000000c7947 */ /* 0x000fec0003800000 */
.L_x_703:
[----:B------:R-:W0:Y:S01]  /*0b40*/  MUFU.RSQ R0, -QNAN ;  /* 0xffc0000000007908 */ /* 0x000e220000001400 */
[----:B------:R-:W-:Y:S05]  /*0b50*/  BRA `(.L_x_710) ;  /* 0x0000000000047947 */ /* 0x000fea0003800000 */
.L_x_702:
[----:B------:R-:W-:-:S07]  /*0b60*/  FADD.FTZ R0, R0, R3 ;  /* 0x0000000300007221 */ /* 0x000fce0000010000 */
.L_x_710:
[----:B------:R-:W-:Y:S05]  /*0b70*/  BSYNC.RECONVERGENT B1 ;  /* 0x0000000000017941 */ /* 0x000fea0003800200 */
.L_x_700:
[----:B------:R-:W-:Y:S02]  /*0b80*/  IMAD.MOV.U32 R8, RZ, RZ, R2 ;  /* 0x000000ffff087224 */ /* 0x000fe400078e0002 */
[----:B------:R-:W-:-:S04]  /*0b90*/  IMAD.MOV.U32 R9, RZ, RZ, 0x0 ;  /* 0x00000000ff097424 */ /* 0x000fc800078e00ff */
[----:B0-----:R-:W-:Y:S05]  /*0ba0*/  RET.REL.NODEC R8 `(_Z26MutualIntensExtract_KernelILi1ELb1ELb0ELi1ELi1EEvPKfS1_Pfllllll) ;  /* 0xfffffff408147950 */ /* 0x001fea0003c3ffff */
.L_x_711:
        /* <DEDUP_REMOVED lines=13> */
.L_x_1098:


//--------------------- .text._Z26MutualIntensExtract_KernelILi1ELb1ELb1ELi1ELi1EEvPKfS1_Pfllllll --------------------------
	.section	.text._Z26MutualIntensExtract_KernelILi1ELb1ELb1ELi1ELi1EEvPKfS1_Pfllllll,"ax",@progbits
	.align	128
        .global         _Z26MutualIntensExtract_KernelILi1ELb1ELb1ELi1ELi1EEvPKfS1_Pfllllll
        .type           _Z26MutualIntensExtract_KernelILi1ELb1ELb1ELi1ELi1EEvPKfS1_Pfllllll,@function
        .size           _Z26MutualIntensExtract_KernelILi1ELb1ELb1ELi1ELi1EEvPKfS1_Pfllllll,(.L_x_1099 - _Z26MutualIntensExtract_KernelILi1ELb1ELb1ELi1ELi1EEvPKfS1_Pfllllll)
        .other          _Z26MutualIntensExtract_KernelILi1ELb1ELb1ELi1ELi1EEvPKfS1_Pfllllll,@"STO_CUDA_ENTRY STV_DEFAULT"
_Z26MutualIntensExtract_KernelILi1ELb1ELb1ELi1ELi1EEvPKfS1_Pfllllll:
.text._Z26MutualIntensExtract_KernelILi1ELb1ELb1ELi1ELi1EEvPKfS1_Pfllllll:
        /* <DEDUP_REMOVED lines=89> */
[----:B------:R-:W-:Y:S05]  /*0590*/  CALL.REL.NOINC `($__internal_39_$__cuda_sm3x_div_rn_noftz_f32_slowpath) ;  /* 0x0000000000547944 */ /* 0x000fea0003c00000 */
[----:B------:R-:W-:-:S07]  /*05a0*/  IMAD.MOV.U32 R9, RZ, RZ, R0 ;  /* 0x000000ffff097224 */ /* 0x000fce00078e0000 */
.L_x_713:
[----:B------:R-:W-:Y:S05]  /*05b0*/  BSYNC.RECONVERGENT B0 ;  /* 0x0000000000007941 */ /* 0x000fea0003800200 */
.L_x_712:
        /* <DEDUP_REMOVED lines=14> */
[----:B------:R-:W-:Y:S05]  /*06a0*/  CALL.REL.NOINC `($__internal_39_$__cuda_sm3x_div_rn_noftz_f32_slowpath) ;  /* 0x0000000000107944 */ /* 0x000fea0003c00000 */
[----:B------:R-:W-:-:S07]  /*06b0*/  IMAD.MOV.U32 R7, RZ, RZ, R0 ;  /* 0x000000ffff077224 */ /* 0x000fce00078e0000 */
.L_x_715:
[----:B------:R-:W-:Y:S05]  /*06c0*/  BSYNC.RECONVERGENT B0 ;  /* 0x0000000000007941 */ /* 0x000fea0003800200 */
.L_x_714:
[----:B------:R-:W-:Y:S01]  /*06d0*/  STG.E desc[UR4][R4.64+0x4], R7 ;  /* 0x0000040704007986 */ /* 0x000fe2000c101904 */
[----:B------:R-:W-:Y:S05]  /*06e0*/  EXIT ;  /* 0x000000000000794d */ /* 0x000fea0003800000 */
        .weak           $__internal_39_$__cuda_sm3x_div_rn_noftz_f32_slowpath
        .type           $__internal_39_$__cuda_sm3x_div_rn_noftz_f32_slowpath,@function
        .size           $__internal_39_$__cuda_sm3x_div_rn_noftz_f32_slowpath,(.L_x_1099 - $__internal_39_$__cuda_sm3x_div_rn_noftz_f32_slowpath)
$__internal_39_$__cuda_sm3x_div_rn_noftz_f32_slowpath:
        /* <DEDUP_REMOVED lines=35> */
.L_x_717:
        /* <DEDUP_REMOVED lines=51> */
.L_x_724:
[----:B------:R-:W-:-:S04]  /*0c50*/  LOP3.LUT R0, R0, 0x80000000, RZ, 0xc0, !PT ;  /* 0x8000000000007812 */ /* 0x000fc800078ec0ff */
[----:B------:R-:W-:Y:S01]  /*0c60*/  LOP3.LUT R0, R0, 0x7f800000, RZ, 0xfc, !PT ;  /* 0x7f80000000007812 */ /* 0x000fe200078efcff */
[----:B------:R-:W-:Y:S06]  /*0c70*/  BRA `(.L_x_725) ;  /* 0x0000000000047947 */ /* 0x000fec0003800000 */
.L_x_723:
[----:B------:R-:W-:-:S07]  /*0c80*/  IMAD R0, R11, 0x800000, R0 ;  /* 0x008000000b007824 */ /* 0x000fce00078e0200 */
.L_x_725:
[----:B------:R-:W-:Y:S05]  /*0c90*/  BSYNC.RECONVERGENT B2 ;  /* 0x0000000000027941 */ /* 0x000fea0003800200 */
.L_x_722:
[----:B------:R-:W-:Y:S05]  /*0ca0*/  BRA `(.L_x_726) ;  /* 0x0000000000207947 */ /* 0x000fea0003800000 */
.L_x_721:
[----:B------:R-:W-:-:S04]  /*0cb0*/  LOP3.LUT R0, R9, 0x80000000, R0, 0x48, !PT ;  /* 0x8000000009007812 */ /* 0x000fc800078e4800 */
[----:B------:R-:W-:Y:S01]  /*0cc0*/  LOP3.LUT R0, R0, 0x7f800000, RZ, 0xfc, !PT ;  /* 0x7f80000000007812 */ /* 0x000fe200078efcff */
[----:B------:R-:W-:Y:S06]  /*0cd0*/  BRA `(.L_x_726) ;  /* 0x0000000000147947 */ /* 0x000fec0003800000 */
.L_x_720:
[----:B------:R-:W-:Y:S01]  /*0ce0*/  LOP3.LUT R0, R9, 0x80000000, R0, 0x48, !PT ;  /* 0x8000000009007812 */ /* 0x000fe200078e4800 */
[----:B------:R-:W-:Y:S06]  /*0cf0*/  BRA `(.L_x_726) ;  /* 0x00000000000c7947 */ /* 0x000fec0003800000 */
.L_x_719:
[----:B------:R-:W0:Y:S01]  /*0d00*/  MUFU.RSQ R0, -QNAN ;  /* 0xffc0000000007908 */ /* 0x000e220000001400 */
[----:B------:R-:W-:Y:S05]  /*0d10*/  BRA `(.L_x_726) ;  /* 0x0000000000047947 */ /* 0x000fea0003800000 */
.L_x_718:
[----:B------:R-:W-:-:S07]  /*0d20*/  FADD.FTZ R0, R0, R3 ;  /* 0x0000000300007221 */ /* 0x000fce0000010000 */
.L_x_726:
[----:B------:R-:W-:Y:S05]  /*0d30*/  BSYNC.RECONVERGENT B1 ;  /* 0x0000000000017941 */ /* 0x000fea0003800200 */
.L_x_716:
[----:B------:R-:W-:Y:S02]  /*0d40*/  IMAD.MOV.U32 R8, RZ, RZ, R2 ;  /* 0x000000ffff087224 */ /* 0x000fe400078e0002 */
[----:B------:R-:W-:-:S04]  /*0d50*/  IMAD.MOV.U32 R9, RZ, RZ, 0x0 ;  /* 0x00000000ff097424 */ /* 0x000fc800078e00ff */
[----:B0-----:R-:W-:Y:S05]  /*0d60*/  RET.REL.NODEC R8 `(_Z26MutualIntensExtract_KernelILi1ELb1ELb1ELi1ELi1EEvPKfS1_Pfllllll) ;  /* 0xfffffff008a47950 */ /* 0x001fea0003c3ffff */
.L_x_727:
        /* <DEDUP_REMOVED lines=9> */
.L_x_1099:


//--------------------- .text._Z26MutualIntensExtract_KernelILi0ELb0ELb0ELi1ELi1EEvPKfS1_Pfllllll --------------------------
	.section	.text._Z26MutualIntensExtract_KernelILi0ELb0ELb0ELi1ELi1EEvPKfS1_Pfllllll,"ax",@progbits
	.align	128
        .global         _Z26MutualIntensExtract_KernelILi0ELb0ELb0ELi1ELi1EEvPKfS1_Pfllllll
        .type           _Z26MutualIntensExtract_KernelILi0ELb0ELb0ELi1ELi1EEvPKfS1_Pfllllll,@function
        .size           _Z26MutualIntensExtract_KernelILi0ELb0ELb0ELi1ELi1EEvPKfS1_Pfllllll,(.L_x_1100 - _Z26MutualIntensExtract_KernelILi0ELb0ELb0ELi1ELi1EEvPKfS1_Pfllllll)
        .other          _Z26MutualIntensExtract_KernelILi0ELb0ELb0ELi1ELi1EEvPKfS1_Pfllllll,@"STO_CUDA_ENTRY STV_DEFAULT"
_Z26MutualIntensExtract_KernelILi0ELb0ELb0ELi1ELi1EEvPKfS1_Pfllllll:
.text._Z26MutualIntensExtract_KernelILi0ELb0ELb0ELi1ELi1EEvPKfS1_Pfllllll:
        /* <DEDUP_REMOVED lines=61> */
[----:B------:R-:W-:Y:S05]  /*03d0*/  CALL.REL.NOINC `($__internal_40_$__cuda_sm3x_div_rn_noftz_f32_slowpath) ;  /* 0x0000000000547944 */ /* 0x000fea0003c00000 */
[----:B------:R-:W-:-:S07]  /*03e0*/  IMAD.MOV.U32 R9, RZ, RZ, R0 ;  /* 0x000000ffff097224 */ /* 0x000fce00078e0000 */
.L_x_729:
[----:B------:R-:W-:Y:S05]  /*03f0*/  BSYNC.RECONVERGENT B0 ;  /* 0x0000000000007941 */ /* 0x000fea0003800200 */
.L_x_728:
        /* <DEDUP_REMOVED lines=14> */
[----:B------:R-:W-:Y:S05]  /*04e0*/  CALL.REL.NOINC `($__internal_40_$__cuda_sm3x_div_rn_noftz_f32_slowpath) ;  /* 0x0000000000107944 */ /* 0x000fea0003c00000 */
[----:B------:R-:W-:-:S07]  /*04f0*/  IMAD.MOV.U32 R7, RZ, RZ, R0 ;  /* 0x000000ffff077224 */ /* 0x000fce00078e0000 */
.L_x_731:
[----:B------:R-:W-:Y:S05]  /*0500*/  BSYNC.RECONVERGENT B0 ;  /* 0x0000000000007941 */ /* 0x000fea0003800200 */
.L_x_730:
[----:B------:R-:W-:Y:S01]  /*0510*/  STG.E desc[UR4][R4.64+0x4], R7 ;  /* 0x0000040704007986 */ /* 0x000fe2000c101904 */
[----:B------:R-:W-:Y:S05]  /*0520*/  EXIT ;  /* 0x000000000000794d */ /* 0x000fea0003800000 */
        .weak           $__internal_40_$__cuda_sm3x_div_rn_noftz_f32_slowpath
        .type           $__internal_40_$__cuda_sm3x_div_rn_noftz_f32_slowpath,@function
        .size           $__internal_40_$__cuda_sm3x_div_rn_noftz_f32_slowpath,(.L_x_1100 - $__internal_40_$__cuda_sm3x_div_rn_noftz_f32_slowpath)
$__internal_40_$__cuda_sm3x_div_rn_noftz_f32_slowpath:
        /* <DEDUP_REMOVED lines=35> */
.L_x_733:
        /* <DEDUP_REMOVED lines=51> */
.L_x_740:
[----:B------:R-:W-:-:S04]  /*0a90*/  LOP3.LUT R0, R0, 0x80000000, RZ, 0xc0, !PT ;  /* 0x8000000000007812 */ /* 0x000fc800078ec0ff */
[----:B------:R-:W-:Y:S01]  /*0aa0*/  LOP3.LUT R0, R0, 0x7f800000, RZ, 0xfc, !PT ;  /* 0x7f80000000007812 */ /* 0x000fe200078efcff */
[----:B------:R-:W-:Y:S06]  /*0ab0*/  BRA `(.L_x_741) ;  /* 0x0000000000047947 */ /* 0x000fec0003800000 */
.L_x_739:
[----:B------:R-:W-:-:S07]  /*0ac0*/  IMAD R0, R9, 0x800000, R0 ;  /* 0x0080000009007824 */ /* 0x000fce00078e0200 */
.L_x_741:
[----:B------:R-:W-:Y:S05]  /*0ad0*/  BSYNC.RECONVERGENT B2 ;  /* 0x0000000000027941 */ /* 0x000fea0003800200 */
.L_x_738:
[----:B------:R-:W-:Y:S05]  /*0ae0*/  BRA `(.L_x_742) ;  /* 0x0000000000207947 */ /* 0x000fea0003800000 */
.L_x_737:
[----:B------:R-:W-:-:S04]  /*0af0*/  LOP3.LUT R0, R9, 0x80000000, R0, 0x48, !PT ;  /* 0x8000000009007812 */ /* 0x000fc800078e4800 */
[----:B------:R-:W-:Y:S01]  /*0b00*/  LOP3.LUT R0, R0, 0x7f800000, RZ, 0xfc, !PT ;  /* 0x7f80000000007812 */ /* 0x000fe200078efcff */
[----:B------:R-:W-:Y:S06]  /*0b10*/  BRA `(.L_x_742) ;  /* 0x0000000000147947 */ /* 0x000fec0003800000 */
.L_x_736:
[----:B------:R-:W-:Y:S01]  /*0b20*/  LOP3.LUT R0, R9, 0x80000000, R0, 0x48, !PT ;  /* 0x8000000009007812 */ /* 0x000fe200078e4800 */
[----:B------:R-:W-:Y:S06]  /*0b30*/  BRA `(.L_x_742) ;  /* 0x00000000000c7947 */ /* 0x000fec0003800000 */
.L_x_735:
[----:B------:R-:W0:Y:S01]  /*0b40*/  MUFU.RSQ R0, -QNAN ;  /* 0xffc0000000007908 */ /* 0x000e220000001400 */
[----:B------:R-:W-:Y:S05]  /*0b50*/  BRA `(.L_x_742) ;  /* 0x0000000000047947 */ /* 0x000fea0003800000 */
.L_x_734:
[----:B------:R-:W-:-:S07]  /*0b60*/  FADD.FTZ R0, R0, R3 ;  /* 0x0000000300007221 */ /* 0x000fce0000010000 */
.L_x_742:
[----:B------:R-:W-:Y:S05]  /*0b70*/  BSYNC.RECONVERGENT B1 ;  /* 0x0000000000017941 */ /* 0x000fea0003800200 */
.L_x_732:
[----:B------:R-:W-:Y:S02]  /*0b80*/  IMAD.MOV.U32 R8, RZ, RZ, R2 ;  /* 0x000000ffff087224 */ /* 0x000fe400078e0002 */
[----:B------:R-:W-:-:S04]  /*0b90*/  IMAD.MOV.U32 R9, RZ, RZ, 0x0 ;  /* 0x00000000ff097424 */ /* 0x000fc800078e00ff */
[----:B0-----:R-:W-:Y:S05]  /*0ba0*/  RET.REL.NODEC R8 `(_Z26MutualIntensExtract_KernelILi0ELb0ELb0ELi1ELi1EEvPKfS1_Pfllllll) ;  /* 0xfffffff408147950 */ /* 0x001fea0003c3ffff */
.L_x_743:
        /* <DEDUP_REMOVED lines=13> */
.L_x_1100:


//--------------------- .text._Z26MutualIntensExtract_KernelILi0ELb0ELb1ELi1ELi1EEvPKfS1_Pfllllll --------------------------
	.section	.text._Z26MutualIntensExtract_KernelILi0ELb0ELb1ELi1ELi1EEvPKfS1_Pfllllll,"ax",@progbits
	.align	128
        .global         _Z26MutualIntensExtract_KernelILi0ELb0ELb1ELi1ELi1EEvPKfS1_Pfllllll
        .type           _Z26MutualIntensExtract_KernelILi0ELb0ELb1ELi1ELi1EEvPKfS1_Pfllllll,@function
        .size           _Z26MutualIntensExtract_KernelILi0ELb0ELb1ELi1ELi1EEvPKfS1_Pfllllll,(.L_x_1101 - _Z26MutualIntensExtract_KernelILi0ELb0ELb1ELi1ELi1EEvPKfS1_Pfllllll)
        .other          _Z26MutualIntensExtract_KernelILi0ELb0ELb1ELi1ELi1EEvPKfS1_Pfllllll,@"STO_CUDA_ENTRY STV_DEFAULT"
_Z26MutualIntensExtract_KernelILi0ELb0ELb1ELi1ELi1EEvPKfS1_Pfllllll:
.text._Z26MutualIntensExtract_KernelILi0ELb0ELb1ELi1ELi1EEvPKfS1_Pfllllll:
        /* <DEDUP_REMOVED lines=61> */
[----:B------:R-:W-:Y:S05]  /*03d0*/  CALL.REL.NOINC `($__internal_41_$__cuda_sm3x_div_rn_noftz_f32_slowpath) ;  /* 0x0000000000547944 */ /* 0x000fea0003c00000 */
[----:B------:R-:W-:-:S07]  /*03e0*/  IMAD.MOV.U32 R9, RZ, RZ, R0 ;  /* 0x000000ffff097224 */ /* 0x000fce00078e0000 */
.L_x_745:
[----:B------:R-:W-:Y:S05]  /*03f0*/  BSYNC.RECONVERGENT B0 ;  /* 0x0000000000007941 */ /* 0x000fea0003800200 */
.L_x_744:
        /* <DEDUP_REMOVED lines=14> */
[----:B------:R-:W-:Y:S05]  /*04e0*/  CALL.REL.NOINC `($__internal_41_$__cuda_sm3x_div_rn_noftz_f32_slowpath) ;  /* 0x0000000000107944 */ /* 0x000fea0003c00000 */
[----:B------:R-:W-:-:S07]  /*04f0*/  IMAD.MOV.U32 R7, RZ, RZ, R0 ;  /* 0x000000ffff077224 */ /* 0x000fce00078e0000 */
.L_x_747:
[----:B------:R-:W-:Y:S05]  /*0500*/  BSYNC.RECONVERGENT B0 ;  /* 0x0000000000007941 */ /* 0x000fea0003800200 */
.L_x_746:
[----:B------:R-:W-:Y:S01]  /*0510*/  STG.E desc[UR4][R4.64+0x4], R7 ;  /* 0x0000040704007986 */ /* 0x000fe2000c101904 */
[----:B------:R-:W-:Y:S05]  /*0520*/  EXIT ;  /* 0x000000000000794d */ /* 0x000fea0003800000 */
        .weak           $__internal_41_$__cuda_sm3x_div_rn_noftz_f32_slowpath
        .type           $__internal_41_$__cuda_sm3x_div_rn_noftz_f32_slowpath,@function
        .size           $__internal_41_$__cuda_sm3x_div_rn_noftz_f32_slowpath,(.L_x_1101 - $__internal_41_$__cuda_sm3x_div_rn_noftz_f32_slowpath)
$__internal_41_$__cuda_sm3x_div_rn_noftz_f32_slowpath:
        /* <DEDUP_REMOVED lines=35> */
.L_x_749:
        /* <DEDUP_REMOVED lines=51> */
.L_x_756:
[----:B------:R-:W-:-:S04]  /*0a90*/  LOP3.LUT R0, R0, 0x80000000, RZ, 0xc0, !PT ;  /* 0x8000000000007812 */ /* 0x000fc800078ec0ff */
[----:B------:R-:W-:Y:S01]  /*0aa0*/  LOP3.LUT R0, R0, 0x7f800000, RZ, 0xfc, !PT ;  /* 0x7f80000000007812 */ /* 0x000fe200078efcff */
[----:B------:R-:W-:Y:S06]  /*0ab0*/  BRA `(.L_x_757) ;  /* 0x0000000000047947 */ /* 0x000fec0003800000 */
.L_x_755:
[----:B------:R-:W-:-:S07]  /*0ac0*/  IMAD R0, R9, 0x800000, R0 ;  /* 0x0080000009007824 */ /* 0x000fce00078e0200 */
.L_x_757:
[----:B------:R-:W-:Y:S05]  /*0ad0*/  BSYNC.RECONVERGENT B2 ;  /* 0x0000000000027941 */ /* 0x000fea0003800200 */
.L_x_754:
[----:B------:R-:W-:Y:S05]  /*0ae0*/  BRA `(.L_x_758) ;  /* 0x0000000000207947 */ /* 0x000fea0003800000 */
.L_x_753:
[----:B------:R-:W-:-:S04]  /*0af0*/  LOP3.LUT R0, R9, 0x80000000, R0, 0x48, !PT ;  /* 0x8000000009007812 */ /* 0x000fc800078e4800 */
[----:B------:R-:W-:Y:S01]  /*0b00*/  LOP3.LUT R0, R0, 0x7f800000, RZ, 0xfc, !PT ;  /* 0x7f80000000007812 */ /* 0x000fe200078efcff */
[----:B------:R-:W-:Y:S06]  /*0b10*/  BRA `(.L_x_758) ;  /* 0x0000000000147947 */ /* 0x000fec0003800000 */
.L_x_752:
[----:B------:R-:W-:Y:S01]  /*0b20*/  LOP3.LUT R0, R9, 0x80000000, R0, 0x48, !PT ;  /* 0x8000000009007812 */ /* 0x000fe200078e4800 */
[----:B------:R-:W-:Y:S06]  /*0b30*/  BRA `(.L_x_758) ;  /* 0x00000000000c7947 */ /* 0x000fec0003800000 */
.L_x_751:
[----:B------:R-:W0:Y:S01]  /*0b40*/  MUFU.RSQ R0, -QNAN ;  /* 0xffc0000000007908 */ /* 0x000e220000001400 */
[----:B------:R-:W-:Y:S05]  /*0b50*/  BRA `(.L_x_758) ;  /* 0x0000000000047947 */ /* 0x000fea0003800000 */
.L_x_750:
[----:B------:R-:W-:-:S07]  /*0b60*/  FADD.FTZ R0, R0, R3 ;  /* 0x0000000300007221 */ /* 0x000fce0000010000 */
.L_x_758:
[----:B------:R-:W-:Y:S05]  /*0b70*/  BSYNC.RECONVERGENT B1 ;  /* 0x0000000000017941 */ /* 0x000fea0003800200 */
.L_x_748:
[----:B------:R-:W-:Y:S02]  /*0b80*/  IMAD.MOV.U32 R8, RZ, RZ, R2 ;  /* 0x000000ffff087224 */ /* 0x000fe400078e0002 */
[----:B------:R-:W-:-:S04]  /*0b90*/  IMAD.MOV.U32 R9, RZ, RZ, 0x0 ;  /* 0x00000000ff097424 */ /* 0x000fc800078e00ff */
[----:B0-----:R-:W-:Y:S05]  /*0ba0*/  RET.REL.NODEC R8 `(_Z26MutualIntensExtract_KernelILi0ELb0ELb1ELi1ELi1EEvPKfS1_Pfllllll) ;  /* 0xfffffff408147950 */ /* 0x001fea0003c3ffff */
.L_x_759:
        /* <DEDUP_REMOVED lines=13> */
.L_x_1101:


//--------------------- .text._Z26MutualIntensExtract_KernelILi0ELb1ELb0ELi1ELi1EEvPKfS1_Pfllllll --------------------------
	.section	.text._Z26MutualIntensExtract_KernelILi0ELb1ELb0ELi1ELi1EEvPKfS1_Pfllllll,"ax",@progbits
	.align	128
        .global         _Z26MutualIntensExtract_KernelILi0ELb1ELb0ELi1ELi1EEvPKfS1_Pfllllll
        .type           _Z26MutualIntensExtract_KernelILi0ELb1ELb0ELi1ELi1EEvPKfS1_Pfllllll,@function
        .size           _Z26MutualIntensExtract_KernelILi0ELb1ELb0ELi1ELi1EEvPKfS1_Pfllllll,(.L_x_1102 - _Z26MutualIntensExtract_KernelILi0ELb1ELb0ELi1ELi1EEvPKfS1_Pfllllll)
        .other          _Z26MutualIntensExtract_KernelILi0ELb1ELb0ELi1ELi1EEvPKfS1_Pfllllll,@"STO_CUDA_ENTRY STV_DEFAULT"
_Z26MutualIntensExtract_KernelILi0ELb1ELb0ELi1ELi1EEvPKfS1_Pfllllll:
.text._Z26MutualIntensExtract_KernelILi0ELb1ELb0ELi1ELi1EEvPKfS1_Pfllllll:
        /* <DEDUP_REMOVED lines=89> */
[----:B------:R-:W-:Y:S05]  /*0590*/  CALL.REL.NOINC `($__internal_42_$__cuda_sm3x_div_rn_noftz_f32_slowpath) ;  /* 0x0000000000547944 */ /* 0x000fea0003c00000 */
[----:B------:R-:W-:-:S07]  /*05a0*/  IMAD.MOV.U32 R9, RZ, RZ, R0 ;  /* 0x000000ffff097224 */ /* 0x000fce00078e0000 */
.L_x_761:
[----:B------:R-:W-:Y:S05]  /*05b0*/  BSYNC.RECONVERGENT B0 ;  /* 0x0000000000007941 */ /* 0x000fea0003800200 */
.L_x_760:
        /* <DEDUP_REMOVED lines=14> */
[----:B------:R-:W-:Y:S05]  /*06a0*/  CALL.REL.NOINC `($__internal_42_$__cuda_sm3x_div_rn_noftz_f32_slowpath) ;  /* 0x0000000000107944 */ /* 0x000fea0003c00000 */
[----:B------:R-:W-:-:S07]  /*06b0*/  IMAD.MOV.U32 R7, RZ, RZ, R0 ;  /* 0x000000ffff077224 */ /* 0x000fce00078e0000 */
.L_x_763:
[----:B------:R-:W-:Y:S05]  /*06c0*/  BSYNC.RECONVERGENT B0 ;  /* 0x0000000000007941 */ /* 0x000fea0003800200 */
.L_x_762:
[----:B------:R-:W-:Y:S01]  /*06d0*/  STG.E desc[UR4][R4.64+0x4], R7 ;  /* 0x0000040704007986 */ /* 0x000fe2000c101904 */
[----:B------:R-:W-:Y:S05]  /*06e0*/  EXIT ;  /* 0x000000000000794d */ /* 0x000fea0003800000 */
        .weak           $__internal_42_$__cuda_sm3x_div_rn_noftz_f32_slowpath
        .type           $__internal_42_$__cuda_sm3x_div_rn_noftz_f32_slowpath,@function
        .size           $__internal_42_$__cuda_sm3x_div_rn_noftz_f32_slowpath,(.L_x_1102 - $__internal_42_$__cuda_sm3x_div_rn_noftz_f32_slowpath)
$__internal_42_$__cuda_sm3x_div_rn_noftz_f32_slowpath:
        /* <DEDUP_REMOVED lines=35> */
.L_x_765:
        /* <DEDUP_REMOVED lines=51> */
.L_x_772:
[----:B------:R-:W-:-:S04]  /*0c50*/  LOP3.LUT R0, R0, 0x80000000, RZ, 0xc0, !PT ;  /* 0x8000000000007812 */ /* 0x000fc800078ec0ff */
[----:B------:R-:W-:Y:S01]  /*0c60*/  LOP3.LUT R0, R0, 0x7f800000, RZ, 0xfc, !PT ;  /* 0x7f80000000007812 */ /* 0x000fe200078efcff */
[----:B------:R-:W-:Y:S06]  /*0c70*/  BRA `(.L_x_773) ;  /* 0x0000000000047947 */ /* 0x000fec0003800000 */
.L_x_771:
[----:B------:R-:W-:-:S07]  /*0c80*/  IMAD R0, R11, 0x800000, R0 ;  /* 0x008000000b007824 */ /* 0x000fce00078e0200 */
.L_x_773:
[----:B------:R-:W-:Y:S05]  /*0c90*/  BSYNC.RECONVERGENT B2 ;  /* 0x0000000000027941 */ /* 0x000fea0003800200 */
.L_x_770:
[----:B------:R-:W-:Y:S05]  /*0ca0*/  BRA `(.L_x_774) ;  /* 0x0000000000207947 */ /* 0x000fea0003800000 */
.L_x_769:
[----:B------:R-:W-:-:S04]  /*0cb0*/  LOP3.LUT R0, R9, 0x80000000, R0, 0x48, !PT ;  /* 0x8000000009007812 */ /* 0x000fc800078e4800 */
[----:B------:R-:W-:Y:S01]  /*0cc0*/  LOP3.LUT R0, R0, 0x7f800000, RZ, 0xfc, !PT ;  /* 0x7f80000000007812 */ /* 0x000fe200078efcff */
[----:B------:R-:W-:Y:S06]  /*0cd0*/  BRA `(.L_x_774) ;  /* 0x0000000000147947 */ /* 0x000fec0003800000 */
.L_x_768:
[----:B------:R-:W-:Y:S01]  /*0ce0*/  LOP3.LUT R0, R9, 0x80000000, R0, 0x48, !PT ;  /* 0x8000000009007812 */ /* 0x000fe200078e4800 */
[----:B------:R-:W-:Y:S06]  /*0cf0*/  BRA `(.L_x_774) ;  /* 0x00000000000c7947 */ /* 0x000fec0003800000 */
.L_x_767:
[----:B------:R-:W0:Y:S01]  /*0d00*/  MUFU.RSQ R0, -QNAN ;  /* 0xffc0000000007908 */ /* 0x000e220000001400 */
[----:B------:R-:W-:Y:S05]  /*0d10*/  BRA `(.L_x_774) ;  /* 0x0000000000047947 */ /* 0x000fea0003800000 */
.L_x_766:
[----:B------:R-:W-:-:S07]  /*0d20*/  FADD.FTZ R0, R0, R3 ;  /* 0x0000000300007221 */ /* 0x000fce0000010000 */
.L_x_774:
[----:B------:R-:W-:Y:S05]  /*0d30*/  BSYNC.RECONVERGENT B1 ;  /* 0x0000000000017941 */ /* 0x000fea0003800200 */
.L_x_764:
[----:B------:R-:W-:Y:S02]  /*0d40*/  IMAD.MOV.U32 R8, RZ, RZ, R2 ;  /* 0x000000ffff087224 */ /* 0x000fe400078e0002 */
[----:B------:R-:W-:-:S04]  /*0d50*/  IMAD.MOV.U32 R9, RZ, RZ, 0x0 ;  /* 0x00000000ff097424 */ /* 0x000fc800078e00ff */
[----:B0-----:R-:W-:Y:S05]  /*0d60*/  RET.REL.NODEC R8 `(_Z26MutualIntensExtract_KernelILi0ELb1ELb0ELi1ELi1EEvPKfS1_Pfllllll) ;  /* 0xfffffff008a47950 */ /* 0x001fea0003c3ffff */
.L_x_775:
        /* <DEDUP_REMOVED lines=9> */
.L_x_1102:


//--------------------- .text._Z26MutualIntensExtract_KernelILi0ELb1ELb1ELi1ELi1EEvPKfS1_Pfllllll --------------------------
	.section	.text._Z26MutualIntensExtract_KernelILi0ELb1ELb1ELi1ELi1EEvPKfS1_Pfllllll,"ax",@progbits
	.align	128
        .global         _Z26MutualIntensExtract_KernelILi0ELb1ELb1ELi1ELi1EEvPKfS1_Pfllllll
        .type           _Z26MutualIntensExtract_KernelILi0ELb1ELb1ELi1ELi1EEvPKfS1_Pfllllll,@function
        .size           _Z26MutualIntensExtract_KernelILi0ELb1ELb1ELi1ELi1EEvPKfS1_Pfllllll,(.L_x_1103 - _Z26MutualIntensExtract_KernelILi0ELb1ELb1ELi1ELi1EEvPKfS1_Pfllllll)
        .other          _Z26MutualIntensExtract_KernelILi0ELb1ELb1ELi1ELi1EEvPKfS1_Pfllllll,@"STO_CUDA_ENTRY STV_DEFAULT"
_Z26MutualIntensExtract_KernelILi0ELb1ELb1ELi1ELi1EEvPKfS1_Pfllllll:
.text._Z26MutualIntensExtract_KernelILi0ELb1ELb1ELi1ELi1EEvPKfS1_Pfllllll:
        /* <DEDUP_REMOVED lines=89> */
[----:B------:R-:W-:Y:S05]  /*0590*/  CALL.REL.NOINC `($__internal_43_$__cuda_sm3x_div_rn_noftz_f32_slowpath) ;  /* 0x0000000000547944 */ /* 0x000fea0003c00000 */
[----:B------:R-:W-:-:S07]  /*05a0*/  IMAD.MOV.U32 R9, RZ, RZ, R0 ;  /* 0x000000ffff097224 */ /* 0x000fce00078e0000 */
.L_x_777:
[----:B------:R-:W-:Y:S05]  /*05b0*/  BSYNC.RECONVERGENT B0 ;  /* 0x0000000000007941 */ /* 0x000fea0003800200 */
.L_x_776:
        /* <DEDUP_REMOVED lines=14> */
[----:B------:R-:W-:Y:S05]  /*06a0*/  CALL.REL.NOINC `($__internal_43_$__cuda_sm3x_div_rn_noftz_f32_slowpath) ;  /* 0x0000000000107944 */ /* 0x000fea0003c00000 */
[----:B------:R-:W-:-:S07]  /*06b0*/  IMAD.MOV.U32 R7, RZ, RZ, R0 ;  /* 0x000000ffff077224 */ /* 0x000fce00078e0000 */
.L_x_779:
[----:B------:R-:W-:Y:S05]  /*06c0*/  BSYNC.RECONVERGENT B0 ;  /* 0x0000000000007941 */ /* 0x000fea0003800200 */
.L_x_778:
[----:B------:R-:W-:Y:S01]  /*06d0*/  STG.E desc[UR4][R4.64+0x4], R7 ;  /* 0x0000040704007986 */ /* 0x000fe2000c101904 */
[----:B------:R-:W-:Y:S05]  /*06e0*/  EXIT ;  /* 0x000000000000794d */ /* 0x000fea0003800000 */
        .weak           $__internal_43_$__cuda_sm3x_div_rn_noftz_f32_slowpath
        .type           $__internal_43_$__cuda_sm3x_div_rn_noftz_f32_slowpath,@function
        .size           $__internal_43_$__cuda_sm3x_div_rn_noftz_f32_slowpath,(.L_x_1103 - $__internal_43_$__cuda_sm3x_div_rn_noftz_f32_slowpath)
$__internal_43_$__cuda_sm3x_div_rn_noftz_f32_slowpath:
        /* <DEDUP_REMOVED lines=35> */
.L_x_781:
        /* <DEDUP_REMOVED lines=51> */
.L_x_788:
[----:B------:R-:W-:-:S04]  /*0c50*/  LOP3.LUT R0, R0, 0x80000000, RZ, 0xc0, !PT ;  /* 0x8000000000007812 */ /* 0x000fc800078ec0ff */
[----:B------:R-:W-:Y:S01]  /*0c60*/  LOP3.LUT R0, R0, 0x7f800000, RZ, 0xfc, !PT ;  /* 0x7f80000000007812 */ /* 0x000fe200078efcff */
[----:B------:R-:W-:Y:S06]  /*0c70*/  BRA `(.L_x_789) ;  /* 0x0000000000047947 */ /* 0x000fec0003800000 */
.L_x_787:
[----:B------:R-:W-:-:S07]  /*0c80*/  IMAD R0, R11, 0x800000, R0 ;  /* 0x008000000b007824 */ /* 0x000fce00078e0200 */
.L_x_789:
[----:B------:R-:W-:Y:S05]  /*0c90*/  BSYNC.RECONVERGENT B2 ;  /* 0x0000000000027941 */ /* 0x000fea0003800200 */
.L_x_786:
[----:B------:R-:W-:Y:S05]  /*0ca0*/  BRA `(.L_x_790) ;  /* 0x0000000000207947 */ /* 0x000fea0003800000 */
.L_x_785:
[----:B------:R-:W-:-:S04]  /*0cb0*/  LOP3.LUT R0, R9, 0x80000000, R0, 0x48, !PT ;  /* 0x8000000009007812 */ /* 0x000fc800078e4800 */
[----:B------:R-:W-:Y:S01]  /*0cc0*/  LOP3.LUT R0, R0, 0x7f800000, RZ, 0xfc, !PT ;  /* 0x7f80000000007812 */ /* 0x000fe200078efcff */
[----:B------:R-:W-:Y:S06]  /*0cd0*/  BRA `(.L_x_790) ;  /* 0x0000000000147947 */ /* 0x000fec0003800000 */
.L_x_784:
[----:B------:R-:W-:Y:S01]  /*0ce0*/  LOP3.LUT R0, R9, 0x80000000, R0, 0x48, !PT ;  /* 0x8000000009007812 */ /* 0x000fe200078e4800 */
[----:B------:R-:W-:Y:S06]  /*0cf0*/  BRA `(.L_x_790) ;  /* 0x00000000000c7947 */ /* 0x000fec0003800000 */
.L_x_783:
[----:B------:R-:W0:Y:S01]  /*0d00*/  MUFU.RSQ R0, -QNAN ;  /* 0xffc0000000007908 */ /* 0x000e220000001400 */
[----:B------:R-:W-:Y:S05]  /*0d10*/  BRA `(.L_x_790) ;  /* 0x0000000000047947 */ /* 0x000fea0003800000 */
.L_x_782:
[----:B------:R-:W-:-:S07]  /*0d20*/  FADD.FTZ R0, R0, R3 ;  /* 0x0000000300007221 */ /* 0x000fce0000010000 */
.L_x_790:
[----:B------:R-:W-:Y:S05]  /*0d30*/  BSYNC.RECONVERGENT B1 ;  /* 0x0000000000017941 */ /* 0x000fea0003800200 */
.L_x_780:
[----:B------:R-:W-:Y:S02]  /*0d40*/  IMAD.MOV.U32 R8, RZ, RZ, R2 ;  /* 0x000000ffff087224 */ /* 0x000fe400078e0002 */
[----:B------:R-:W-:-:S04]  /*0d50*/  IMAD.MOV.U32 R9, RZ, RZ, 0x0 ;  /* 0x00000000ff097424 */ /* 0x000fc800078e00ff */
[----:B0-----:R-:W-:Y:S05]  /*0d60*/  RET.REL.NODEC R8 `(_Z26MutualIntensExtract_KernelILi0ELb1ELb1ELi1ELi1EEvPKfS1_Pfllllll) ;  /* 0xfffffff008a47950 */ /* 0x001fea0003c3ffff */
.L_x_791:
        /* <DEDUP_REMOVED lines=9> */
.L_x_1103:


//--------------------- .text._Z29MutualIntensExtract_v2_KernelPKiiPKfPflll --------------------------
	.section	.text._Z29MutualIntensExtract_v2_KernelPKiiPKfPflll,"ax",@progbits
	.align	128
        .global         _Z29MutualIntensExtract_v2_KernelPKiiPKfPflll
        .type           _Z29MutualIntensExtract_v2_KernelPKiiPKfPflll,@function
        .size           _Z29MutualIntensExtract_v2_KernelPKiiPKfPflll,(.L_x_1104 - _Z29MutualIntensExtract_v2_KernelPKiiPKfPflll)
        .other          _Z29MutualIntensExtract_v2_KernelPKiiPKfPflll,@"STO_CUDA_ENTRY STV_DEFAULT"
_Z29MutualIntensExtract_v2_KernelPKiiPKfPflll:
.text._Z29MutualIntensExtract_v2_KernelPKiiPKfPflll:
[----:B------:R-:W-:Y:S01]  /*0000*/  LDC R1, c[0x0][0x37c] ;  /* 0x0000df00ff017b82 */ /* 0x000fe20000000800 */
[----:B------:R-:W0:Y:S07]  /*0010*/  S2R R0, SR_TID.Y ;  /* 0x0000000000007919 */ /* 0x000e2e0000002200 */
[----:B------:R-:W0:Y:S01]  /*0020*/  S2UR UR4, SR_CTAID.X ;  /* 0x00000000000479c3 */ /* 0x000e220000002500 */
[----:B------:R-:W1:Y:S07]  /*0030*/  LDCU.64 UR6, c[0x0][0x358] ;  /* 0x00006b00ff0677ac */ /* 0x000e6e0008000a00 */
[----:B------:R-:W0:Y:S08]  /*0040*/  LDC R3, c[0x0][0x364] ;  /* 0x0000d900ff037b82 */ /* 0x000e300000000800 */
[----:B------:R-:W2:Y:S01]  /*0050*/  LDC.64 R4, c[0x0][0x380] ;  /* 0x0000e000ff047b82 */ /* 0x000ea20000000a00 */
[----:B------:R-:W3:Y:S07]  /*0060*/  S2R R8, SR_TID.X ;  /* 0x0000000000087919 */ /* 0x000eee0000002100 */
[----:B------:R-:W4:Y:S01]  /*0070*/  LDC R11, c[0x0][0x388] ;  /* 0x0000e200ff0b7b82 */ /* 0x000f220000000800 */
[----:B0-----:R-:W-:Y:S01]  /*0080*/  IMAD R3, R3, UR4, R0 ;  /* 0x0000000403037c24 */ /* 0x001fe2000f8e0200 */
[----:B------:R-:W0:Y:S03]  /*0090*/  LDCU.64 UR4, c[0x0][0x3a0] ;  /* 0x00007400ff0477ac */ /* 0x000e260008000a00 */
[----:B--2---:R-:W-:-:S05]  /*00a0*/  IMAD.WIDE R4, R3, 0x4, R4 ;  /* 0x0000000403047825 */ /* 0x004fca00078e0204 */
[----:B-1----:R4:W3:Y:S02]  /*00b0*/  LDG.E.CONSTANT R0, desc[UR6][R4.64] ;  /* 0x0000000604007981 */ /* 0x0028e4000c1e9900 */
[----:B----4-:R-:W-:-:S05]  /*00c0*/  IMAD.WIDE R4, R11, 0x4, R4 ;  /* 0x000000040b047825 */ /* 0x010fca00078e0204 */
[----:B------:R-:W2:Y:S01]  /*00d0*/  LDG.E.CONSTANT R19, desc[UR6][R4.64] ;  /* 0x0000000604137981 */ /* 0x000ea2000c1e9900 */
[----:B------:R-:W-:Y:S01]  /*00e0*/  HFMA2 R18, -RZ, RZ, 0, 0 ;  /* 0x00000000ff127431 */ /* 0x000fe200000001ff */
[----:B------:R-:W-:Y:S02]  /*00f0*/  MOV R17, RZ ;  /* 0x000000ff00117202 */ /* 0x000fe40000000f00 */
[----:B---3--:R-:W-:-:S04]  /*0100*/  IADD3 R20, PT, PT, R0, R8, RZ ;  /* 0x0000000800147210 */ /* 0x008fc80007ffe0ff */
[----:B0-----:R-:W-:Y:S02]  /*0110*/  ISETP.GE.U32.AND P0, PT, R20, UR4, PT ;  /* 0x0000000414007c0c */ /* 0x001fe4000bf06070 */
[----:B------:R-:W-:-:S04]  /*0120*/  SHF.R.S32.HI R7, RZ, 0x1f, R20 ;  /* 0x0000001fff077819 */ /* 0x000fc80000011414 */
[----:B------:R-:W-:-:S13]  /*0130*/  ISETP.GE.AND.EX P0, PT, R7, UR5, PT, P0 ;  /* 0x0000000507007c0c */ /* 0x000fda000bf06300 */
[----:B------:R-:W0:Y:S08]  /*0140*/  @!P0 LDC.64 R12, c[0x0][0x3a8] ;  /* 0x0000ea00ff0c8b82 */ /* 0x000e300000000a00 */
[----:B------:R-:W1:Y:S01]  /*0150*/  @!P0 LDC.64 R2, c[0x0][0x390] ;  /* 0x0000e400ff028b82 */ /* 0x000e620000000a00 */
[-C--:B0-----:R-:W-:Y:S02]  /*0160*/  @!P0 IMAD R9, R7, R12.reuse, RZ ;  /* 0x0000000c07098224 */ /* 0x081fe400078e02ff */
[----:B------:R-:W-:-:S04]  /*0170*/  @!P0 IMAD.WIDE.U32 R6, R20, R12, RZ ;  /* 0x0000000c14068225 */ /* 0x000fc800078e00ff */
[----:B------:R-:W-:Y:S01]  /*0180*/  @!P0 IMAD R9, R20, R13, R9 ;  /* 0x0000000d14098224 */ /* 0x000fe200078e0209 */
[----:B-1----:R-:W-:-:S04]  /*0190*/  @!P0 LEA R2, P1, R6, R2, 0x2 ;  /* 0x0000000206028211 */ /* 0x002fc800078210ff */
[----:B------:R-:W-:-:S04]  /*01a0*/  @!P0 IADD3 R7, PT, PT, R7, R9, RZ ;  /* 0x0000000907078210 */ /* 0x000fc80007ffe0ff */
[----:B------:R-:W-:-:S05]  /*01b0*/  @!P0 LEA.HI.X R3, R6, R3, R7, 0x2, P1 ;  /* 0x0000000306038211 */ /* 0x000fca00008f1407 */
[----:B------:R-:W3:Y:S04]  /*01c0*/  @!P0 LDG.E.CONSTANT R18, desc[UR6][R2.64] ;  /* 0x0000000602128981 */ /* 0x000ee8000c1e9900 */
[----:B------:R-:W4:Y:S01]  /*01d0*/  @!P0 LDG.E.CONSTANT R17, desc[UR6][R2.64+0x4] ;  /* 0x0000040602118981 */ /* 0x000f22000c1e9900 */
[C---:B--2---:R-:W-:Y:S01]  /*01e0*/  ISETP.NE.AND P0, PT, R19.reuse, R0, PT ;  /* 0x000000001300720c */ /* 0x044fe20003f05270 */
[----:B------:R-:W-:Y:S01]  /*01f0*/  BSSY.RECONVERGENT B0, `(.L_x_792) ;  /* 0x0000016000007945 */ /* 0x000fe20003800200 */
[----:B------:R-:W-:Y:S02]  /*0200*/  SHF.R.S32.HI R7, RZ, 0x1f, R0 ;  /* 0x0000001fff077819 */ /* 0x000fe40000011400 */
[----:B------:R-:W-:Y:S02]  /*0210*/  IADD3 R6, PT, PT, R19, R8, RZ ;  /* 0x0000000813067210 */ /* 0x000fe40007ffe0ff */
[----:B---3--:R-:W-:-:S02]  /*0220*/  MOV R16, R18 ;  /* 0x0000001200107202 */ /* 0x008fc40000000f00 */
[----:B----4-:R-:W-:-:S05]  /*0230*/  MOV R13, R17 ;  /* 0x00000011000d7202 */ /* 0x010fca0000000f00 */
[----:B------:R-:W-:Y:S05]  /*0240*/  @!P0 BRA `(.L_x_793) ;  /* 0x0000000000408947 */ /* 0x000fea0003800000 */
[----:B------:R-:W-:Y:S02]  /*0250*/  ISETP.GE.U32.AND P0, PT, R6, UR4, PT ;  /* 0x0000000406007c0c */ /* 0x000fe4000bf06070 */
[----:B------:R-:W-:Y:S02]  /*0260*/  SHF.R.S32.HI R2, RZ, 0x1f, R6 ;  /* 0x0000001fff027819 */ /* 0x000fe40000011406 */
[----:B------:R-:W-:Y:S02]  /*0270*/  MOV R16, RZ ;  /* 0x000000ff00107202 */ /* 0x000fe40000000f00 */
[----:B------:R-:W-:Y:S02]  /*0280*/  ISETP.GE.AND.EX P0, PT, R2, UR5, PT, P0 ;  /* 0x0000000502007c0c */ /* 0x000fe4000bf06300 */
[----:B------:R-:W-:-:S11]  /*0290*/  MOV R13, RZ ;  /* 0x000000ff000d7202 */ /* 0x000fd60000000f00 */
[----:B------:R-:W-:Y:S05]  /*02a0*/  @P0 BRA `(.L_x_793) ;  /* 0x0000000000280947 */ /* 0x000fea0003800000 */
[----:B------:R-:W0:Y:S01]  /*02b0*/  LDCU.64 UR8, c[0x0][0x3a8] ;  /* 0x00007500ff0877ac */ /* 0x000e220008000a00 */
[----:B------:R-:W1:Y:S01]  /*02c0*/  LDCU.64 UR10, c[0x0][0x390] ;  /* 0x00007200ff0a77ac */ /* 0x000e620008000a00 */
[----:B0-----:R-:W-:Y:S02]  /*02d0*/  IMAD R3, R2, UR8, RZ ;  /* 0x0000000802037c24 */ /* 0x001fe4000f8e02ff */
[----:B------:R-:W-:-:S04]  /*02e0*/  IMAD.WIDE.U32 R4, R6, UR8, RZ ;  /* 0x0000000806047c25 */ /* 0x000fc8000f8e00ff */
[----:B------:R-:W-:Y:S01]  /*02f0*/  IMAD R3, R6, UR9, R3 ;  /* 0x0000000906037c24 */ /* 0x000fe2000f8e0203 */
[----:B-1----:R-:W-:-:S04]  /*0300*/  LEA R2, P0, R4, UR10, 0x2 ;  /* 0x0000000a04027c11 */ /* 0x002fc8000f8010ff */
[----:B------:R-:W-:-:S04]  /*0310*/  IADD3 R3, PT, PT, R5, R3, RZ ;  /* 0x0000000305037210 */ /* 0x000fc80007ffe0ff */
[----:B------:R-:W-:-:S05]  /*0320*/  LEA.HI.X R3, R4, UR11, R3, 0x2, P0 ;  /* 0x0000000b04037c11 */ /* 0x000fca00080f1403 */
[----:B------:R0:W5:Y:S04]  /*0330*/  LDG.E.CONSTANT R16, desc[UR6][R2.64] ;  /* 0x0000000602107981 */ /* 0x000168000c1e9900 */
[----:B------:R0:W5:Y:S02]  /*0340*/  LDG.E.CONSTANT R13, desc[UR6][R2.64+0x4] ;  /* 0x00000406020d7981 */ /* 0x000164000c1e9900 */
.L_x_793:
[----:B------:R-:W-:Y:S05]  /*0350*/  BSYNC.RECONVERGENT B0 ;  /* 0x0000000000007941 */ /* 0x000fea0003800200 */
.L_x_792:
[----:B------:R-:W1:Y:S01]  /*0360*/  LDCU.64 UR10, c[0x0][0x3b0] ;  /* 0x00007600ff0a77ac */ /* 0x000e620008000a00 */
[----:B------:R-:W-:Y:S01]  /*0370*/  IMAD R7, R7, UR4, RZ ;  /* 0x0000000407077c24 */ /* 0x000fe2000f8e02ff */
[----:B------:R-:W-:Y:S01]  /*0380*/  SHF.L.U32 R5, R6, 0x1, RZ ;  /* 0x0000000106057819 */ /* 0x000fe200000006ff */
[C---:B0-----:R-:W-:Y:S01]  /*0390*/  IMAD.WIDE.U32 R2, R0.reuse, UR4, RZ ;  /* 0x0000000400027c25 */ /* 0x041fe2000f8e00ff */
[----:B------:R-:W0:Y:S03]  /*03a0*/  LDCU.64 UR8, c[0x0][0x398] ;  /* 0x00007300ff0877ac */ /* 0x000e260008000a00 */
[----:B------:R-:W-:Y:S01]  /*03b0*/  IMAD R7, R0, UR5, R7 ;  /* 0x0000000500077c24 */ /* 0x000fe2000f8e0207 */
[----:B------:R-:W-:Y:S02]  /*03c0*/  USHF.L.U64.HI UR5, UR4, 0x3, UR5 ;  /* 0x0000000304057899 */ /* 0x000fe40008010205 */
[----:B------:R-:W-:-:S02]  /*03d0*/  USHF.L.U32 UR4, UR4, 0x3, URZ ;  /* 0x0000000304047899 */ /* 0x000fc400080006ff */
[----:B------:R-:W-:Y:S02]  /*03e0*/  IADD3 R0, PT, PT, R3, R7, RZ ;  /* 0x0000000703007210 */ /* 0x000fe40007ffe0ff */
[----:B------:R-:W-:Y:S02]  /*03f0*/  SHF.R.S32.HI R3, RZ, 0x1f, R5 ;  /* 0x0000001fff037819 */ /* 0x000fe40000011405 */
[----:B------:R-:W-:Y:S01]  /*0400*/  LEA R5, P0, R2, R5, 0x1 ;  /* 0x0000000502057211 */ /* 0x000fe200078008ff */
[----:B-1----:R-:W-:-:S03]  /*0410*/  UISETP.NE.U32.AND UP0, UPT, UR10, URZ, UPT ;  /* 0x000000ff0a00728c */ /* 0x002fc6000bf05070 */
[----:B------:R-:W-:Y:S01]  /*0420*/  LEA.HI.X R2, R2, R3, R0, 0x1, P0 ;  /* 0x0000000302027211 */ /* 0x000fe200000f0c00 */
[----:B------:R-:W-:Y:S01]  /*0430*/  UISETP.NE.AND.EX UP0, UPT, UR11, URZ, UPT, UP0 ;  /* 0x000000ff0b00728c */ /* 0x000fe2000bf05300 */
[----:B0-----:R-:W-:-:S04]  /*0440*/  LEA R14, P0, R5, UR8, 0x2 ;  /* 0x00000008050e7c11 */ /* 0x001fc8000f8010ff */
[----:B------:R-:W-:-:S04]  /*0450*/  LEA.HI.X R15, R5, UR9, R2, 0x2, P0 ;  /* 0x00000009050f7c11 */ /* 0x000fc800080f1402 */
[----:B------:R-:W-:Y:S05]  /*0460*/  BRA.U !UP0, `(.L_x_794) ;  /* 0x0000007d08f47547 */ /* 0x000fea000b800000 */
[----:B------:R-:W-:-:S04]  /*0470*/  UISETP.GT.U32.AND UP0, UPT, UR10, URZ, UPT ;  /* 0x000000ff0a00728c */ /* 0x000fc8000bf04070 */
[----:B------:R-:W-:-:S09]  /*0480*/  UISETP.GT.AND.EX UP0, UPT, UR11, URZ, UPT, UP0 ;  /* 0x000000ff0b00728c */ /* 0x000fd2000bf04300 */
[----:B------:R-:W-:Y:S05]  /*0490*/  BRA.U UP0, `(.L_x_795) ;  /* 0x0000002100f07547 */ /* 0x000fea000b800000 */
[----:B------:R-:W-:-:S13]  /*04a0*/  ISETP.GT.AND P0, PT, R19, R20, PT ;  /* 0x000000141300720c */ /* 0x000fda0003f04270 */
[----:B------:R-:W2:Y:S04]  /*04b0*/  @!P0 LDG.E R0, desc[UR6][R14.64] ;  /* 0x000000060e008981 */ /* 0x000ea8000c1e1900 */
[----:B------:R-:W3:Y:S01]  /*04c0*/  @!P0 LDG.E R2, desc[UR6][R14.64+0x4] ;  /* 0x000004060e028981 */ /* 0x000ee2000c1e1900 */
[----:B------:R-:W-:-:S03]  /*04d0*/  ISETP.GE.AND P1, PT, R19, R20, PT ;  /* 0x000000141300720c */ /* 0x000fc60003f26270 */
[----:B-----5:R-:W0:Y:S04]  /*04e0*/  SHFL.IDX PT, R6, R13, RZ, 0x1f ;  /* 0x00001fff0d067589 */ /* 0x020e2800000e0000 */
[----:B------:R-:W1:Y:S01]  /*04f0*/  SHFL.IDX PT, R4, R16, RZ, 0x1f ;  /* 0x00001fff10047589 */ /* 0x000e6200000e0000 */
[-C--:B0-----:R-:W-:Y:S01]  /*0500*/  @!P0 FMUL R3, R6, R17.reuse ;  /* 0x0000001106038220 */ /* 0x081fe20000400000 */
[----:B-1----:R-:W-:-:S03]  /*0510*/  @!P0 FMUL R5, R4, R17 ;  /* 0x0000001104058220 */ /* 0x002fc60000400000 */
[-C--:B------:R-:W-:Y:S01]  /*0520*/  @!P0 FFMA R3, R4, R18.reuse, R3 ;  /* 0x0000001204038223 */ /* 0x080fe20000000003 */
[----:B------:R-:W-:Y:S01]  /*0530*/  @!P0 IADD3 R4, P2, PT, R14, UR4, RZ ;  /* 0x000000040e048c10 */ /* 0x000fe2000ff5e0ff */
[----:B------:R-:W-:-:S03]  /*0540*/  @!P0 FFMA R5, R6, R18, -R5 ;  /* 0x0000001206058223 */ /* 0x000fc60000000805 */
[----:B------:R-:W-:Y:S01]  /*0550*/  @!P0 IADD3.X R7, PT, PT, R15, UR5, RZ, P2, !PT ;  /* 0x000000050f078c10 */ /* 0x000fe200097fe4ff */
[----:B--2---:R-:W-:Y:S01]  /*0560*/  @!P0 FADD R3, R3, R0 ;  /* 0x0000000003038221 */ /* 0x004fe20000000000 */
[----:B---3--:R-:W-:-:S04]  /*0570*/  @!P0 FADD R5, R5, R2 ;  /* 0x0000000205058221 */ /* 0x008fc80000000000 */
[----:B------:R-:W-:Y:S04]  /*0580*/  @!P0 STG.E desc[UR6][R14.64], R3 ;  /* 0x000000030e008986 */ /* 0x000fe8000c101906 */
[----:B------:R0:W-:Y:S02]  /*0590*/  @!P0 STG.E desc[UR6][R14.64+0x4], R5 ;  /* 0x000004050e008986 */ /* 0x0001e4000c101906 */
[----:B0-----:R-:W-:Y:S02]  /*05a0*/  @!P0 MOV R14, R4 ;  /* 0x00000004000e8202 */ /* 0x001fe40000000f00 */
[----:B------:R-:W-:-:S05]  /*05b0*/  @!P0 MOV R15, R7 ;  /* 0x00000007000f8202 */ /* 0x000fca0000000f00 */
[----:B------:R-:W2:Y:S04]  /*05c0*/  @!P1 LDG.E R0, desc[UR6][R14.64] ;  /* 0x000000060e009981 */ /* 0x000ea8000c1e1900 */
[----:B------:R-:W3:Y:S01]  /*05d0*/  @!P1 LDG.E R2, desc[UR6][R14.64+0x4] ;  /* 0x000004060e029981 */ /* 0x000ee2000c1e1900 */
[----:B------:R-:W-:Y:S02]  /*05e0*/  IADD3 R11, PT, PT, R19, 0x2, RZ ;  /* 0x00000002130b7810 */ /* 0x000fe40007ffe0ff */
[----:B------:R-:W-:Y:S01]  /*05f0*/  @!P1 IADD3 R3, P2, PT, R14, UR4, RZ ;  /* 0x000000040e039c10 */ /* 0x000fe2000ff5e0ff */
[----:B------:R-:W0:Y:S01]  /*0600*/  SHFL.IDX PT, R6, R13, 0x1, 0x1f ;  /* 0x00201f000d067f89 */ /* 0x000e2200000e0000 */
[----:B------:R-:W-:-:S03]  /*0610*/  ISETP.GT.AND P0, PT, R11, R20, PT ;  /* 0x000000140b00720c */ /* 0x000fc60003f04270 */
[----:B------:R-:W1:Y:S01]  /*0620*/  SHFL.IDX PT, R4, R16, 0x1, 0x1f ;  /* 0x00201f0010047f89 */ /* 0x000e6200000e0000 */
[-C--:B0-----:R-:W-:Y:S01]  /*0630*/  @!P1 FMUL R7, R6, R17.reuse ;  /* 0x0000001106079220 */ /* 0x081fe20000400000 */
[----:B-1----:R-:W-:-:S03]  /*0640*/  @!P1 FMUL R9, R4, R17 ;  /* 0x0000001104099220 */ /* 0x002fc60000400000 */
[-C--:B------:R-:W-:Y:S01]  /*0650*/  @!P1 FFMA R7, R4, R18.reuse, R7 ;  /* 0x0000001204079223 */ /* 0x080fe20000000007 */
[----:B------:R-:W-:-:S03]  /*0660*/  @!P1 FFMA R9, R6, R18, -R9 ;  /* 0x0000001206099223 */ /* 0x000fc60000000809 */
[----:B--2---:R-:W-:Y:S01]  /*0670*/  @!P1 FADD R7, R7, R0 ;  /* 0x0000000007079221 */ /* 0x004fe20000000000 */
[----:B------:R-:W-:Y:S01]  /*0680*/  @!P1 IADD3.X R0, PT, PT, R15, UR5, RZ, P2, !PT ;  /* 0x000000050f009c10 */ /* 0x000fe200097fe4ff */
[----:B---3--:R-:W-:-:S03]  /*0690*/  @!P1 FADD R9, R9, R2 ;  /* 0x0000000209099221 */ /* 0x008fc60000000000 */
[----:B------:R-:W-:Y:S04]  /*06a0*/  @!P1 STG.E desc[UR6][R14.64], R7 ;  /* 0x000000070e009986 */ /* 0x000fe8000c101906 */
[----:B------:R0:W-:Y:S02]  /*06b0*/  @!P1 STG.E desc[UR6][R14.64+0x4], R9 ;  /* 0x000004090e009986 */ /* 0x0001e4000c101906 */
[----:B0-----:R-:W-:Y:S02]  /*06c0*/  @!P1 MOV R14, R3 ;  /* 0x00000003000e9202 */ /* 0x001fe40000000f00 */
[----:B------:R-:W-:-:S05]  /*06d0*/  @!P1 MOV R15, R0 ;  /* 0x00000000000f9202 */ /* 0x000fca0000000f00 */
[----:B------:R-:W2:Y:S04]  /*06e0*/  @!P0 LDG.E R0, desc[UR6][R14.64] ;  /* 0x000000060e008981 */ /* 0x000ea8000c1e1900 */
[----:B------:R-:W3:Y:S01]  /*06f0*/  @!P0 LDG.E R2, desc[UR6][R14.64+0x4] ;  /* 0x000004060e028981 */ /* 0x000ee2000c1e1900 */
[----:B------:R-:W-:-:S03]  /*0700*/  IADD3 R11, PT, PT, R19, 0x3, RZ ;  /* 0x00000003130b7810 */ /* 0x000fc60007ffe0ff */
[----:B------:R-:W0:Y:S01]  /*0710*/  SHFL.IDX PT, R6, R13, 0x2, 0x1f ;  /* 0x00401f000d067f89 */ /* 0x000e2200000e0000 */
[----:B------:R-:W-:-:S03]  /*0720*/  ISETP.GT.AND P1, PT, R11, R20, PT ;  /* 0x000000140b00720c */ /* 0x000fc60003f24270 */
[----:B------:R-:W1:Y:S01]  /*0730*/  SHFL.IDX PT, R4, R16, 0x2, 0x1f ;  /* 0x00401f0010047f89 */ /* 0x000e6200000e0000 */
        /* <DEDUP_REMOVED lines=506> */
[-C--:B------:R-:W-:Y:S02]  /*26e0*/  @!P0 FFMA R3, R4, R18.reuse, R3 ;  /* 0x0000001204038223 */ /* 0x080fe40000000003 */
[----:B------:R-:W0:Y:S01]  /*26f0*/  SHFL.IDX PT, R4, R16, 0x1f, 0x1f ;  /* 0x03e01f0010047f89 */ /* 0x000e2200000e0000 */
[----:B------:R-:W-:-:S03]  /*2700*/  @!P0 FFMA R5, R6, R18, -R5 ;  /* 0x0000001206058223 */ /* 0x000fc60000000805 */
[----:B------:R-:W1:Y:S01]  /*2710*/  SHFL.IDX PT, R6, R13, 0x1f, 0x1f ;  /* 0x03e01f000d067f89 */ /* 0x000e6200000e0000 */
[----:B--2---:R-:W-:Y:S01]  /*2720*/  @!P0 FADD R3, R3, R0 ;  /* 0x0000000003038221 */ /* 0x004fe20000000000 */
[----:B------:R-:W-:Y:S01]  /*2730*/  @!P0 IADD3 R0, P2, PT, R14, UR4, RZ ;  /* 0x000000040e008c10 */ /* 0x000fe2000ff5e0ff */
[----:B---3--:R-:W-:-:S03]  /*2740*/  @!P0 FADD R5, R5, R2 ;  /* 0x0000000205058221 */ /* 0x008fc60000000000 */
[----:B------:R-:W-:Y:S01]  /*2750*/  @!P0 IADD3.X R7, PT, PT, R15, UR5, RZ, P2, !PT ;  /* 0x000000050f078c10 */ /* 0x000fe200097fe4ff */
[----:B------:R-:W-:Y:S04]  /*2760*/  @!P0 STG.E desc[UR6][R14.64], R3 ;  /* 0x000000030e008986 */ /* 0x000fe8000c101906 */
[----:B------:R2:W-:Y:S02]  /*2770*/  @!P0 STG.E desc[UR6][R14.64+0x4], R5 ;  /* 0x000004050e008986 */ /* 0x0005e4000c101906 */
[----:B--2---:R-:W-:Y:S02]  /*2780*/  @!P0 MOV R14, R0 ;  /* 0x00000000000e8202 */ /* 0x004fe40000000f00 */
[----:B------:R-:W-:Y:S01]  /*2790*/  @!P0 MOV R15, R7 ;  /* 0x00000007000f8202 */ /* 0x000fe20000000f00 */
[----:B01----:R-:W-:Y:S06]  /*27a0*/  @P1 EXIT ;  /* 0x000000000000194d */ /* 0x003fec0003800000 */
[----:B------:R-:W2:Y:S04]  /*27b0*/  LDG.E R0, desc[UR6][R14.64] ;  /* 0x000000060e007981 */ /* 0x000ea8000c1e1900 */
[----:B------:R-:W3:Y:S01]  /*27c0*/  LDG.E R2, desc[UR6][R14.64+0x4] ;  /* 0x000004060e027981 */ /* 0x000ee2000c1e1900 */
[-C--:B------:R-:W-:Y:S01]  /*27d0*/  FMUL R3, R6, R17.reuse ;  /* 0x0000001106037220 */ /* 0x080fe20000400000 */
[----:B------:R-:W-:-:S03]  /*27e0*/  FMUL R17, R4, R17 ;  /* 0x0000001104117220 */ /* 0x000fc60000400000 */
[-C--:B------:R-:W-:Y:S01]  /*27f0*/  FFMA R3, R4, R18.reuse, R3 ;  /* 0x0000001204037223 */ /* 0x080fe20000000003 */
[----:B------:R-:W-:-:S03]  /*2800*/  FFMA R17, R6, R18, -R17 ;  /* 0x0000001206117223 */ /* 0x000fc60000000811 */
[----:B--2---:R-:W-:Y:S01]  /*2810*/  FADD R3, R3, R0 ;  /* 0x0000000003037221 */ /* 0x004fe20000000000 */
[----:B---3--:R-:W-:-:S04]  /*2820*/  FADD R17, R17, R2 ;  /* 0x0000000211117221 */ /* 0x008fc80000000000 */
[----:B------:R-:W-:Y:S04]  /*2830*/  STG.E desc[UR6][R14.64], R3 ;  /* 0x000000030e007986 */ /* 0x000fe8000c101906 */
[----:B------:R-:W-:Y:S01]  /*2840*/  STG.E desc[UR6][R14.64+0x4], R17 ;  /* 0x000004110e007986 */ /* 0x000fe2000c101906 */
[----:B------:R-:W-:Y:S05]  /*2850*/  EXIT ;  /* 0x000000000000794d */ /* 0x000fea0003800000 */
.L_x_795:
[----:B------:R-:W0:Y:S01]  /*2860*/  LDCU.64 UR8, c[0x0][0x3b0] ;  /* 0x00007600ff0877ac */ /* 0x000e220008000a00 */
[----:B------:R-:W-:Y:S01]  /*2870*/  ISETP.GT.AND P0, PT, R19, R20, PT ;  /* 0x000000141300720c */ /* 0x000fe20003f04270 */
[----:B-----5:R1:W2:Y:S01]  /*2880*/  SHFL.IDX PT, R0, R16, RZ, 0x1f ;  /* 0x00001fff10007589 */ /* 0x0202a200000e0000 */
[----:B------:R-:W-:Y:S03]  /*2890*/  BSSY.RECONVERGENT B2, `(.L_x_796) ;  /* 0x0000034000027945 */ /* 0x000fe60003800200 */
[----:B------:R1:W3:Y:S04]  /*28a0*/  SHFL.IDX PT, R4, R13, RZ, 0x1f ;  /* 0x00001fff0d047589 */ /* 0x0002e800000e0000 */
[----:B------:R1:W4:Y:S04]  /*28b0*/  SHFL.IDX PT, R10, R16, 0x1, 0x1f ;  /* 0x00201f00100a7f89 */ /* 0x00032800000e0000 */
[----:B------:R1:W1:Y:S01]  /*28c0*/  SHFL.IDX PT, R9, R13, 0x1, 0x1f ;  /* 0x00201f000d097f89 */ /* 0x00026200000e0000 */
[----:B0-----:R-:W0:Y:S03]  /*28d0*/  I2F.F64.U64 R2, UR8 ;  /* 0x0000000800027d12 */ /* 0x001e260008301800 */
[----:B------:R0:W1:Y:S04]  /*28e0*/  SHFL.IDX PT, R8, R16, 0x2, 0x1f ;  /* 0x00401f0010087f89 */ /* 0x00006800000e0000 */
[----:B------:R0:W1:Y:S01]  /*28f0*/  SHFL.IDX PT, R7, R13, 0x2, 0x1f ;  /* 0x00401f000d077f89 */ /* 0x00006200000e0000 */
[----:B------:R-:W1:Y:S03]  /*2900*/  I2F.U64 R11, UR8 ;  /* 0x00000008000b7d12 */ /* 0x000e660008301000 */
[----:B------:R1:W1:Y:S04]  /*2910*/  SHFL.IDX PT, R6, R16, 0x3, 0x1f ;  /* 0x00601f0010067f89 */ /* 0x00026800000e0000 */
[----:B------:R1:W1:Y:S01]  /*2920*/  SHFL.IDX PT, R5, R13, 0x3, 0x1f ;  /* 0x00601f000d057f89 */ /* 0x00026200000e0000 */
[----:B0-----:R-:W-:-:S06]  /*2930*/  DADD R2, R2, 1 ;  /* 0x3ff0000002027429 */ /* 0x001fcc0000000000 */
[----:B------:R0:W0:Y:S01]  /*2940*/  F2F.F32.F64 R12, R2 ;  /* 0x00000002000c7310 */ /* 0x0000220000301000 */
[----:B--234-:R-:W-:Y:S05]  /*2950*/  @P0 BRA `(.L_x_797) ;  /* 0x00000000009c0947 */ /* 0x01cfea0003800000 */
[----:B------:R-:W1:Y:S01]  /*2960*/  LDG.E R25, desc[UR6][R14.64] ;  /* 0x000000060e197981 */ /* 0x000e62000c1e1900 */
[----:B0-----:R-:W0:Y:S01]  /*2970*/  MUFU.RCP R21, R12 ;  /* 0x0000000c00157308 */ /* 0x001e220000001000 */
[-C--:B------:R-:W-:Y:S01]  /*2980*/  FMUL R3, R4, R17.reuse ;  /* 0x0000001104037220 */ /* 0x080fe20000400000 */
[----:B------:R-:W-:Y:S03]  /*2990*/  BSSY.RECONVERGENT B3, `(.L_x_798) ;  /* 0x000000f000037945 */ /* 0x000fe60003800200 */
[C---:B------:R-:W-:Y:S01]  /*29a0*/  FFMA R2, R0.reuse, R18, R3 ;  /* 0x0000001200027223 */ /* 0x040fe20000000003 */
[----:B------:R-:W-:-:S04]  /*29b0*/  FMUL R3, R0, R17 ;  /* 0x0000001100037220 */ /* 0x000fc80000400000 */
[----:B------:R-:W-:Y:S01]  /*29c0*/  FFMA R4, R4, R18, -R3 ;  /* 0x0000001204047223 */ /* 0x000fe20000000803 */
[----:B0-----:R-:W-:-:S04]  /*29d0*/  FFMA R22, R21, -R12, 1 ;  /* 0x3f80000015167423 */ /* 0x001fc8000000080c */
[----:B------:R-:W-:Y:S01]  /*29e0*/  FFMA R22, R21, R22, R21 ;  /* 0x0000001615167223 */ /* 0x000fe20000000015 */
[----:B-1----:R-:W-:-:S04]  /*29f0*/  FFMA R25, R25, R11, R2 ;  /* 0x0000000b19197223 */ /* 0x002fc80000000002 */
[----:B------:R-:W0:Y:S01]  /*2a00*/  FCHK P0, R25, R12 ;  /* 0x0000000c19007302 */ /* 0x000e220000000000 */
[----:B------:R-:W-:-:S04]  /*2a10*/  FFMA R21, R25, R22, RZ ;  /* 0x0000001619157223 */ /* 0x000fc800000000ff */
[----:B------:R-:W-:-:S04]  /*2a20*/  FFMA R0, R21, -R12, R25 ;  /* 0x8000000c15007223 */ /* 0x000fc80000000019 */
[----:B------:R-:W-:Y:S01]  /*2a30*/  FFMA R21, R22, R0, R21 ;  /* 0x0000000016157223 */ /* 0x000fe20000000015 */
[----:B0-----:R-:W-:Y:S06]  /*2a40*/  @!P0 BRA `(.L_x_799) ;  /* 0x00000000000c8947 */ /* 0x001fec0003800000 */
[----:B------:R-:W-:-:S07]  /*2a50*/  MOV R22, 0x2a70 ;  /* 0x00002a7000167802 */ /* 0x000fce0000000f00 */
[----:B------:R-:W-:Y:S05]  /*2a60*/  CALL.REL.NOINC `($__internal_44_$__cuda_sm3x_div_rn_noftz_f32_slowpath) ;  /* 0x0000007800d87944 */ /* 0x000fea0003c00000 */
[----:B------:R-:W-:-:S07]  /*2a70*/  MOV R21, R0 ;  /* 0x0000000000157202 */ /* 0x000fce0000000f00 */
.L_x_799:
[----:B------:R-:W-:Y:S05]  /*2a80*/  BSYNC.RECONVERGENT B3 ;  /* 0x0000000000037941 */ /* 0x000fea0003800200 */
.L_x_798:
        /* <DEDUP_REMOVED lines=12> */
[----:B------:R-:W-:-:S07]  /*2b50*/  MOV R22, 0x2b70 ;  /* 0x00002b7000167802 */ /* 0x000fce0000000f00 */
[----:B------:R-:W-:Y:S05]  /*2b60*/  CALL.REL.NOINC `($__internal_44_$__cuda_sm3x_div_rn_noftz_f32_slowpath) ;  /* 0x0000007800987944 */ /* 0x000fea0003c00000 */
.L_x_801:
[----:B------:R-:W-:Y:S05]  /*2b70*/  BSYNC.RECONVERGENT B3 ;  /* 0x0000000000037941 */ /* 0x000fea0003800200 */
.L_x_800:
[----:B------:R-:W-:Y:S01]  /*2b80*/  IADD3 R2, P0, PT, R14, UR4, RZ ;  /* 0x000000040e027c10 */ /* 0x000fe2000ff1e0ff */
[----:B------:R0:W-:Y:S03]  /*2b90*/  STG.E desc[UR6][R14.64+0x4], R0 ;  /* 0x000004000e007986 */ /* 0x0001e6000c101906 */
[----:B------:R-:W-:Y:S02]  /*2ba0*/  IADD3.X R3, PT, PT, R15, UR5, RZ, P0, !PT ;  /* 0x000000050f037c10 */ /* 0x000fe400087fe4ff */
[----:B0-----:R-:W-:Y:S02]  /*2bb0*/  MOV R14, R2 ;  /* 0x00000002000e7202 */ /* 0x001fe40000000f00 */
[----:B------:R-:W-:-:S07]  /*2bc0*/  MOV R15, R3 ;  /* 0x00000003000f7202 */ /* 0x000fce0000000f00 */
.L_x_797:
[----:B------:R-:W-:Y:S05]  /*2bd0*/  BSYNC.RECONVERGENT B2 ;  /* 0x0000000000027941 */ /* 0x000fea0003800200 */
.L_x_796:
[----:B------:R-:W-:Y:S01]  /*2be0*/  ISETP.GE.AND P0, PT, R19, R20, PT ;  /* 0x000000141300720c */ /* 0x000fe20003f06270 */
[----:B------:R-:W-:-:S12]  /*2bf0*/  BSSY.RECONVERGENT B2, `(.L_x_802) ;  /* 0x0000029000027945 */ /* 0x000fd80003800200 */
[----:B------:R-:W-:Y:S05]  /*2c00*/  @P0 BRA `(.L_x_803) ;  /* 0x00000000009c0947 */ /* 0x000fea0003800000 */
[----:B------:R-:W2:Y:S01]  /*2c10*/  LDG.E R21, desc[UR6][R14.64] ;  /* 0x000000060e157981 */ /* 0x000ea2000c1e1900 */
[----:B0-----:R-:W0:Y:S01]  /*2c20*/  MUFU.RCP R23, R12 ;  /* 0x0000000c00177308 */ /* 0x001e220000001000 */
[CC--:B-1----:R-:W-:Y:S01]  /*2c30*/  FMUL R3, R9.reuse, R17.reuse ;  /* 0x0000001109037220 */ /* 0x0c2fe20000400000 */
[C---:B------:R-:W-:Y:S01]  /*2c40*/  FMUL R4, R10.reuse, R17 ;  /* 0x000000110a047220 */ /* 0x040fe20000400000 */
[----:B------:R-:W-:Y:S02]  /*2c50*/  BSSY.RECONVERGENT B3, `(.L_x_804) ;  /* 0x000000e000037945 */ /* 0x000fe40003800200 */
[-C--:B------:R-:W-:Y:S01]  /*2c60*/  FFMA R0, R10, R18.reuse, R3 ;  /* 0x000000120a007223 */ /* 0x080fe20000000003 */
[----:B------:R-:W-:Y:S01]  /*2c70*/  FFMA R4, R9, R18, -R4 ;  /* 0x0000001209047223 */ /* 0x000fe20000000804 */
[----:B0-----:R-:W-:Y:S02]  /*2c80*/  FFMA R2, R23, -R12, 1 ;  /* 0x3f80000017027423 */ /* 0x001fe4000000080c */
[----:B--2---:R-:W-:-:S02]  /*2c90*/  FFMA R25, R21, R11, R0 ;  /* 0x0000000b15197223 */ /* 0x004fc40000000000 */
[----:B------:R-:W-:Y:S02]  /*2ca0*/  FFMA R0, R23, R2, R23 ;  /* 0x0000000217007223 */ /* 0x000fe40000000017 */
[----:B------:R-:W0:Y:S02]  /*2cb0*/  FCHK P0, R25, R12 ;  /* 0x0000000c19007302 */ /* 0x000e240000000000 */
[----:B------:R-:W-:-:S04]  /*2cc0*/  FFMA R3, R0, R25, RZ ;  /* 0x0000001900037223 */ /* 0x000fc800000000ff */
[----:B------:R-:W-:-:S04]  /*2cd0*/  FFMA R2, R3, -R12, R25 ;  /* 0x8000000c03027223 */ /* 0x000fc80000000019 */
[----:B------:R-:W-:Y:S01]  /*2ce0*/  FFMA R3, R0, R2, R3 ;  /* 0x0000000200037223 */ /* 0x000fe20000000003 */
[----:B0-----:R-:W-:Y:S06]  /*2cf0*/  @!P0 BRA `(.L_x_805) ;  /* 0x00000000000c8947 */ /* 0x001fec0003800000 */
[----:B------:R-:W-:-:S07]  /*2d00*/  MOV R22, 0x2d20 ;  /* 0x00002d2000167802 */ /* 0x000fce0000000f00 */
[----:B------:R-:W-:Y:S05]  /*2d10*/  CALL.REL.NOINC `($__internal_44_$__cuda_sm3x_div_rn_noftz_f32_slowpath) ;  /* 0x00000078002c7944 */ /* 0x000fea0003c00000 */
[----:B------:R-:W-:-:S07]  /*2d20*/  MOV R3, R0 ;  /* 0x0000000000037202 */ /* 0x000fce0000000f00 */
.L_x_805:
[----:B------:R-:W-:Y:S05]  /*2d30*/  BSYNC.RECONVERGENT B3 ;  /* 0x0000000000037941 */ /* 0x000fea0003800200 */
.L_x_804:
        /* <DEDUP_REMOVED lines=14> */
.L_x_807:
[----:B------:R-:W-:Y:S05]  /*2e20*/  BSYNC.RECONVERGENT B3 ;  /* 0x0000000000037941 */ /* 0x000fea0003800200 */
.L_x_806:
[----:B------:R-:W-:Y:S01]  /*2e30*/  IADD3 R2, P0, PT, R14, UR4, RZ ;  /* 0x000000040e027c10 */ /* 0x000fe2000ff1e0ff */
[----:B------:R0:W-:Y:S03]  /*2e40*/  STG.E desc[UR6][R14.64+0x4], R0 ;  /* 0x000004000e007986 */ /* 0x0001e6000c101906 */
[----:B------:R-:W-:Y:S02]  /*2e50*/  IADD3.X R3, PT, PT, R15, UR5, RZ, P0, !PT ;  /* 0x000000050f037c10 */ /* 0x000fe400087fe4ff */
[----:B0-----:R-:W-:Y:S02]  /*2e60*/  MOV R14, R2 ;  /* 0x00000002000e7202 */ /* 0x001fe40000000f00 */
[----:B------:R-:W-:-:S07]  /*2e70*/  MOV R15, R3 ;  /* 0x00000003000f7202 */ /* 0x000fce0000000f00 */
.L_x_803:
[----:B------:R-:W-:Y:S05]  /*2e80*/  BSYNC.RECONVERGENT B2 ;  /* 0x0000000000027941 */ /* 0x000fea0003800200 */
.L_x_802:
[----:B0-----:R-:W-:Y:S01]  /*2e90*/  IADD3 R3, PT, PT, R19, 0x2, RZ ;  /* 0x0000000213037810 */ /* 0x001fe20007ffe0ff */
[----:B------:R-:W-:Y:S03]  /*2ea0*/  BSSY.RECONVERGENT B2, `(.L_x_808) ;  /* 0x000002a000027945 */ /* 0x000fe60003800200 */
[----:B------:R-:W-:-:S13]  /*2eb0*/  ISETP.GT.AND P0, PT, R3, R20, PT ;  /* 0x000000140300720c */ /* 0x000fda0003f04270 */
[----:B------:R-:W-:Y:S05]  /*2ec0*/  @P0 BRA `(.L_x_809) ;  /* 0x00000000009c0947 */ /* 0x000fea0003800000 */
[----:B-1----:R-:W2:Y:S01]  /*2ed0*/  LDG.E R9, desc[UR6][R14.64] ;  /* 0x000000060e097981 */ /* 0x002ea2000c1e1900 */
[----:B------:R-:W0:Y:S01]  /*2ee0*/  MUFU.RCP R21, R12 ;  /* 0x0000000c00157308 */ /* 0x000e220000001000 */
[CC--:B------:R-:W-:Y:S01]  /*2ef0*/  FMUL R3, R7.reuse, R17.reuse ;  /* 0x0000001107037220 */ /* 0x0c0fe20000400000 */
        /* <DEDUP_REMOVED lines=15> */
.L_x_811:
[----:B------:R-:W-:Y:S05]  /*2ff0*/  BSYNC.RECONVERGENT B3 ;  /* 0x0000000000037941 */ /* 0x000fea0003800200 */
.L_x_810:
        /* <DEDUP_REMOVED lines=14> */
.L_x_813:
[----:B------:R-:W-:Y:S05]  /*30e0*/  BSYNC.RECONVERGENT B3 ;  /* 0x0000000000037941 */ /* 0x000fea0003800200 */
.L_x_812:
[----:B------:R-:W-:Y:S01]  /*30f0*/  IADD3 R2, P0, PT, R14, UR4, RZ ;  /* 0x000000040e027c10 */ /* 0x000fe2000ff1e0ff */
[----:B------:R0:W-:Y:S03]  /*3100*/  STG.E desc[UR6][R14.64+0x4], R0 ;  /* 0x000004000e007986 */ /* 0x0001e6000c101906 */
[----:B------:R-:W-:Y:S02]  /*3110*/  IADD3.X R3, PT, PT, R15, UR5, RZ, P0, !PT ;  /* 0x000000050f037c10 */ /* 0x000fe400087fe4ff */
[----:B0-----:R-:W-:Y:S02]  /*3120*/  MOV R14, R2 ;  /* 0x00000002000e7202 */ /* 0x001fe40000000f00 */
[----:B------:R-:W-:-:S07]  /*3130*/  MOV R15, R3 ;  /* 0x00000003000f7202 */ /* 0x000fce0000000f00 */
.L_x_809:
[----:B------:R-:W-:Y:S05]  /*3140*/  BSYNC.RECONVERGENT B2 ;  /* 0x0000000000027941 */ /* 0x000fea0003800200 */
.L_x_808:
[----:B------:R-:W-:Y:S01]  /*3150*/  IADD3 R3, PT, PT, R19, 0x3, RZ ;  /* 0x0000000313037810 */ /* 0x000fe20007ffe0ff */
        /* <DEDUP_REMOVED lines=21> */
.L_x_817:
[----:B------:R-:W-:Y:S05]  /*32b0*/  BSYNC.RECONVERGENT B3 ;  /* 0x0000000000037941 */ /* 0x000fea0003800200 */
.L_x_816:
        /* <DEDUP_REMOVED lines=14> */
.L_x_819:
[----:B------:R-:W-:Y:S05]  /*33a0*/  BSYNC.RECONVERGENT B3 ;  /* 0x0000000000037941 */ /* 0x000fea0003800200 */
.L_x_818:
[----:B------:R-:W-:Y:S01]  /*33b0*/  IADD3 R2, P0, PT, R14, UR4, RZ ;  /* 0x000000040e027c10 */ /* 0x000fe2000ff1e0ff */
[----:B------:R0:W-:Y:S03]  /*33c0*/  STG.E desc[UR6][R14.64+0x4], R0 ;  /* 0x000004000e007986 */ /* 0x0001e6000c101906 */
[----:B------:R-:W-:Y:S02]  /*33d0*/  IADD3.X R3, PT, PT, R15, UR5, RZ, P0, !PT ;  /* 0x000000050f037c10 */ /* 0x000fe400087fe4ff */
[----:B0-----:R-:W-:Y:S02]  /*33e0*/  MOV R14, R2 ;  /* 0x00000002000e7202 */ /* 0x001fe40000000f00 */
[----:B------:R-:W-:-:S07]  /*33f0*/  MOV R15, R3 ;  /* 0x00000003000f7202 */ /* 0x000fce0000000f00 */
.L_x_815:
[----:B------:R-:W-:Y:S05]  /*3400*/  BSYNC.RECONVERGENT B2 ;  /* 0x0000000000027941 */ /* 0x000fea0003800200 */
.L_x_814:
[----:B------:R-:W-:Y:S01]  /*3410*/  IADD3 R3, PT, PT, R19, 0x4, RZ ;  /* 0x0000000413037810 */ /* 0x000fe20007ffe0ff */
[----:B------:R0:W2:Y:S01]  /*3420*/  SHFL.IDX PT, R2, R16, 0x4, 0x1f ;  /* 0x00801f0010027f89 */ /* 0x0000a200000e0000 */
[----:B------:R-:W-:Y:S02]  /*3430*/  BSSY.RECONVERGENT B2, `(.L_x_820) ;  /* 0x0000031000027945 */ /* 0x000fe40003800200 */
[----:B------:R-:W-:Y:S01]  /*3440*/  ISETP.GT.AND P0, PT, R3, R20, PT ;  /* 0x000000140300720c */ /* 0x000fe20003f04270 */
[----:B------:R0:W3:Y:S04]  /*3450*/  SHFL.IDX PT, R4, R13, 0x4, 0x1f ;  /* 0x00801f000d047f89 */ /* 0x0000e800000e0000 */
[----:B------:R0:W4:Y:S04]  /*3460*/  SHFL.IDX PT, R10, R16, 0x5, 0x1f ;  /* 0x00a01f00100a7f89 */ /* 0x00012800000e0000 */
[----:B-1----:R0:W1:Y:S04]  /*3470*/  SHFL.IDX PT, R9, R13, 0x5, 0x1f ;  /* 0x00a01f000d097f89 */ /* 0x00206800000e0000 */
[----:B------:R0:W0:Y:S04]  /*3480*/  SHFL.IDX PT, R8, R16, 0x6, 0x1f ;  /* 0x00c01f0010087f89 */ /* 0x00002800000e0000 */
[----:B------:R0:W0:Y:S04]  /*3490*/  SHFL.IDX PT, R7, R13, 0x6, 0x1f ;  /* 0x00c01f000d077f89 */ /* 0x00002800000e0000 */
[----:B------:R0:W0:Y:S04]  /*34a0*/  SHFL.IDX PT, R6, R16, 0x7, 0x1f ;  /* 0x00e01f0010067f89 */ /* 0x00002800000e0000 */
[----:B------:R0:W0:Y:S01]  /*34b0*/  SHFL.IDX PT, R5, R13, 0x7, 0x1f ;  /* 0x00e01f000d057f89 */ /* 0x00002200000e0000 */
[----:B--23--:R-:W-:Y:S05]  /*34c0*/  @P0 BRA `(.L_x_821) ;  /* 0x00000000009c0947 */ /* 0x00cfea0003800000 */
[----:B------:R-:W2:Y:S01]  /*34d0*/  LDG.E R21, desc[UR6][R14.64] ;  /* 0x000000060e157981 */ /* 0x000ea2000c1e1900 */
[----:B------:R-:W3:Y:S01]  /*34e0*/  MUFU.RCP R23, R12 ;  /* 0x0000000c00177308 */ /* 0x000ee20000001000 */
[-C--:B------:R-:W-:Y:S01]  /*34f0*/  FMUL R3, R4, R17.reuse ;  /* 0x0000001104037220 */ /* 0x080fe20000400000 */
[----:B------:R-:W-:Y:S03]  /*3500*/  BSSY.RECONVERGENT B3, `(.L_x_822) ;  /* 0x000000f000037945 */ /* 0x000fe60003800200 */
[C---:B------:R-:W-:Y:S01]  /*3510*/  FFMA R0, R2.reuse, R18, R3 ;  /* 0x0000001202007223 */ /* 0x040fe20000000003 */
[----:B------:R-:W-:-:S04]  /*3520*/  FMUL R3, R2, R17 ;  /* 0x0000001102037220 */ /* 0x000fc80000400000 */
[----:B------:R-:W-:Y:S01]  /*3530*/  FFMA R4, R4, R18, -R3 ;  /* 0x0000001204047223 */ /* 0x000fe20000000803 */
[----:B---3--:R-:W-:Y:S01]  /*3540*/  FFMA R22, R23, -R12, 1 ;  /* 0x3f80000017167423 */ /* 0x008fe2000000080c */
[----:B--2---:R-:W-:-:S03]  /*3550*/  FFMA R25, R21, R11, R0 ;  /* 0x0000000b15197223 */ /* 0x004fc60000000000 */
[----:B------:R-:W-:Y:S01]  /*3560*/  FFMA R0, R23, R22, R23 ;  /* 0x0000001617007223 */ /* 0x000fe20000000017 */
[----:B------:R-:W2:Y:S03]  /*3570*/  FCHK P0, R25, R12 ;  /* 0x0000000c19007302 */ /* 0x000ea60000000000 */
[----:B------:R-:W-:-:S04]  /*3580*/  FFMA R21, R0, R25, RZ ;  /* 0x0000001900157223 */ /* 0x000fc800000000ff */
[----:B------:R-:W-:-:S04]  /*3590*/  FFMA R2, R21, -R12, R25 ;  /* 0x8000000c15027223 */ /* 0x000fc80000000019 */
[----:B------:R-:W-:Y:S01]  /*35a0*/  FFMA R21, R0, R2, R21 ;  /* 0x0000000200157223 */ /* 0x000fe20000000015 */
[----:B--2---:R-:W-:Y:S06]  /*35b0*/  @!P0 BRA `(.L_x_823) ;  /* 0x00000000000c8947 */ /* 0x004fec0003800000 */
[----:B------:R-:W-:-:S07]  /*35c0*/  MOV R22, 0x35e0 ;  /* 0x000035e000167802 */ /* 0x000fce0000000f00 */
[----:B01--4-:R-:W-:Y:S05]  /*35d0*/  CALL.REL.NOINC `($__internal_44_$__cuda_sm3x_div_rn_noftz_f32_slowpath) ;  /* 0x0000006c00fc7944 */ /* 0x013fea0003c00000 */
[----:B------:R-:W-:-:S07]  /*35e0*/  MOV R21, R0 ;  /* 0x0000000000157202 */ /* 0x000fce0000000f00 */
.L_x_823:
[----:B------:R-:W-:Y:S05]  /*35f0*/  BSYNC.RECONVERGENT B3 ;  /* 0x0000000000037941 */ /* 0x000fea0003800200 */
.L_x_822:
[----:B------:R-:W2:Y:S01]  /*3600*/  LDG.E R3, desc[UR6][R14.64+0x4] ;  /* 0x000004060e037981 */ /* 0x000ea2000c1e1900 */
[----:B------:R-:W3:Y:S01]  /*3610*/  MUFU.RCP R23, R12 ;  /* 0x0000000c00177308 */ /* 0x000ee20000001000 */
[----:B------:R-:W-:Y:S02]  /*3620*/  BSSY.RECONVERGENT B3, `(.L_x_824) ;  /* 0x000000c000037945 */ /* 0x000fe40003800200 */
[----:B------:R0:W-:Y:S01]  /*3630*/  STG.E desc[UR6][R14.64], R21 ;  /* 0x000000150e007986 */ /* 0x0001e2000c101906 */
[----:B---3--:R-:W-:-:S04]  /*3640*/  FFMA R0, R23, -R12, 1 ;  /* 0x3f80000017007423 */ /* 0x008fc8000000080c */
[----:B------:R-:W-:Y:S01]  /*3650*/  FFMA R0, R23, R0, R23 ;  /* 0x0000000017007223 */ /* 0x000fe20000000017 */
[----:B--2---:R-:W-:-:S04]  /*3660*/  FFMA R25, R3, R11, R4 ;  /* 0x0000000b03197223 */ /* 0x004fc80000000004 */
[----:B------:R-:W2:Y:S01]  /*3670*/  FCHK P0, R25, R12 ;  /* 0x0000000c19007302 */ /* 0x000ea20000000000 */
[----:B------:R-:W-:-:S04]  /*3680*/  FFMA R3, R0, R25, RZ ;  /* 0x0000001900037223 */ /* 0x000fc800000000ff */
[----:B------:R-:W-:-:S04]  /*3690*/  FFMA R2, R3, -R12, R25 ;  /* 0x8000000c03027223 */ /* 0x000fc80000000019 */
[----:B------:R-:W-:Y:S01]  /*36a0*/  FFMA R0, R0, R2, R3 ;  /* 0x0000000200007223 */ /* 0x000fe20000000003 */
[----:B0-2---:R-:W-:Y:S06]  /*36b0*/  @!P0 BRA `(.L_x_825) ;  /* 0x0000000000088947 */ /* 0x005fec0003800000 */
[----:B------:R-:W-:-:S07]  /*36c0*/  MOV R22, 0x36e0 ;  /* 0x000036e000167802 */ /* 0x000fce0000000f00 */
[----:B-1--4-:R-:W-:Y:S05]  /*36d0*/  CALL.REL.NOINC `($__internal_44_$__cuda_sm3x_div_rn_noftz_f32_slowpath) ;  /* 0x0000006c00bc7944 */ /* 0x012fea0003c00000 */
.L_x_825:
[----:B------:R-:W-:Y:S05]  /*36e0*/  BSYNC.RECONVERGENT B3 ;  /* 0x0000000000037941 */ /* 0x000fea0003800200 */
.L_x_824:
[----:B------:R-:W-:Y:S01]  /*36f0*/  IADD3 R2, P0, PT, R14, UR4, RZ ;  /* 0x000000040e027c10 */ /* 0x000fe2000ff1e0ff */
[----:B------:R0:W-:Y:S03]  /*3700*/  STG.E desc[UR6][R14.64+0x4], R0 ;  /* 0x000004000e007986 */ /* 0x0001e6000c101906 */
[----:B------:R-:W-:Y:S02]  /*3710*/  IADD3.X R3, PT, PT, R15, UR5, RZ, P0, !PT ;  /* 0x000000050f037c10 */ /* 0x000fe400087fe4ff */
[----:B0-----:R-:W-:Y:S02]  /*3720*/  MOV R14, R2 ;  /* 0x00000002000e7202 */ /* 0x001fe40000000f00 */
[----:B------:R-:W-:-:S07]  /*3730*/  MOV R15, R3 ;  /* 0x00000003000f7202 */ /* 0x000fce0000000f00 */
.L_x_821:
[----:B------:R-:W-:Y:S05]  /*3740*/  BSYNC.RECONVERGENT B2 ;  /* 0x0000000000027941 */ /* 0x000fea0003800200 */
.L_x_820:
[----:B------:R-:W-:Y:S01]  /*3750*/  IADD3 R3, PT, PT, R19, 0x5, RZ ;  /* 0x0000000513037810 */ /* 0x000fe20007ffe0ff */
[----:B------:R-:W-:Y:S03]  /*3760*/  BSSY.RECONVERGENT B2, `(.L_x_826) ;  /* 0x000002a000027945 */ /* 0x000fe60003800200 */
[----:B------:R-:W-:-:S13]  /*3770*/  ISETP.GT.AND P0, PT, R3, R20, PT ;  /* 0x000000140300720c */ /* 0x000fda0003f04270 */
[----:B------:R-:W-:Y:S05]  /*3780*/  @P0 BRA `(.L_x_827) ;  /* 0x00000000009c0947 */ /* 0x000fea0003800000 */
[----:B------:R-:W2:Y:S01]  /*3790*/  LDG.E R21, desc[UR6][R14.64] ;  /* 0x000000060e157981 */ /* 0x000ea2000c1e1900 */
[----:B------:R-:W3:Y:S01]  /*37a0*/  MUFU.RCP R23, R12 ;  /* 0x0000000c00177308 */ /* 0x000ee20000001000 */
[CC--:B-1----:R-:W-:Y:S01]  /*37b0*/  FMUL R3, R9.reuse, R17.reuse ;  /* 0x0000001109037220 */ /* 0x0c2fe20000400000 */
[C---:B----4-:R-:W-:Y:S01]  /*37c0*/  FMUL R4, R10.reuse, R17 ;  /* 0x000000110a047220 */ /* 0x050fe20000400000 */
[----:B------:R-:W-:Y:S02]  /*37d0*/  BSSY.RECONVERGENT B3, `(.L_x_828) ;  /* 0x000000e000037945 */ /* 0x000fe40003800200 */
[-C--:B------:R-:W-:Y:S01]  /*37e0*/  FFMA R0, R10, R18.reuse, R3 ;  /* 0x000000120a007223 */ /* 0x080fe20000000003 */
[----:B------:R-:W-:Y:S01]  /*37f0*/  FFMA R4, R9, R18, -R4 ;  /* 0x0000001209047223 */ /* 0x000fe20000000804 */
[----:B---3--:R-:W-:Y:S02]  /*3800*/  FFMA R2, R23, -R12, 1 ;  /* 0x3f80000017027423 */ /* 0x008fe4000000080c */
[----:B--2---:R-:W-:-:S02]  /*3810*/  FFMA R25, R21, R11, R0 ;  /* 0x0000000b15197223 */ /* 0x004fc40000000000 */
[----:B------:R-:W-:Y:S02]  /*3820*/  FFMA R0, R23, R2, R23 ;  /* 0x0000000217007223 */ /* 0x000fe40000000017 */
[----:B------:R-:W1:Y:S02]  /*3830*/  FCHK P0, R25, R12 ;  /* 0x0000000c19007302 */ /* 0x000e640000000000 */
[----:B------:R-:W-:-:S04]  /*3840*/  FFMA R3, R0, R25, RZ ;  /* 0x0000001900037223 */ /* 0x000fc800000000ff */
[----:B------:R-:W-:-:S04]  /*3850*/  FFMA R2, R3, -R12, R25 ;  /* 0x8000000c03027223 */ /* 0x000fc80000000019 */
[----:B------:R-:W-:Y:S01]  /*3860*/  FFMA R3, R0, R2, R3 ;  /* 0x0000000200037223 */ /* 0x000fe20000000003 */
[----:B-1----:R-:W-:Y:S06]  /*3870*/  @!P0 BRA `(.L_x_829) ;  /* 0x00000000000c8947 */ /* 0x002fec0003800000 */
[----:B------:R-:W-:-:S07]  /*3880*/  MOV R22, 0x38a0 ;  /* 0x000038a000167802 */ /* 0x000fce0000000f00 */
[----:B0-----:R-:W-:Y:S05]  /*3890*/  CALL.REL.NOINC `($__internal_44_$__cuda_sm3x_div_rn_noftz_f32_slowpath) ;  /* 0x0000006c004c7944 */ /* 0x001fea0003c00000 */
[----:B------:R-:W-:-:S07]  /*38a0*/  MOV R3, R0 ;  /* 0x0000000000037202 */ /* 0x000fce0000000f00 */
.L_x_829:
[----:B------:R-:W-:Y:S05]  /*38b0*/  BSYNC.RECONVERGENT B3 ;  /* 0x0000000000037941 */ /* 0x000fea0003800200 */
.L_x_828:
[----:B------:R-:W2:Y:S01]  /*38c0*/  LDG.E R9, desc[UR6][R14.64+0x4] ;  /* 0x000004060e097981 */ /* 0x000ea2000c1e1900 */
[----:B------:R-:W1:Y:S01]  /*38d0*/  MUFU.RCP R21, R12 ;  /* 0x0000000c00157308 */ /* 0x000e620000001000 */
[----:B------:R-:W-:Y:S02]  /*38e0*/  BSSY.RECONVERGENT B3, `(.L_x_830) ;  /* 0x000000c000037945 */ /* 0x000fe40003800200 */
[----:B------:R3:W-:Y:S01]  /*38f0*/  STG.E desc[UR6][R14.64], R3 ;  /* 0x000000030e007986 */ /* 0x0007e2000c101906 */
[----:B-1----:R-:W-:-:S04]  /*3900*/  FFMA R0, R21, -R12, 1 ;  /* 0x3f80000015007423 */ /* 0x002fc8000000080c */
[----:B------:R-:W-:Y:S01]  /*3910*/  FFMA R0, R21, R0, R21 ;  /* 0x0000000015007223 */ /* 0x000fe20000000015 */
[----:B--2---:R-:W-:-:S04]  /*3920*/  FFMA R25, R9, R11, R4 ;  /* 0x0000000b09197223 */ /* 0x004fc80000000004 */
[----:B------:R-:W1:Y:S01]  /*3930*/  FCHK P0, R25, R12 ;  /* 0x0000000c19007302 */ /* 0x000e620000000000 */
[----:B------:R-:W-:-:S04]  /*3940*/  FFMA R9, R0, R25, RZ ;  /* 0x0000001900097223 */ /* 0x000fc800000000ff */
[----:B------:R-:W-:-:S04]  /*3950*/  FFMA R2, R9, -R12, R25 ;  /* 0x8000000c09027223 */ /* 0x000fc80000000019 */
[----:B------:R-:W-:Y:S01]  /*3960*/  FFMA R0, R0, R2, R9 ;  /* 0x0000000200007223 */ /* 0x000fe20000000009 */
[----:B-1-3--:R-:W-:Y:S06]  /*3970*/  @!P0 BRA `(.L_x_831) ;  /* 0x0000000000088947 */ /* 0x00afec0003800000 */
[----:B------:R-:W-:-:S07]  /*3980*/  MOV R22, 0x39a0 ;  /* 0x000039a000167802 */ /* 0x000fce0000000f00 */
[----:B0-----:R-:W-:Y:S05]  /*3990*/  CALL.REL.NOINC `($__internal_44_$__cuda_sm3x_div_rn_noftz_f32_slowpath) ;  /* 0x0000006c000c7944 */ /* 0x001fea0003c00000 */
.L_x_831:
[----:B------:R-:W-:Y:S05]  /*39a0*/  BSYNC.RECONVERGENT B3 ;  /* 0x0000000000037941 */ /* 0x000fea0003800200 */
.L_x_830:
[----:B------:R-:W-:Y:S01]  /*39b0*/  IADD3 R2, P0, PT, R14, UR4, RZ ;  /* 0x000000040e027c10 */ /* 0x000fe2000ff1e0ff */
[----:B------:R1:W-:Y:S03]  /*39c0*/  STG.E desc[UR6][R14.64+0x4], R0 ;  /* 0x000004000e007986 */ /* 0x0003e6000c101906 */
[----:B------:R-:W-:Y:S02]  /*39d0*/  IADD3.X R3, PT, PT, R15, UR5, RZ, P0, !PT ;  /* 0x000000050f037c10 */ /* 0x000fe400087fe4ff */
[----:B-1----:R-:W-:Y:S02]  /*39e0*/  MOV R14, R2 ;  /* 0x00000002000e7202 */ /* 0x002fe40000000f00 */
[----:B------:R-:W-:-:S07]  /*39f0*/  MOV R15, R3 ;  /* 0x00000003000f7202 */ /* 0x000fce0000000f00 */
.L_x_827:
[----:B------:R-:W-:Y:S05]  /*3a00*/  BSYNC.RECONVERGENT B2 ;  /* 0x0000000000027941 */ /* 0x000fea0003800200 */
.L_x_826:
[----:B------:R-:W-:Y:S01]  /*3a10*/  IADD3 R3, PT, PT, R19, 0x6, RZ ;  /* 0x0000000613037810 */ /* 0x000fe20007ffe0ff */
[----:B------:R-:W-:Y:S03]  /*3a20*/  BSSY.RECONVERGENT B2, `(.L_x_832) ;  /* 0x000002a000027945 */ /* 0x000fe60003800200 */
[----:B------:R-:W-:-:S13]  /*3a30*/  ISETP.GT.AND P0, PT, R3, R20, PT ;  /* 0x000000140300720c */ /* 0x000fda0003f04270 */
[----:B------:R-:W-:Y:S05]  /*3a40*/  @P0 BRA `(.L_x_833) ;  /* 0x00000000009c0947 */ /* 0x000fea0003800000 */
[----:B-1----:R-:W2:Y:S01]  /*3a50*/  LDG.E R9, desc[UR6][R14.64] ;  /* 0x000000060e097981 */ /* 0x002ea2000c1e1900 */
[----:B------:R-:W1:Y:S01]  /*3a60*/  MUFU.RCP R21, R12 ;  /* 0x0000000c00157308 */ /* 0x000e620000001000 */
[CC--:B0-----:R-:W-:Y:S01]  /*3a70*/  FMUL R3, R7.reuse, R17.reuse ;  /* 0x0000001107037220 */ /* 0x0c1fe20000400000 */
[C---:B------:R-:W-:Y:S01]  /*3a80*/  FMUL R4, R8.reuse, R17 ;  /* 0x0000001108047220 */ /* 0x040fe20000400000 */
[----:B------:R-:W-:Y:S02]  /*3a90*/  BSSY.RECONVERGENT B3, `(.L_x_834) ;  /* 0x000000e000037945 */ /* 0x000fe40003800200 */
[-C--:B------:R-:W-:Y:S01]  /*3aa0*/  FFMA R0, R8, R18.reuse, R3 ;  /* 0x0000001208007223 */ /* 0x080fe20000000003 */
[----:B------:R-:W-:Y:S01]  /*3ab0*/  FFMA R4, R7, R18, -R4 ;  /* 0x0000001207047223 */ /* 0x000fe20000000804 */
[----:B-1----:R-:W-:Y:S02]  /*3ac0*/  FFMA R2, R21, -R12, 1 ;  /* 0x3f80000015027423 */ /* 0x002fe4000000080c */
        /* <DEDUP_REMOVED lines=8> */
[----:B----4-:R-:W-:Y:S05]  /*3b50*/  CALL.REL.NOINC `($__internal_44_$__cuda_sm3x_div_rn_noftz_f32_slowpath) ;  /* 0x00000068009c7944 */ /* 0x010fea0003c00000 */
[----:B------:R-:W-:-:S07]  /*3b60*/  MOV R3, R0 ;  /* 0x0000000000037202 */ /* 0x000fce0000000f00 */
.L_x_835:
[----:B------:R-:W-:Y:S05]  /*3b70*/  BSYNC.RECONVERGENT B3 ;  /* 0x0000000000037941 */ /* 0x000fea0003800200 */
.L_x_834:
        /* <DEDUP_REMOVED lines=13> */
[----:B----4-:R-:W-:Y:S05]  /*3c50*/  CALL.REL.NOINC `($__internal_44_$__cuda_sm3x_div_rn_noftz_f32_slowpath) ;  /* 0x00000068005c7944 */ /* 0x010fea0003c00000 */
.L_x_837:
[----:B------:R-:W-:Y:S05]  /*3c60*/  BSYNC.RECONVERGENT B3 ;  /* 0x0000000000037941 */ /* 0x000fea0003800200 */
.L_x_836:
[----:B------:R-:W-:Y:S01]  /*3c70*/  IADD3 R2, P0, PT, R14, UR4, RZ ;  /* 0x000000040e027c10 */ /* 0x000fe2000ff1e0ff */
[----:B------:R0:W-:Y:S03]  /*3c80*/  STG.E desc[UR6][R14.64+0x4], R0 ;  /* 0x000004000e007986 */ /* 0x0001e6000c101906 */
[----:B------:R-:W-:Y:S02]  /*3c90*/  IADD3.X R3, PT, PT, R15, UR5, RZ, P0, !PT ;  /* 0x000000050f037c10 */ /* 0x000fe400087fe4ff */
[----:B0-----:R-:W-:Y:S02]  /*3ca0*/  MOV R14, R2 ;  /* 0x00000002000e7202 */ /* 0x001fe40000000f00 */
[----:B------:R-:W-:-:S07]  /*3cb0*/  MOV R15, R3 ;  /* 0x00000003000f7202 */ /* 0x000fce0000000f00 */
.L_x_833:
[----:B------:R-:W-:Y:S05]  /*3cc0*/  BSYNC.RECONVERGENT B2 ;  /* 0x0000000000027941 */ /* 0x000fea0003800200 */
.L_x_832:
[----:B------:R-:W-:Y:S01]  /*3cd0*/  IADD3 R3, PT, PT, R19, 0x7, RZ ;  /* 0x0000000713037810 */ /* 0x000fe20007ffe0ff */
[----:B------:R-:W-:Y:S03]  /*3ce0*/  BSSY.RECONVERGENT B2, `(.L_x_838) ;  /* 0x000002a000027945 */ /* 0x000fe60003800200 */
[----:B------:R-:W-:-:S13]  /*3cf0*/  ISETP.GT.AND P0, PT, R3, R20, PT ;  /* 0x000000140300720c */ /* 0x000fda0003f04270 */
[----:B------:R-:W-:Y:S05]  /*3d00*/  @P0 BRA `(.L_x_839) ;  /* 0x00000000009c0947 */ /* 0x000fea0003800000 */
[----:B0-----:R-:W2:Y:S01]  /*3d10*/  LDG.E R7, desc[UR6][R14.64] ;  /* 0x000000060e077981 */ /* 0x001ea2000c1e1900 */
[----:B-1----:R-:W0:Y:S01]  /*3d20*/  MUFU.RCP R9, R12 ;  /* 0x0000000c00097308 */ /* 0x002e220000001000 */
        /* <DEDUP_REMOVED lines=16> */
.L_x_841:
[----:B------:R-:W-:Y:S05]  /*3e30*/  BSYNC.RECONVERGENT B3 ;  /* 0x0000000000037941 */ /* 0x000fea0003800200 */
.L_x_840:
        /* <DEDUP_REMOVED lines=14> */
.L_x_843:
[----:B------:R-:W-:Y:S05]  /*3f20*/  BSYNC.RECONVERGENT B3 ;  /* 0x0000000000037941 */ /* 0x000fea0003800200 */
.L_x_842:
[----:B------:R-:W-:Y:S01]  /*3f30*/  IADD3 R2, P0, PT, R14, UR4, RZ ;  /* 0x000000040e027c10 */ /* 0x000fe2000ff1e0ff */
[----:B------:R0:W-:Y:S03]  /*3f40*/  STG.E desc[UR6][R14.64+0x4], R0 ;  /* 0x000004000e007986 */ /* 0x0001e6000c101906 */
[----:B------:R-:W-:Y:S02]  /*3f50*/  IADD3.X R3, PT, PT, R15, UR5, RZ, P0, !PT ;  /* 0x000000050f037c10 */ /* 0x000fe400087fe4ff */
[----:B0-----:R-:W-:Y:S02]  /*3f60*/  MOV R14, R2 ;  /* 0x00000002000e7202 */ /* 0x001fe40000000f00 */
[----:B------:R-:W-:-:S07]  /*3f70*/  MOV R15, R3 ;  /* 0x00000003000f7202 */ /* 0x000fce0000000f00 */
.L_x_839:
[----:B------:R-:W-:Y:S05]  /*3f80*/  BSYNC.RECONVERGENT B2 ;  /* 0x0000000000027941 */ /* 0x000fea0003800200 */
.L_x_838:
[----:B------:R-:W-:Y:S01]  /*3f90*/  IADD3 R3, PT, PT, R19, 0x8, RZ ;  /* 0x0000000813037810 */ /* 0x000fe20007ffe0ff */
[----:B------:R2:W3:Y:S01]  /*3fa0*/  SHFL.IDX PT, R2, R16, 0x8, 0x1f ;  /* 0x01001f0010027f89 */ /* 0x0004e200000e0000 */
[----:B------:R-:W-:Y:S02]  /*3fb0*/  BSSY.RECONVERGENT B2, `(.L_x_844) ;  /* 0x0000031000027945 */ /* 0x000fe40003800200 */
[----:B------:R-:W-:Y:S01]  /*3fc0*/  ISETP.GT.AND P0, PT, R3, R20, PT ;  /* 0x000000140300720c */ /* 0x000fe20003f04270 */
[----:B------:R2:W2:Y:S04]  /*3fd0*/  SHFL.IDX PT, R4, R13, 0x8, 0x1f ;  /* 0x01001f000d047f89 */ /* 0x0004a800000e0000 */
[----:B----4-:R4:W2:Y:S04]  /*3fe0*/  SHFL.IDX PT, R10, R16, 0x9, 0x1f ;  /* 0x01201f00100a7f89 */ /* 0x0108a800000e0000 */
[----:B-1----:R4:W1:Y:S04]  /*3ff0*/  SHFL.IDX PT, R9, R13, 0x9, 0x1f ;  /* 0x01201f000d097f89 */ /* 0x00286800000e0000 */
[----:B0-----:R4:W0:Y:S04]  /*4000*/  SHFL.IDX PT, R8, R16, 0xa, 0x1f ;  /* 0x01401f0010087f89 */ /* 0x00182800000e0000 */
[----:B------:R4:W0:Y:S04]  /*4010*/  SHFL.IDX PT, R7, R13, 0xa, 0x1f ;  /* 0x01401f000d077f89 */ /* 0x00082800000e0000 */
[----:B------:R4:W0:Y:S04]  /*4020*/  SHFL.IDX PT, R6, R16, 0xb, 0x1f ;  /* 0x01601f0010067f89 */ /* 0x00082800000e0000 */
[----:B------:R4:W0:Y:S01]  /*4030*/  SHFL.IDX PT, R5, R13, 0xb, 0x1f ;  /* 0x01601f000d057f89 */ /* 0x00082200000e0000 */
[----:B---3--:R-:W-:Y:S05]  /*4040*/  @P0 BRA `(.L_x_845) ;  /* 0x00000000009c0947 */ /* 0x008fea0003800000 */
[----:B------:R-:W3:Y:S01]  /*4050*/  LDG.E R21, desc[UR6][R14.64] ;  /* 0x000000060e157981 */ /* 0x000ee2000c1e1900 */
[----:B------:R-:W5:Y:S01]  /*4060*/  MUFU.RCP R23, R12 ;  /* 0x0000000c00177308 */ /* 0x000f620000001000 */
[-C--:B--2---:R-:W-:Y:S01]  /*4070*/  FMUL R3, R4, R17.reuse ;  /* 0x0000001104037220 */ /* 0x084fe20000400000 */
[----:B------:R-:W-:Y:S03]  /*4080*/  BSSY.RECONVERGENT B3, `(.L_x_846) ;  /* 0x000000f000037945 */ /* 0x000fe60003800200 */
[C---:B------:R-:W-:Y:S01]  /*4090*/  FFMA R0, R2.reuse, R18, R3 ;  /* 0x0000001202007223 */ /* 0x040fe20000000003 */
[----:B------:R-:W-:-:S04]  /*40a0*/  FMUL R3, R2, R17 ;  /* 0x0000001102037220 */ /* 0x000fc80000400000 */
[----:B------:R-:W-:Y:S01]  /*40b0*/  FFMA R4, R4, R18, -R3 ;  /* 0x0000001204047223 */ /* 0x000fe20000000803 */
[----:B-----5:R-:W-:Y:S01]  /*40c0*/  FFMA R22, R23, -R12, 1 ;  /* 0x3f80000017167423 */ /* 0x020fe2000000080c */
[----:B---3--:R-:W-:-:S03]  /*40d0*/  FFMA R25, R21, R11, R0 ;  /* 0x0000000b15197223 */ /* 0x008fc60000000000 */
        /* <DEDUP_REMOVED lines=9> */
.L_x_847:
[----:B------:R-:W-:Y:S05]  /*4170*/  BSYNC.RECONVERGENT B3 ;  /* 0x0000000000037941 */ /* 0x000fea0003800200 */
.L_x_846:
        /* <DEDUP_REMOVED lines=14> */
.L_x_849:
[----:B------:R-:W-:Y:S05]  /*4260*/  BSYNC.RECONVERGENT B3 ;  /* 0x0000000000037941 */ /* 0x000fea0003800200 */
.L_x_848:
[----:B------:R-:W-:Y:S01]  /*4270*/  IADD3 R2, P0, PT, R14, UR4, RZ ;  /* 0x000000040e027c10 */ /* 0x000fe2000ff1e0ff */
[----:B------:R0:W-:Y:S03]  /*4280*/  STG.E desc[UR6][R14.64+0x4], R0 ;  /* 0x000004000e007986 */ /* 0x0001e6000c101906 */
[----:B------:R-:W-:Y:S02]  /*4290*/  IADD3.X R3, PT, PT, R15, UR5, RZ, P0, !PT ;  /* 0x000000050f037c10 */ /* 0x000fe400087fe4ff */
[----:B0-----:R-:W-:Y:S02]  /*42a0*/  MOV R14, R2 ;  /* 0x00000002000e7202 */ /* 0x001fe40000000f00 */
[----:B------:R-:W-:-:S07]  /*42b0*/  MOV R15, R3 ;  /* 0x00000003000f7202 */ /* 0x000fce0000000f00 */
.L_x_845:
[----:B------:R-:W-:Y:S05]  /*42c0*/  BSYNC.RECONVERGENT B2 ;  /* 0x0000000000027941 */ /* 0x000fea0003800200 */
.L_x_844:
[----:B------:R-:W-:Y:S01]  /*42d0*/  IADD3 R3, PT, PT, R19, 0x9, RZ ;  /* 0x0000000913037810 */ /* 0x000fe20007ffe0ff */
[----:B------:R-:W-:Y:S03]  /*42e0*/  BSSY.RECONVERGENT B2, `(.L_x_850) ;  /* 0x000002a000027945 */ /* 0x000fe60003800200 */
[----:B------:R-:W-:-:S13]  /*42f0*/  ISETP.GT.AND P0, PT, R3, R20, PT ;  /* 0x000000140300720c */ /* 0x000fda0003f04270 */
[----:B------:R-:W-:Y:S05]  /*4300*/  @P0 BRA `(.L_x_851) ;  /* 0x00000000009c0947 */ /* 0x000fea0003800000 */
[----:B------:R-:W3:Y:S01]  /*4310*/  LDG.E R21, desc[UR6][R14.64] ;  /* 0x000000060e157981 */ /* 0x000ee2000c1e1900 */
[----:B------:R-:W5:Y:S01]  /*4320*/  MUFU.RCP R23, R12 ;  /* 0x0000000c00177308 */ /* 0x000f620000001000 */
[CC--:B-1----:R-:W-:Y:S01]  /*4330*/  FMUL R3, R9.reuse, R17.reuse ;  /* 0x0000001109037220 */ /* 0x0c2fe20000400000 */
[C---:B--2---:R-:W-:Y:S01]  /*4340*/  FMUL R4, R10.reuse, R17 ;  /* 0x000000110a047220 */ /* 0x044fe20000400000 */
[----:B------:R-:W-:Y:S02]  /*4350*/  BSSY.RECONVERGENT B3, `(.L_x_852) ;  /* 0x000000e000037945 */ /* 0x000fe40003800200 */
[-C--:B------:R-:W-:Y:S01]  /*4360*/  FFMA R0, R10, R18.reuse, R3 ;  /* 0x000000120a007223 */ /* 0x080fe20000000003 */
[----:B------:R-:W-:Y:S01]  /*4370*/  FFMA R4, R9, R18, -R4 ;  /* 0x0000001209047223 */ /* 0x000fe20000000804 */
[----:B-----5:R-:W-:Y:S02]  /*4380*/  FFMA R2, R23, -R12, 1 ;  /* 0x3f80000017027423 */ /* 0x020fe4000000080c */
[----:B---3--:R-:W-:-:S02]  /*4390*/  FFMA R25, R21, R11, R0 ;  /* 0x0000000b15197223 */ /* 0x008fc40000000000 */
[----:B------:R-:W-:Y:S02]  /*43a0*/  FFMA R0, R23, R2, R23 ;  /* 0x0000000217007223 */ /* 0x000fe40000000017 */
[----:B------:R-:W1:Y:S02]  /*43b0*/  FCHK P0, R25, R12 ;  /* 0x0000000c19007302 */ /* 0x000e640000000000 */
[----:B------:R-:W-:-:S04]  /*43c0*/  FFMA R3, R0, R25, RZ ;  /* 0x0000001900037223 */ /* 0x000fc800000000ff */
[----:B------:R-:W-:-:S04]  /*43d0*/  FFMA R2, R3, -R12, R25 ;  /* 0x8000000c03027223 */ /* 0x000fc80000000019 */
[----:B------:R-:W-:Y:S01]  /*43e0*/  FFMA R3, R0, R2, R3 ;  /* 0x0000000200037223 */ /* 0x000fe20000000003 */
[----:B-1----:R-:W-:Y:S06]  /*43f0*/  @!P0 BRA `(.L_x_853) ;  /* 0x00000000000c8947 */ /* 0x002fec0003800000 */
[----:B------:R-:W-:-:S07]  /*4400*/  MOV R22, 0x4420 ;  /* 0x0000442000167802 */ /* 0x000fce0000000f00 */
[----:B0---4-:R-:W-:Y:S05]  /*4410*/  CALL.REL.NOINC `($__internal_44_$__cuda_sm3x_div_rn_noftz_f32_slowpath) ;  /* 0x00000060006c7944 */ /* 0x011fea0003c00000 */
[----:B------:R-:W-:-:S07]  /*4420*/  MOV R3, R0 ;  /* 0x0000000000037202 */ /* 0x000fce0000000f00 */
.L_x_853:
[----:B------:R-:W-:Y:S05]  /*4430*/  BSYNC.RECONVERGENT B3 ;  /* 0x0000000000037941 */ /* 0x000fea0003800200 */
.L_x_852:
        /* <DEDUP_REMOVED lines=13> */
[----:B0---4-:R-:W-:Y:S05]  /*4510*/  CALL.REL.NOINC `($__internal_44_$__cuda_sm3x_div_rn_noftz_f32_slowpath) ;  /* 0x00000060002c7944 */ /* 0x011fea0003c00000 */
.L_x_855:
[----:B------:R-:W-:Y:S05]  /*4520*/  BSYNC.RECONVERGENT B3 ;  /* 0x0000000000037941 */ /* 0x000fea0003800200 */
.L_x_854:
[----:B------:R-:W-:Y:S01]  /*4530*/  IADD3 R2, P0, PT, R14, UR4, RZ ;  /* 0x000000040e027c10 */ /* 0x000fe2000ff1e0ff */
[----:B------:R1:W-:Y:S03]  /*4540*/  STG.E desc[UR6][R14.64+0x4], R0 ;  /* 0x000004000e007986 */ /* 0x0003e6000c101906 */
[----:B------:R-:W-:Y:S02]  /*4550*/  IADD3.X R3, PT, PT, R15, UR5, RZ, P0, !PT ;  /* 0x000000050f037c10 */ /* 0x000fe400087fe4ff */
[----:B-1----:R-:W-:Y:S02]  /*4560*/  MOV R14, R2 ;  /* 0x00000002000e7202 */ /* 0x002fe40000000f00 */
[----:B------:R-:W-:-:S07]  /*4570*/  MOV R15, R3 ;  /* 0x00000003000f7202 */ /* 0x000fce0000000f00 */
.L_x_851:
[----:B------:R-:W-:Y:S05]  /*4580*/  BSYNC.RECONVERGENT B2 ;  /* 0x0000000000027941 */ /* 0x000fea0003800200 */
.L_x_850:
[----:B------:R-:W-:Y:S01]  /*4590*/  IADD3 R3, PT, PT, R19, 0xa, RZ ;  /* 0x0000000a13037810 */ /* 0x000fe20007ffe0ff */
[----:B------:R-:W-:Y:S03]  /*45a0*/  BSSY.RECONVERGENT B2, `(.L_x_856) ;  /* 0x000002a000027945 */ /* 0x000fe60003800200 */
[----:B------:R-:W-:-:S13]  /*45b0*/  ISETP.GT.AND P0, PT, R3, R20, PT ;  /* 0x000000140300720c */ /* 0x000fda0003f04270 */
[----:B------:R-:W-:Y:S05]  /*45c0*/  @P0 BRA `(.L_x_857) ;  /* 0x00000000009c0947 */ /* 0x000fea0003800000 */
[----:B-1----:R-:W3:Y:S01]  /*45d0*/  LDG.E R9, desc[UR6][R14.64] ;  /* 0x000000060e097981 */ /* 0x002ee2000c1e1900 */
[----:B------:R-:W1:Y:S01]  /*45e0*/  MUFU.RCP R21, R12 ;  /* 0x0000000c00157308 */ /* 0x000e620000001000 */
[CC--:B0-----:R-:W-:Y:S01]  /*45f0*/  FMUL R3, R7.reuse, R17.reuse ;  /* 0x0000001107037220 */ /* 0x0c1fe20000400000 */
[C---:B--2---:R-:W-:Y:S01]  /*4600*/  FMUL R4, R8.reuse, R17 ;  /* 0x0000001108047220 */ /* 0x044fe20000400000 */
[----:B------:R-:W-:Y:S02]  /*4610*/  BSSY.RECONVERGENT B3, `(.L_x_858) ;  /* 0x000000e000037945 */ /* 0x000fe40003800200 */
[-C--:B------:R-:W-:Y:S01]  /*4620*/  FFMA R0, R8, R18.reuse, R3 ;  /* 0x0000001208007223 */ /* 0x080fe20000000003 */
[----:B------:R-:W-:Y:S01]  /*4630*/  FFMA R4, R7, R18, -R4 ;  /* 0x0000001207047223 */ /* 0x000fe20000000804 */
[----:B-1----:R-:W-:Y:S02]  /*4640*/  FFMA R2, R21, -R12, 1 ;  /* 0x3f80000015027423 */ /* 0x002fe4000000080c */
[----:B---3--:R-:W-:-:S02]  /*4650*/  FFMA R25, R9, R11, R0 ;  /* 0x0000000b09197223 */ /* 0x008fc40000000000 */
        /* <DEDUP_REMOVED lines=9> */
.L_x_859:
[----:B------:R-:W-:Y:S05]  /*46f0*/  BSYNC.RECONVERGENT B3 ;  /* 0x0000000000037941 */ /* 0x000fea0003800200 */
.L_x_858:
        /* <DEDUP_REMOVED lines=14> */
.L_x_861:
[----:B------:R-:W-:Y:S05]  /*47e0*/  BSYNC.RECONVERGENT B3 ;  /* 0x0000000000037941 */ /* 0x000fea0003800200 */
.L_x_860:
[----:B------:R-:W-:Y:S01]  /*47f0*/  IADD3 R2, P0, PT, R14, UR4, RZ ;  /* 0x000000040e027c10 */ /* 0x000fe2000ff1e0ff */
[----:B------:R0:W-:Y:S03]  /*4800*/  STG.E desc[UR6][R14.64+0x4], R0 ;  /* 0x000004000e007986 */ /* 0x0001e6000c101906 */
[----:B------:R-:W-:Y:S02]  /*4810*/  IADD3.X R3, PT, PT, R15, UR5, RZ, P0, !PT ;  /* 0x000000050f037c10 */ /* 0x000fe400087fe4ff */
[----:B0-----:R-:W-:Y:S02]  /*4820*/  MOV R14, R2 ;  /* 0x00000002000e7202 */ /* 0x001fe40000000f00 */
[----:B------:R-:W-:-:S07]  /*4830*/  MOV R15, R3 ;  /* 0x00000003000f7202 */ /* 0x000fce0000000f00 */
.L_x_857:
[----:B------:R-:W-:Y:S05]  /*4840*/  BSYNC.RECONVERGENT B2 ;  /* 0x0000000000027941 */ /* 0x000fea0003800200 */
.L_x_856:
[----:B------:R-:W-:Y:S01]  /*4850*/  IADD3 R3, PT, PT, R19, 0xb, RZ ;  /* 0x0000000b13037810 */ /* 0x000fe20007ffe0ff */
[----:B------:R-:W-:Y:S03]  /*4860*/  BSSY.RECONVERGENT B2, `(.L_x_862) ;  /* 0x000002a000027945 */ /* 0x000fe60003800200 */
[----:B------:R-:W-:-:S13]  /*4870*/  ISETP.GT.AND P0, PT, R3, R20, PT ;  /* 0x000000140300720c */ /* 0x000fda0003f04270 */
[----:B------:R-:W-:Y:S05]  /*4880*/  @P0 BRA `(.L_x_863) ;  /* 0x00000000009c0947 */ /* 0x000fea0003800000 */
[----:B0-----:R-:W3:Y:S01]  /*4890*/  LDG.E R7, desc[UR6][R14.64] ;  /* 0x000000060e077981 */ /* 0x001ee2000c1e1900 */
[----:B-1----:R-:W0:Y:S01]  /*48a0*/  MUFU.RCP R9, R12 ;  /* 0x0000000c00097308 */ /* 0x002e220000001000 */
[CC--:B------:R-:W-:Y:S01]  /*48b0*/  FMUL R3, R5.reuse, R17.reuse ;  /* 0x0000001105037220 */ /* 0x0c0fe20000400000 */
[C---:B--2---:R-:W-:Y:S01]  /*48c0*/  FMUL R4, R6.reuse, R17 ;  /* 0x0000001106047220 */ /* 0x044fe20000400000 */
[----:B------:R-:W-:Y:S02]  /*48d0*/  BSSY.RECONVERGENT B3, `(.L_x_864) ;  /* 0x000000e000037945 */ /* 0x000fe40003800200 */
[-C--:B------:R-:W-:Y:S01]  /*48e0*/  FFMA R0, R6, R18.reuse, R3 ;  /* 0x0000001206007223 */ /* 0x080fe20000000003 */
[----:B------:R-:W-:Y:S01]  /*48f0*/  FFMA R4, R5, R18, -R4 ;  /* 0x0000001205047223 */ /* 0x000fe20000000804 */
[----:B0-----:R-:W-:Y:S02]  /*4900*/  FFMA R2, R9, -R12, 1 ;  /* 0x3f80000009027423 */ /* 0x001fe4000000080c */
        /* <DEDUP_REMOVED lines=10> */
.L_x_865:
[----:B------:R-:W-:Y:S05]  /*49b0*/  BSYNC.RECONVERGENT B3 ;  /* 0x0000000000037941 */ /* 0x000fea0003800200 */
.L_x_864:
        /* <DEDUP_REMOVED lines=14> */
.L_x_867:
[----:B------:R-:W-:Y:S05]  /*4aa0*/  BSYNC.RECONVERGENT B3 ;  /* 0x0000000000037941 */ /* 0x000fea0003800200 */
.L_x_866:
[----:B------:R-:W-:Y:S01]  /*4ab0*/  IADD3 R2, P0, PT, R14, UR4, RZ ;  /* 0x000000040e027c10 */ /* 0x000fe2000ff1e0ff */
[----:B------:R0:W-:Y:S03]  /*4ac0*/  STG.E desc[UR6][R14.64+0x4], R0 ;  /* 0x000004000e007986 */ /* 0x0001e6000c101906 */
[----:B------:R-:W-:Y:S02]  /*4ad0*/  IADD3.X R3, PT, PT, R15, UR5, RZ, P0, !PT ;  /* 0x000000050f037c10 */ /* 0x000fe400087fe4ff */
[----:B0-----:R-:W-:Y:S02]  /*4ae0*/  MOV R14, R2 ;  /* 0x00000002000e7202 */ /* 0x001fe40000000f00 */
[----:B------:R-:W-:-:S07]  /*4af0*/  MOV R15, R3 ;  /* 0x00000003000f7202 */ /* 0x000fce0000000f00 */
.L_x_863:
[----:B------:R-:W-:Y:S05]  /*4b00*/  BSYNC.RECONVERGENT B2 ;  /* 0x0000000000027941 */ /* 0x000fea0003800200 */
.L_x_862:
[----:B------:R-:W-:Y:S01]  /*4b10*/  IADD3 R3, PT, PT, R19, 0xc, RZ ;  /* 0x0000000c13037810 */ /* 0x000fe20007ffe0ff */
[----:B------:R3:W3:Y:S01]  /*4b20*/  SHFL.IDX PT, R2, R16, 0xc, 0x1f ;  /* 0x01801f0010027f89 */ /* 0x0006e200000e0000 */
[----:B------:R-:W-:Y:S02]  /*4b30*/  BSSY.RECONVERGENT B2, `(.L_x_868) ;  /* 0x0000031000027945 */ /* 0x000fe40003800200 */
[----:B------:R-:W-:Y:S01]  /*4b40*/  ISETP.GT.AND P0, PT, R3, R20, PT ;  /* 0x000000140300720c */ /* 0x000fe20003f04270 */
[----:B--2---:R2:W2:Y:S04]  /*4b50*/  SHFL.IDX PT, R4, R13, 0xc, 0x1f ;  /* 0x01801f000d047f89 */ /* 0x0044a800000e0000 */
[----:B------:R0:W2:Y:S04]  /*4b60*/  SHFL.IDX PT, R10, R16, 0xd, 0x1f ;  /* 0x01a01f00100a7f89 */ /* 0x0000a800000e0000 */
        /* <DEDUP_REMOVED lines=24> */
.L_x_871:
[----:B------:R-:W-:Y:S05]  /*4cf0*/  BSYNC.RECONVERGENT B3 ;  /* 0x0000000000037941 */ /* 0x000fea0003800200 */
.L_x_870:
        /* <DEDUP_REMOVED lines=14> */
.L_x_873:
[----:B------:R-:W-:Y:S05]  /*4de0*/  BSYNC.RECONVERGENT B3 ;  /* 0x0000000000037941 */ /* 0x000fea0003800200 */
.L_x_872:
[----:B------:R-:W-:Y:S01]  /*4df0*/  IADD3 R2, P0, PT, R14, UR4, RZ ;  /* 0x000000040e027c10 */ /* 0x000fe2000ff1e0ff */
[----:B------:R0:W-:Y:S03]  /*4e00*/  STG.E desc[UR6][R14.64+0x4], R0 ;  /* 0x000004000e007986 */ /* 0x0001e6000c101906 */
[----:B------:R-:W-:Y:S02]  /*4e10*/  IADD3.X R3, PT, PT, R15, UR5, RZ, P0, !PT ;  /* 0x000000050f037c10 */ /* 0x000fe400087fe4ff */
[----:B0-----:R-:W-:Y:S02]  /*4e20*/  MOV R14, R2 ;  /* 0x00000002000e7202 */ /* 0x001fe40000000f00 */
[----:B------:R-:W-:-:S07]  /*4e30*/  MOV R15, R3 ;  /* 0x00000003000f7202 */ /* 0x000fce0000000f00 */
.L_x_869:
[----:B------:R-:W-:Y:S05]  /*4e40*/  BSYNC.RECONVERGENT B2 ;  /* 0x0000000000027941 */ /* 0x000fea0003800200 */
.L_x_868:
        /* <DEDUP_REMOVED lines=22> */
.L_x_877:
[----:B------:R-:W-:Y:S05]  /*4fb0*/  BSYNC.RECONVERGENT B3 ;  /* 0x0000000000037941 */ /* 0x000fea0003800200 */
.L_x_876:
        /* <DEDUP_REMOVED lines=14> */
.L_x_879:
[----:B------:R-:W-:Y:S05]  /*50a0*/  BSYNC.RECONVERGENT B3 ;  /* 0x0000000000037941 */ /* 0x000fea0003800200 */
.L_x_878:
[----:B------:R-:W-:Y:S01]  /*50b0*/  IADD3 R2, P0, PT, R14, UR4, RZ ;  /* 0x000000040e027c10 */ /* 0x000fe2000ff1e0ff */
[----:B------:R1:W-:Y:S03]  /*50c0*/  STG.E desc[UR6][R14.64+0x4], R0 ;  /* 0x000004000e007986 */ /* 0x0003e6000c101906 */
[----:B------:R-:W-:Y:S02]  /*50d0*/  IADD3.X R3, PT, PT, R15, UR5, RZ, P0, !PT ;  /* 0x000000050f037c10 */ /* 0x000fe400087fe4ff */
[----:B-1----:R-:W-:Y:S02]  /*50e0*/  MOV R14, R2 ;  /* 0x00000002000e7202 */ /* 0x002fe40000000f00 */
[----:B------:R-:W-:-:S07]  /*50f0*/  MOV R15, R3 ;  /* 0x00000003000f7202 */ /* 0x000fce0000000f00 */
.L_x_875:
[----:B------:R-:W-:Y:S05]  /*5100*/  BSYNC.RECONVERGENT B2 ;  /* 0x0000000000027941 */ /* 0x000fea0003800200 */
.L_x_874:
        /* <DEDUP_REMOVED lines=22> */
.L_x_883:
[----:B------:R-:W-:Y:S05]  /*5270*/  BSYNC.RECONVERGENT B3 ;  /* 0x0000000000037941 */ /* 0x000fea0003800200 */
.L_x_882:
        /* <DEDUP_REMOVED lines=14> */
.L_x_885:
[----:B------:R-:W-:Y:S05]  /*5360*/  BSYNC.RECONVERGENT B3 ;  /* 0x0000000000037941 */ /* 0x000fea0003800200 */
.L_x_884:
[----:B------:R-:W-:Y:S01]  /*5370*/  IADD3 R2, P0, PT, R14, UR4, RZ ;  /* 0x000000040e027c10 */ /* 0x000fe2000ff1e0ff */
[----:B------:R0:W-:Y:S03]  /*5380*/  STG.E desc[UR6][R14.64+0x4], R0 ;  /* 0x000004000e007986 */ /* 0x0001e6000c101906 */
[----:B------:R-:W-:Y:S02]  /*5390*/  IADD3.X R3, PT, PT, R15, UR5, RZ, P0, !PT ;  /* 0x000000050f037c10 */ /* 0x000fe400087fe4ff */
[----:B0-----:R-:W-:Y:S02]  /*53a0*/  MOV R14, R2 ;  /* 0x00000002000e7202 */ /* 0x001fe40000000f00 */
[----:B------:R-:W-:-:S07]  /*53b0*/  MOV R15, R3 ;  /* 0x00000003000f7202 */ /* 0x000fce0000000f00 */
.L_x_881:
[----:B------:R-:W-:Y:S05]  /*53c0*/  BSYNC.RECONVERGENT B2 ;  /* 0x0000000000027941 */ /* 0x000fea0003800200 */
.L_x_880:
        /* <DEDUP_REMOVED lines=22> */
.L_x_889:
[----:B------:R-:W-:Y:S05]  /*5530*/  BSYNC.RECONVERGENT B3 ;  /* 0x0000000000037941 */ /* 0x000fea0003800200 */
.L_x_888:
        /* <DEDUP_REMOVED lines=14> */
.L_x_891:
[----:B------:R-:W-:Y:S05]  /*5620*/  BSYNC.RECONVERGENT B3 ;  /* 0x0000000000037941 */ /* 0x000fea0003800200 */
.L_x_890:
[----:B------:R-:W-:Y:S01]  /*5630*/  IADD3 R2, P0, PT, R14, UR4, RZ ;  /* 0x000000040e027c10 */ /* 0x000fe2000ff1e0ff */
[----:B------:R0:W-:Y:S03]  /*5640*/  STG.E desc[UR6][R14.64+0x4], R0 ;  /* 0x000004000e007986 */ /* 0x0001e6000c101906 */
[----:B------:R-:W-:Y:S02]  /*5650*/  IADD3.X R3, PT, PT, R15, UR5, RZ, P0, !PT ;  /* 0x000000050f037c10 */ /* 0x000fe400087fe4ff */
[----:B0-----:R-:W-:Y:S02]  /*5660*/  MOV R14, R2 ;  /* 0x00000002000e7202 */ /* 0x001fe40000000f00 */
[----:B------:R-:W-:-:S07]  /*5670*/  MOV R15, R3 ;  /* 0x00000003000f7202 */ /* 0x000fce0000000f00 */
.L_x_887:
[----:B------:R-:W-:Y:S05]  /*5680*/  BSYNC.RECONVERGENT B2 ;  /* 0x0000000000027941 */ /* 0x000fea0003800200 */
.L_x_886:
        /* <DEDUP_REMOVED lines=30> */
.L_x_895:
[----:B------:R-:W-:Y:S05]  /*5870*/  BSYNC.RECONVERGENT B3 ;  /* 0x0000000000037941 */ /* 0x000fea0003800200 */
.L_x_894:
        /* <DEDUP_REMOVED lines=14> */
.L_x_897:
[----:B------:R-:W-:Y:S05]  /*5960*/  BSYNC.RECONVERGENT B3 ;  /* 0x0000000000037941 */ /* 0x000fea0003800200 */
.L_x_896:
[----:B------:R-:W-:Y:S01]  /*5970*/  IADD3 R2, P0, PT, R14, UR4, RZ ;  /* 0x000000040e027c10 */ /* 0x000fe2000ff1e0ff */
[----:B------:R0:W-:Y:S03]  /*5980*/  STG.E desc[UR6][R14.64+0x4], R0 ;  /* 0x000004000e007986 */ /* 0x0001e6000c101906 */
[----:B------:R-:W-:Y:S02]  /*5990*/  IADD3.X R3, PT, PT, R15, UR5, RZ, P0, !PT ;  /* 0x000000050f037c10 */ /* 0x000fe400087fe4ff */
[----:B0-----:R-:W-:Y:S02]  /*59a0*/  MOV R14, R2 ;  /* 0x00000002000e7202 */ /* 0x001fe40000000f00 */
[----:B------:R-:W-:-:S07]  /*59b0*/  MOV R15, R3 ;  /* 0x00000003000f7202 */ /* 0x000fce0000000f00 */
.L_x_893:
[----:B------:R-:W-:Y:S05]  /*59c0*/  BSYNC.RECONVERGENT B2 ;  /* 0x0000000000027941 */ /* 0x000fea0003800200 */
.L_x_892:
        /* <DEDUP_REMOVED lines=22> */
.L_x_901:
[----:B------:R-:W-:Y:S05]  /*5b30*/  BSYNC.RECONVERGENT B3 ;  /* 0x0000000000037941 */ /* 0x000fea0003800200 */
.L_x_900:
        /* <DEDUP_REMOVED lines=14> */
.L_x_903:
[----:B------:R-:W-:Y:S05]  /*5c20*/  BSYNC.RECONVERGENT B3 ;  /* 0x0000000000037941 */ /* 0x000fea0003800200 */
.L_x_902:
[----:B------:R-:W-:Y:S01]  /*5c30*/  IADD3 R2, P0, PT, R14, UR4, RZ ;  /* 0x000000040e027c10 */ /* 0x000fe2000ff1e0ff */
[----:B------:R1:W-:Y:S03]  /*5c40*/  STG.E desc[UR6][R14.64+0x4], R0 ;  /* 0x000004000e007986 */ /* 0x0003e6000c101906 */
[----:B------:R-:W-:Y:S02]  /*5c50*/  IADD3.X R3, PT, PT, R15, UR5, RZ, P0, !PT ;  /* 0x000000050f037c10 */ /* 0x000fe400087fe4ff */
[----:B-1----:R-:W-:Y:S02]  /*5c60*/  MOV R14, R2 ;  /* 0x00000002000e7202 */ /* 0x002fe40000000f00 */
[----:B------:R-:W-:-:S07]  /*5c70*/  MOV R15, R3 ;  /* 0x00000003000f7202 */ /* 0x000fce0000000f00 */
.L_x_899:
[----:B------:R-:W-:Y:S05]  /*5c80*/  BSYNC.RECONVERGENT B2 ;  /* 0x0000000000027941 */ /* 0x000fea0003800200 */
.L_x_898:
        /* <DEDUP_REMOVED lines=22> */
.L_x_907:
[----:B------:R-:W-:Y:S05]  /*5df0*/  BSYNC.RECONVERGENT B3 ;  /* 0x0000000000037941 */ /* 0x000fea0003800200 */
.L_x_906:
        /* <DEDUP_REMOVED lines=14> */
.L_x_909:
[----:B------:R-:W-:Y:S05]  /*5ee0*/  BSYNC.RECONVERGENT B3 ;  /* 0x0000000000037941 */ /* 0x000fea0003800200 */
.L_x_908:
[----:B------:R-:W-:Y:S01]  /*5ef0*/  IADD3 R2, P0, PT, R14, UR4, RZ ;  /* 0x000000040e027c10 */ /* 0x000fe2000ff1e0ff */
[----:B------:R0:W-:Y:S03]  /*5f00*/  STG.E desc[UR6][R14.64+0x4], R0 ;  /* 0x000004000e007986 */ /* 0x0001e6000c101906 */
[----:B------:R-:W-:Y:S02]  /*5f10*/  IADD3.X R3, PT, PT, R15, UR5, RZ, P0, !PT ;  /* 0x000000050f037c10 */ /* 0x000fe400087fe4ff */
[----:B0-----:R-:W-:Y:S02]  /*5f20*/  MOV R14, R2 ;  /* 0x00000002000e7202 */ /* 0x001fe40000000f00 */
[----:B------:R-:W-:-:S07]  /*5f30*/  MOV R15, R3 ;  /* 0x00000003000f7202 */ /* 0x000fce0000000f00 */
.L_x_905:
[----:B------:R-:W-:Y:S05]  /*5f40*/  BSYNC.RECONVERGENT B2 ;  /* 0x0000000000027941 */ /* 0x000fea0003800200 */
.L_x_904:
        /* <DEDUP_REMOVED lines=22> */
.L_x_913:
[----:B------:R-:W-:Y:S05]  /*60b0*/  BSYNC.RECONVERGENT B3 ;  /* 0x0000000000037941 */ /* 0x000fea0003800200 */
.L_x_912:
        /* <DEDUP_REMOVED lines=14> */
.L_x_915:
[----:B------:R-:W-:Y:S05]  /*61a0*/  BSYNC.RECONVERGENT B3 ;  /* 0x0000000000037941 */ /* 0x000fea0003800200 */
.L_x_914:
[----:B------:R-:W-:Y:S01]  /*61b0*/  IADD3 R2, P0, PT, R14, UR4, RZ ;  /* 0x000000040e027c10 */ /* 0x000fe2000ff1e0ff */
[----:B------:R0:W-:Y:S03]  /*61c0*/  STG.E desc[UR6][R14.64+0x4], R0 ;  /* 0x000004000e007986 */ /* 0x0001e6000c101906 */
[----:B------:R-:W-:Y:S02]  /*61d0*/  IADD3.X R3, PT, PT, R15, UR5, RZ, P0, !PT ;  /* 0x000000050f037c10 */ /* 0x000fe400087fe4ff */
[----:B0-----:R-:W-:Y:S02]  /*61e0*/  MOV R14, R2 ;  /* 0x00000002000e7202 */ /* 0x001fe40000000f00 */
[----:B------:R-:W-:-:S07]  /*61f0*/  MOV R15, R3 ;  /* 0x00000003000f7202 */ /* 0x000fce0000000f00 */
.L_x_911:
[----:B------:R-:W-:Y:S05]  /*6200*/  BSYNC.RECONVERGENT B2 ;  /* 0x0000000000027941 */ /* 0x000fea0003800200 */
.L_x_910:
[----:B------:R-:W-:Y:S01]  /*6210*/  IADD3 R3, PT, PT, R19, 0x14, RZ ;  /* 0x0000001413037810 */ /* 0x000fe20007ffe0ff */
[----:B------:R3:W3:Y:S01]  /*6220*/  SHFL.IDX PT, R2, R16, 0x14, 0x1f ;  /* 0x02801f0010027f89 */ /* 0x0006e200000e0000 */
[----:B------:R-:W-:Y:S02]  /*6230*/  BSSY.RECONVERGENT B2, `(.L_x_916) ;  /* 0x0000031000027945 */ /* 0x000fe40003800200 */
[----:B------:R-:W-:Y:S01]  /*6240*/  ISETP.GT.AND P0, PT, R3, R20, PT ;  /* 0x000000140300720c */ /* 0x000fe20003f04270 */
[----:B0-----:R0:W0:Y:S04]  /*6250*/  SHFL.IDX PT, R8, R13, 0x14, 0x1f ;  /* 0x02801f000d087f89 */ /* 0x00102800000e0000 */
[----:B--2---:R2:W0:Y:S04]  /*6260*/  SHFL.IDX PT, R10, R16, 0x15, 0x1f ;  /* 0x02a01f00100a7f89 */ /* 0x00442800000e0000 */
[----:B-1----:R2:W1:Y:S04]  /*6270*/  SHFL.IDX PT, R9, R13, 0x15, 0x1f ;  /* 0x02a01f000d097f89 */ /* 0x00246800000e0000 */
[----:B------:R2:W0:Y:S04]  /*6280*/  SHFL.IDX PT, R4, R16, 0x16, 0x1f ;  /* 0x02c01f0010047f89 */ /* 0x00042800000e0000 */
[----:B------:R2:W0:Y:S04]  /*6290*/  SHFL.IDX PT, R5, R13, 0x16, 0x1f ;  /* 0x02c01f000d057f89 */ /* 0x00042800000e0000 */
[----:B------:R2:W0:Y:S04]  /*62a0*/  SHFL.IDX PT, R6, R16, 0x17, 0x1f ;  /* 0x02e01f0010067f89 */ /* 0x00042800000e0000 */
[----:B------:R2:W0:Y:S01]  /*62b0*/  SHFL.IDX PT, R7, R13, 0x17, 0x1f ;  /* 0x02e01f000d077f89 */ /* 0x00042200000e0000 */
[----:B---3--:R-:W-:Y:S05]  /*62c0*/  @P0 BRA `(.L_x_917) ;  /* 0x00000000009c0947 */ /* 0x008fea0003800000 */
[----:B------:R-:W3:Y:S01]  /*62d0*/  LDG.E R21, desc[UR6][R14.64] ;  /* 0x000000060e157981 */ /* 0x000ee2000c1e1900 */
[----:B------:R-:W5:Y:S01]  /*62e0*/  MUFU.RCP R23, R12 ;  /* 0x0000000c00177308 */ /* 0x000f620000001000 */
[-C--:B0-----:R-:W-:Y:S01]  /*62f0*/  FMUL R3, R8, R17.reuse ;  /* 0x0000001108037220 */ /* 0x081fe20000400000 */
[----:B------:R-:W-:Y:S03]  /*6300*/  BSSY.RECONVERGENT B3, `(.L_x_918) ;  /* 0x000000f000037945 */ /* 0x000fe60003800200 */
[C---:B------:R-:W-:Y:S01]  /*6310*/  FFMA R0, R2.reuse, R18, R3 ;  /* 0x0000001202007223 */ /* 0x040fe20000000003 */
[----:B------:R-:W-:-:S04]  /*6320*/  FMUL R3, R2, R17 ;  /* 0x0000001102037220 */ /* 0x000fc80000400000 */
[----:B------:R-:W-:Y:S01]  /*6330*/  FFMA R8, R8, R18, -R3 ;  /* 0x0000001208087223 */ /* 0x000fe20000000803 */
[----:B-----5:R-:W-:Y:S01]  /*6340*/  FFMA R22, R23, -R12, 1 ;  /* 0x3f80000017167423 */ /* 0x020fe2000000080c */
[----:B---3--:R-:W-:-:S03]  /*6350*/  FFMA R25, R21, R11, R0 ;  /* 0x0000000b15197223 */ /* 0x008fc60000000000 */
[----:B------:R-:W-:Y:S01]  /*6360*/  FFMA R0, R23, R22, R23 ;  /* 0x0000001617007223 */ /* 0x000fe20000000017 */
[----:B------:R-:W0:Y:S03]  /*6370*/  FCHK P0, R25, R12 ;  /* 0x0000000c19007302 */ /* 0x000e260000000000 */
[----:B------:R-:W-:-:S04]  /*6380*/  FFMA R21, R0, R25, RZ ;  /* 0x0000001900157223 */ /* 0x000fc800000000ff */
[----:B------:R-:W-:-:S04]  /*6390*/  FFMA R2, R21, -R12, R25 ;  /* 0x8000000c15027223 */ /* 0x000fc80000000019 */
[----:B------:R-:W-:Y:S01]  /*63a0*/  FFMA R21, R0, R2, R21 ;  /* 0x0000000200157223 */ /* 0x000fe20000000015 */
[----:B0-----:R-:W-:Y:S06]  /*63b0*/  @!P0 BRA `(.L_x_919) ;  /* 0x00000000000c8947 */ /* 0x001fec0003800000 */
[----:B------:R-:W-:-:S07]  /*63c0*/  MOV R22, 0x63e0 ;  /* 0x000063e000167802 */ /* 0x000fce0000000f00 */
[----:B-12-4-:R-:W-:Y:S05]  /*63d0*/  CALL.REL.NOINC `($__internal_44_$__cuda_sm3x_div_rn_noftz_f32_slowpath) ;  /* 0x00000040007c7944 */ /* 0x016fea0003c00000 */
[----:B------:R-:W-:-:S07]  /*63e0*/  MOV R21, R0 ;  /* 0x0000000000157202 */ /* 0x000fce0000000f00 */
.L_x_919:
[----:B------:R-:W-:Y:S05]  /*63f0*/  BSYNC.RECONVERGENT B3 ;  /* 0x0000000000037941 */ /* 0x000fea0003800200 */
.L_x_918:
[----:B------:R-:W3:Y:S01]  /*6400*/  LDG.E R3, desc[UR6][R14.64+0x4] ;  /* 0x000004060e037981 */ /* 0x000ee2000c1e1900 */
[----:B------:R-:W0:Y:S01]  /*6410*/  MUFU.RCP R23, R12 ;  /* 0x0000000c00177308 */ /* 0x000e220000001000 */
[----:B------:R-:W-:Y:S02]  /*6420*/  BSSY.RECONVERGENT B3, `(.L_x_920) ;  /* 0x000000c000037945 */ /* 0x000fe40003800200 */
[----:B------:R0:W-:Y:S02]  /*6430*/  STG.E desc[UR6][R14.64], R21 ;  /* 0x000000150e007986 */ /* 0x0001e4000c101906 */
[----:B0-----:R-:W-:-:S04]  /*6440*/  FFMA R0, R23, -R12, 1 ;  /* 0x3f80000017007423 */ /* 0x001fc8000000080c */
[----:B------:R-:W-:Y:S01]  /*6450*/  FFMA R0, R23, R0, R23 ;  /* 0x0000000017007223 */ /* 0x000fe20000000017 */
[----:B---3--:R-:W-:-:S04]  /*6460*/  FFMA R25, R3, R11, R8 ;  /* 0x0000000b03197223 */ /* 0x008fc80000000008 */
[----:B------:R-:W0:Y:S01]  /*6470*/  FCHK P0, R25, R12 ;  /* 0x0000000c19007302 */ /* 0x000e220000000000 */
[----:B------:R-:W-:-:S04]  /*6480*/  FFMA R3, R0, R25, RZ ;  /* 0x0000001900037223 */ /* 0x000fc800000000ff */
[----:B------:R-:W-:-:S04]  /*6490*/  FFMA R2, R3, -R12, R25 ;  /* 0x8000000c03027223 */ /* 0x000fc80000000019 */
[----:B------:R-:W-:Y:S01]  /*64a0*/  FFMA R0, R0, R2, R3 ;  /* 0x0000000200007223 */ /* 0x000fe20000000003 */
[----:B0-----:R-:W-:Y:S06]  /*64b0*/  @!P0 BRA `(.L_x_921) ;  /* 0x0000000000088947 */ /* 0x001fec0003800000 */
[----:B------:R-:W-:-:S07]  /*64c0*/  MOV R22, 0x64e0 ;  /* 0x000064e000167802 */ /* 0x000fce0000000f00 */
[----:B-12-4-:R-:W-:Y:S05]  /*64d0*/  CALL.REL.NOINC `($__internal_44_$__cuda_sm3x_div_rn_noftz_f32_slowpath) ;  /* 0x00000040003c7944 */ /* 0x016fea0003c00000 */
.L_x_921:
[----:B------:R-:W-:Y:S05]  /*64e0*/  BSYNC.RECONVERGENT B3 ;  /* 0x0000000000037941 */ /* 0x000fea0003800200 */
.L_x_920:
[----:B------:R-:W-:Y:S01]  /*64f0*/  IADD3 R2, P0, PT, R14, UR4, RZ ;  /* 0x000000040e027c10 */ /* 0x000fe2000ff1e0ff */
[----:B------:R0:W-:Y:S03]  /*6500*/  STG.E desc[UR6][R14.64+0x4], R0 ;  /* 0x000004000e007986 */ /* 0x0001e6000c101906 */
[----:B------:R-:W-:Y:S02]  /*6510*/  IADD3.X R3, PT, PT, R15, UR5, RZ, P0, !PT ;  /* 0x000000050f037c10 */ /* 0x000fe400087fe4ff */
[----:B0-----:R-:W-:Y:S02]  /*6520*/  MOV R14, R2 ;  /* 0x00000002000e7202 */ /* 0x001fe40000000f00 */
[----:B------:R-:W-:-:S07]  /*6530*/  MOV R15, R3 ;  /* 0x00000003000f7202 */ /* 0x000fce0000000f00 */
.L_x_917:
[----:B------:R-:W-:Y:S05]  /*6540*/  BSYNC.RECONVERGENT B2 ;  /* 0x0000000000027941 */ /* 0x000fea0003800200 */
.L_x_916:
[----:B------:R-:W-:Y:S01]  /*6550*/  IADD3 R3, PT, PT, R19, 0x15, RZ ;  /* 0x0000001513037810 */ /* 0x000fe20007ffe0ff */
[----:B------:R-:W-:Y:S03]  /*6560*/  BSSY.RECONVERGENT B2, `(.L_x_922) ;  /* 0x000002a000027945 */ /* 0x000fe60003800200 */
[----:B------:R-:W-:-:S13]  /*6570*/  ISETP.GT.AND P0, PT, R3, R20, PT ;  /* 0x000000140300720c */ /* 0x000fda0003f04270 */
[----:B------:R-:W-:Y:S05]  /*6580*/  @P0 BRA `(.L_x_923) ;  /* 0x00000000009c0947 */ /* 0x000fea0003800000 */
[----:B------:R-:W3:Y:S01]  /*6590*/  LDG.E R21, desc[UR6][R14.64] ;  /* 0x000000060e157981 */ /* 0x000ee2000c1e1900 */
[----:B------:R-:W5:Y:S01]  /*65a0*/  MUFU.RCP R23, R12 ;  /* 0x0000000c00177308 */ /* 0x000f620000001000 */
[CC--:B-1----:R-:W-:Y:S01]  /*65b0*/  FMUL R3, R9.reuse, R17.reuse ;  /* 0x0000001109037220 */ /* 0x0c2fe20000400000 */
[C---:B0-----:R-:W-:Y:S01]  /*65c0*/  FMUL R8, R10.reuse, R17 ;  /* 0x000000110a087220 */ /* 0x041fe20000400000 */
[----:B------:R-:W-:Y:S02]  /*65d0*/  BSSY.RECONVERGENT B3, `(.L_x_924) ;  /* 0x000000e000037945 */ /* 0x000fe40003800200 */
[-C--:B------:R-:W-:Y:S01]  /*65e0*/  FFMA R0, R10, R18.reuse, R3 ;  /* 0x000000120a007223 */ /* 0x080fe20000000003 */
[----:B------:R-:W-:Y:S01]  /*65f0*/  FFMA R8, R9, R18, -R8 ;  /* 0x0000001209087223 */ /* 0x000fe20000000808 */
[----:B-----5:R-:W-:Y:S02]  /*6600*/  FFMA R2, R23, -R12, 1 ;  /* 0x3f80000017027423 */ /* 0x020fe4000000080c */
        /* <DEDUP_REMOVED lines=8> */
[----:B--2-4-:R-:W-:Y:S05]  /*6690*/  CALL.REL.NOINC `($__internal_44_$__cuda_sm3x_div_rn_noftz_f32_slowpath) ;  /* 0x0000003c00cc7944 */ /* 0x014fea0003c00000 */
[----:B------:R-:W-:-:S07]  /*66a0*/  MOV R3, R0 ;  /* 0x0000000000037202 */ /* 0x000fce0000000f00 */
.L_x_925:
[----:B------:R-:W-:Y:S05]  /*66b0*/  BSYNC.RECONVERGENT B3 ;  /* 0x0000000000037941 */ /* 0x000fea0003800200 */
.L_x_924:
[----:B------:R-:W3:Y:S01]  /*66c0*/  LDG.E R9, desc[UR6][R14.64+0x4] ;  /* 0x000004060e097981 */ /* 0x000ee2000c1e1900 */
[----:B------:R-:W0:Y:S01]  /*66d0*/  MUFU.RCP R21, R12 ;  /* 0x0000000c00157308 */ /* 0x000e220000001000 */
[----:B------:R-:W-:Y:S02]  /*66e0*/  BSSY.RECONVERGENT B3, `(.L_x_926) ;  /* 0x000000c000037945 */ /* 0x000fe40003800200 */
[----:B------:R1:W-:Y:S01]  /*66f0*/  STG.E desc[UR6][R14.64], R3 ;  /* 0x000000030e007986 */ /* 0x0003e2000c101906 */
[----:B0-----:R-:W-:-:S04]  /*6700*/  FFMA R0, R21, -R12, 1 ;  /* 0x3f80000015007423 */ /* 0x001fc8000000080c */
[----:B------:R-:W-:Y:S01]  /*6710*/  FFMA R0, R21, R0, R21 ;  /* 0x0000000015007223 */ /* 0x000fe20000000015 */
[----:B---3--:R-:W-:-:S04]  /*6720*/  FFMA R25, R9, R11, R8 ;  /* 0x0000000b09197223 */ /* 0x008fc80000000008 */
[----:B------:R-:W0:Y:S01]  /*6730*/  FCHK P0, R25, R12 ;  /* 0x0000000c19007302 */ /* 0x000e220000000000 */
[----:B------:R-:W-:-:S04]  /*6740*/  FFMA R9, R0, R25, RZ ;  /* 0x0000001900097223 */ /* 0x000fc800000000ff */
[----:B------:R-:W-:-:S04]  /*6750*/  FFMA R2, R9, -R12, R25 ;  /* 0x8000000c09027223 */ /* 0x000fc80000000019 */
[----:B------:R-:W-:Y:S01]  /*6760*/  FFMA R0, R0, R2, R9 ;  /* 0x0000000200007223 */ /* 0x000fe20000000009 */
[----:B01----:R-:W-:Y:S06]  /*6770*/  @!P0 BRA `(.L_x_927) ;  /* 0x0000000000088947 */ /* 0x003fec0003800000 */
[----:B------:R-:W-:-:S07]  /*6780*/  MOV R22, 0x67a0 ;  /* 0x000067a000167802 */ /* 0x000fce0000000f00 */
[----:B--2-4-:R-:W-:Y:S05]  /*6790*/  CALL.REL.NOINC `($__internal_44_$__cuda_sm3x_div_rn_noftz_f32_slowpath) ;  /* 0x0000003c008c7944 */ /* 0x014fea0003c00000 */
.L_x_927:
[----:B------:R-:W-:Y:S05]  /*67a0*/  BSYNC.RECONVERGENT B3 ;  /* 0x0000000000037941 */ /* 0x000fea0003800200 */
.L_x_926:
[----:B------:R-:W-:Y:S01]  /*67b0*/  IADD3 R2, P0, PT, R14, UR4, RZ ;  /* 0x000000040e027c10 */ /* 0x000fe2000ff1e0ff */
[----:B------:R0:W-:Y:S03]  /*67c0*/  STG.E desc[UR6][R14.64+0x4], R0 ;  /* 0x000004000e007986 */ /* 0x0001e6000c101906 */
[----:B------:R-:W-:Y:S02]  /*67d0*/  IADD3.X R3, PT, PT, R15, UR5, RZ, P0, !PT ;  /* 0x000000050f037c10 */ /* 0x000fe400087fe4ff */
[----:B0-----:R-:W-:Y:S02]  /*67e0*/  MOV R14, R2 ;  /* 0x00000002000e7202 */ /* 0x001fe40000000f00 */
[----:B------:R-:W-:-:S07]  /*67f0*/  MOV R15, R3 ;  /* 0x00000003000f7202 */ /* 0x000fce0000000f00 */
.L_x_923:
[----:B------:R-:W-:Y:S05]  /*6800*/  BSYNC.RECONVERGENT B2 ;  /* 0x0000000000027941 */ /* 0x000fea0003800200 */
.L_x_922:
[----:B------:R-:W-:Y:S01]  /*6810*/  IADD3 R3, PT, PT, R19, 0x16, RZ ;  /* 0x0000001613037810 */ /* 0x000fe20007ffe0ff */
[----:B------:R-:W-:Y:S03]  /*6820*/  BSSY.RECONVERGENT B2, `(.L_x_928) ;  /* 0x000002a000027945 */ /* 0x000fe60003800200 */
[----:B------:R-:W-:-:S13]  /*6830*/  ISETP.GT.AND P0, PT, R3, R20, PT ;  /* 0x000000140300720c */ /* 0x000fda0003f04270 */
[----:B------:R-:W-:Y:S05]  /*6840*/  @P0 BRA `(.L_x_929) ;  /* 0x00000000009c0947 */ /* 0x000fea0003800000 */
[----:B-1----:R-:W3:Y:S01]  /*6850*/  LDG.E R9, desc[UR6][R14.64] ;  /* 0x000000060e097981 */ /* 0x002ee2000c1e1900 */
[----:B------:R-:W1:Y:S01]  /*6860*/  MUFU.RCP R21, R12 ;  /* 0x0000000c00157308 */ /* 0x000e620000001000 */
[-C--:B0-----:R-:W-:Y:S01]  /*6870*/  FMUL R3, R5, R17.reuse ;  /* 0x0000001105037220 */ /* 0x081fe20000400000 */
[----:B------:R-:W-:Y:S03]  /*6880*/  BSSY.RECONVERGENT B3, `(.L_x_930) ;  /* 0x000000f000037945 */ /* 0x000fe60003800200 */
[C---:B------:R-:W-:Y:S01]  /*6890*/  FFMA R0, R4.reuse, R18, R3 ;  /* 0x0000001204007223 */ /* 0x040fe20000000003 */
[----:B------:R-:W-:-:S04]  /*68a0*/  FMUL R4, R4, R17 ;  /* 0x0000001104047220 */ /* 0x000fc80000400000 */
[----:B------:R-:W-:Y:S01]  /*68b0*/  FFMA R4, R5, R18, -R4 ;  /* 0x0000001205047223 */ /* 0x000fe20000000804 */
[----:B-1----:R-:W-:Y:S01]  /*68c0*/  FFMA R2, R21, -R12, 1 ;  /* 0x3f80000015027423 */ /* 0x002fe2000000080c */
        /* <DEDUP_REMOVED lines=8> */
[----:B--2-4-:R-:W-:Y:S05]  /*6950*/  CALL.REL.NOINC `($__internal_44_$__cuda_sm3x_div_rn_noftz_f32_slowpath) ;  /* 0x0000003c001c7944 */ /* 0x014fea0003c00000 */
[----:B------:R-:W-:-:S07]  /*6960*/  MOV R3, R0 ;  /* 0x0000000000037202 */ /* 0x000fce0000000f00 */
.L_x_931:
[----:B------:R-:W-:Y:S05]  /*6970*/  BSYNC.RECONVERGENT B3 ;  /* 0x0000000000037941 */ /* 0x000fea0003800200 */
.L_x_930:
        /* <DEDUP_REMOVED lines=14> */
.L_x_933:
[----:B------:R-:W-:Y:S05]  /*6a60*/  BSYNC.RECONVERGENT B3 ;  /* 0x0000000000037941 */ /* 0x000fea0003800200 */
.L_x_932:
[----:B------:R-:W-:Y:S01]  /*6a70*/  IADD3 R2, P0, PT, R14, UR4, RZ ;  /* 0x000000040e027c10 */ /* 0x000fe2000ff1e0ff */
[----:B------:R0:W-:Y:S03]  /*6a80*/  STG.E desc[UR6][R14.64+0x4], R0 ;  /* 0x000004000e007986 */ /* 0x0001e6000c101906 */
[----:B------:R-:W-:Y:S02]  /*6a90*/  IADD3.X R3, PT, PT, R15, UR5, RZ, P0, !PT ;  /* 0x000000050f037c10 */ /* 0x000fe400087fe4ff */
[----:B0-----:R-:W-:Y:S02]  /*6aa0*/  MOV R14, R2 ;  /* 0x00000002000e7202 */ /* 0x001fe40000000f00 */
[----:B------:R-:W-:-:S07]  /*6ab0*/  MOV R15, R3 ;  /* 0x00000003000f7202 */ /* 0x000fce0000000f00 */
.L_x_929:
[----:B------:R-:W-:Y:S05]  /*6ac0*/  BSYNC.RECONVERGENT B2 ;  /* 0x0000000000027941 */ /* 0x000fea0003800200 */
.L_x_928:
[----:B------:R-:W-:Y:S01]  /*6ad0*/  IADD3 R3, PT, PT, R19, 0x17, RZ ;  /* 0x0000001713037810 */ /* 0x000fe20007ffe0ff */
[----:B------:R-:W-:Y:S03]  /*6ae0*/  BSSY.RECONVERGENT B2, `(.L_x_934) ;  /* 0x000002a000027945 */ /* 0x000fe60003800200 */
[----:B------:R-:W-:-:S13]  /*6af0*/  ISETP.GT.AND P0, PT, R3, R20, PT ;  /* 0x000000140300720c */ /* 0x000fda0003f04270 */
[----:B------:R-:W-:Y:S05]  /*6b00*/  @P0 BRA `(.L_x_935) ;  /* 0x00000000009c0947 */ /* 0x000fea0003800000 */
[----:B0-----:R-:W3:Y:S01]  /*6b10*/  LDG.E R5, desc[UR6][R14.64] ;  /* 0x000000060e057981 */ /* 0x001ee2000c1e1900 */
[----:B-1----:R-:W0:Y:S01]  /*6b20*/  MUFU.RCP R9, R12 ;  /* 0x0000000c00097308 */ /* 0x002e220000001000 */
[CC--:B------:R-:W-:Y:S01]  /*6b30*/  FMUL R3, R7.reuse, R17.reuse ;  /* 0x0000001107037220 */ /* 0x0c0fe20000400000 */
[C---:B------:R-:W-:Y:S01]  /*6b40*/  FMUL R4, R6.reuse, R17 ;  /* 0x0000001106047220 */ /* 0x040fe20000400000 */
        /* <DEDUP_REMOVED lines=14> */
.L_x_937:
[----:B------:R-:W-:Y:S05]  /*6c30*/  BSYNC.RECONVERGENT B3 ;  /* 0x0000000000037941 */ /* 0x000fea0003800200 */
.L_x_936:
        /* <DEDUP_REMOVED lines=14> */
.L_x_939:
[----:B------:R-:W-:Y:S05]  /*6d20*/  BSYNC.RECONVERGENT B3 ;  /* 0x0000000000037941 */ /* 0x000fea0003800200 */
.L_x_938:
[----:B------:R-:W-:Y:S01]  /*6d30*/  IADD3 R2, P0, PT, R14, UR4, RZ ;  /* 0x000000040e027c10 */ /* 0x000fe2000ff1e0ff */
[----:B------:R0:W-:Y:S03]  /*6d40*/  STG.E desc[UR6][R14.64+0x4], R0 ;  /* 0x000004000e007986 */ /* 0x0001e6000c101906 */
[----:B------:R-:W-:Y:S02]  /*6d50*/  IADD3.X R3, PT, PT, R15, UR5, RZ, P0, !PT ;  /* 0x000000050f037c10 */ /* 0x000fe400087fe4ff */
[----:B0-----:R-:W-:Y:S02]  /*6d60*/  MOV R14, R2 ;  /* 0x00000002000e7202 */ /* 0x001fe40000000f00 */
[----:B------:R-:W-:-:S07]  /*6d70*/  MOV R15, R3 ;  /* 0x00000003000f7202 */ /* 0x000fce0000000f00 */
.L_x_935:
[----:B------:R-:W-:Y:S05]  /*6d80*/  BSYNC.RECONVERGENT B2 ;  /* 0x0000000000027941 */ /* 0x000fea0003800200 */
.L_x_934:
[----:B------:R-:W-:Y:S01]  /*6d90*/  IADD3 R3, PT, PT, R19, 0x18, RZ ;  /* 0x0000001813037810 */ /* 0x000fe20007ffe0ff */
[----:B------:R3:W2:Y:S01]  /*6da0*/  SHFL.IDX PT, R2, R16, 0x18, 0x1f ;  /* 0x03001f0010027f89 */ /* 0x0006a200000e0000 */
[----:B------:R-:W-:Y:S02]  /*6db0*/  BSSY.RECONVERGENT B2, `(.L_x_940) ;  /* 0x0000031000027945 */ /* 0x000fe40003800200 */
[----:B------:R-:W-:Y:S01]  /*6dc0*/  ISETP.GT.AND P0, PT, R3, R20, PT ;  /* 0x000000140300720c */ /* 0x000fe20003f04270 */
[----:B0-----:R3:W0:Y:S04]  /*6dd0*/  SHFL.IDX PT, R4, R13, 0x18, 0x1f ;  /* 0x03001f000d047f89 */ /* 0x00162800000e0000 */
[----:B------:R3:W0:Y:S04]  /*6de0*/  SHFL.IDX PT, R10, R16, 0x19, 0x1f ;  /* 0x03201f00100a7f89 */ /* 0x00062800000e0000 */
[----:B-1----:R3:W1:Y:S04]  /*6df0*/  SHFL.IDX PT, R9, R13, 0x19, 0x1f ;  /* 0x03201f000d097f89 */ /* 0x00266800000e0000 */
[----:B------:R3:W0:Y:S04]  /*6e00*/  SHFL.IDX PT, R8, R16, 0x1a, 0x1f ;  /* 0x03401f0010087f89 */ /* 0x00062800000e0000 */
[----:B------:R3:W0:Y:S04]  /*6e10*/  SHFL.IDX PT, R7, R13, 0x1a, 0x1f ;  /* 0x03401f000d077f89 */ /* 0x00062800000e0000 */
[----:B------:R3:W0:Y:S04]  /*6e20*/  SHFL.IDX PT, R6, R16, 0x1b, 0x1f ;  /* 0x03601f0010067f89 */ /* 0x00062800000e0000 */
[----:B------:R3:W0:Y:S01]  /*6e30*/  SHFL.IDX PT, R5, R13, 0x1b, 0x1f ;  /* 0x03601f000d057f89 */ /* 0x00062200000e0000 */
[----:B--2---:R-:W-:Y:S05]  /*6e40*/  @P0 BRA `(.L_x_941) ;  /* 0x00000000009c0947 */ /* 0x004fea0003800000 */
[----:B------:R-:W2:Y:S01]  /*6e50*/  LDG.E R21, desc[UR6][R14.64] ;  /* 0x000000060e157981 */ /* 0x000ea2000c1e1900 */
[----:B------:R-:W5:Y:S01]  /*6e60*/  MUFU.RCP R23, R12 ;  /* 0x0000000c00177308 */ /* 0x000f620000001000 */
[-C--:B0-----:R-:W-:Y:S01]  /*6e70*/  FMUL R3, R4, R17.reuse ;  /* 0x0000001104037220 */ /* 0x081fe20000400000 */
[----:B------:R-:W-:Y:S03]  /*6e80*/  BSSY.RECONVERGENT B3, `(.L_x_942) ;  /* 0x000000f000037945 */ /* 0x000fe60003800200 */
[C---:B------:R-:W-:Y:S01]  /*6e90*/  FFMA R0, R2.reuse, R18, R3 ;  /* 0x0000001202007223 */ /* 0x040fe20000000003 */
[----:B------:R-:W-:-:S04]  /*6ea0*/  FMUL R3, R2, R17 ;  /* 0x0000001102037220 */ /* 0x000fc80000400000 */
[----:B------:R-:W-:Y:S01]  /*6eb0*/  FFMA R4, R4, R18, -R3 ;  /* 0x0000001204047223 */ /* 0x000fe20000000803 */
[----:B-----5:R-:W-:Y:S01]  /*6ec0*/  FFMA R22, R23, -R12, 1 ;  /* 0x3f80000017167423 */ /* 0x020fe2000000080c */
[----:B--2---:R-:W-:-:S03]  /*6ed0*/  FFMA R25, R21, R11, R0 ;  /* 0x0000000b15197223 */ /* 0x004fc60000000000 */
        /* <DEDUP_REMOVED lines=9> */
.L_x_943:
[----:B------:R-:W-:Y:S05]  /*6f70*/  BSYNC.RECONVERGENT B3 ;  /* 0x0000000000037941 */ /* 0x000fea0003800200 */
.L_x_942:
[----:B------:R-:W2:Y:S01]  /*6f80*/  LDG.E R3, desc[UR6][R14.64+0x4] ;  /* 0x000004060e037981 */ /* 0x000ea2000c1e1900 */
[----:B------:R-:W0:Y:S01]  /*6f90*/  MUFU.RCP R23, R12 ;  /* 0x0000000c00177308 */ /* 0x000e220000001000 */
[----:B------:R-:W-:Y:S02]  /*6fa0*/  BSSY.RECONVERGENT B3, `(.L_x_944) ;  /* 0x000000c000037945 */ /* 0x000fe40003800200 */
[----:B------:R0:W-:Y:S02]  /*6fb0*/  STG.E desc[UR6][R14.64], R21 ;  /* 0x000000150e007986 */ /* 0x0001e4000c101906 */
[----:B0-----:R-:W-:-:S04]  /*6fc0*/  FFMA R0, R23, -R12, 1 ;  /* 0x3f80000017007423 */ /* 0x001fc8000000080c */
[----:B------:R-:W-:Y:S01]  /*6fd0*/  FFMA R0, R23, R0, R23 ;  /* 0x0000000017007223 */ /* 0x000fe20000000017 */
[----:B--2---:R-:W-:-:S04]  /*6fe0*/  FFMA R25, R3, R11, R4 ;  /* 0x0000000b03197223 */ /* 0x004fc80000000004 */
[----:B------:R-:W0:Y:S01]  /*6ff0*/  FCHK P0, R25, R12 ;  /* 0x0000000c19007302 */ /* 0x000e220000000000 */
[----:B------:R-:W-:-:S04]  /*7000*/  FFMA R3, R0, R25, RZ ;  /* 0x0000001900037223 */ /* 0x000fc800000000ff */
[----:B------:R-:W-:-:S04]  /*7010*/  FFMA R2, R3, -R12, R25 ;  /* 0x8000000c03027223 */ /* 0x000fc80000000019 */
[----:B------:R-:W-:Y:S01]  /*7020*/  FFMA R0, R0, R2, R3 ;  /* 0x0000000200007223 */ /* 0x000fe20000000003 */
[----:B0-----:R-:W-:Y:S06]  /*7030*/  @!P0 BRA `(.L_x_945) ;  /* 0x0000000000088947 */ /* 0x001fec0003800000 */
[----:B------:R-:W-:-:S07]  /*7040*/  MOV R22, 0x7060 ;  /* 0x0000706000167802 */ /* 0x000fce0000000f00 */
[----:B-1-34-:R-:W-:Y:S05]  /*7050*/  CALL.REL.NOINC `($__internal_44_$__cuda_sm3x_div_rn_noftz_f32_slowpath) ;  /* 0x00000034005c7944 */ /* 0x01afea0003c00000 */
.L_x_945:
[----:B------:R-:W-:Y:S05]  /*7060*/  BSYNC.RECONVERGENT B3 ;  /* 0x0000000000037941 */ /* 0x000fea0003800200 */
.L_x_944:
[----:B------:R-:W-:Y:S01]  /*7070*/  IADD3 R2, P0, PT, R14, UR4, RZ ;  /* 0x000000040e027c10 */ /* 0x000fe2000ff1e0ff */
[----:B------:R0:W-:Y:S03]  /*7080*/  STG.E desc[UR6][R14.64+0x4], R0 ;  /* 0x000004000e007986 */ /* 0x0001e6000c101906 */
[----:B------:R-:W-:Y:S02]  /*7090*/  IADD3.X R3, PT, PT, R15, UR5, RZ, P0, !PT ;  /* 0x000000050f037c10 */ /* 0x000fe400087fe4ff */
[----:B0-----:R-:W-:Y:S02]  /*70a0*/  MOV R14, R2 ;  /* 0x00000002000e7202 */ /* 0x001fe40000000f00 */
[----:B------:R-:W-:-:S07]  /*70b0*/  MOV R15, R3 ;  /* 0x00000003000f7202 */ /* 0x000fce0000000f00 */
.L_x_941:
[----:B------:R-:W-:Y:S05]  /*70c0*/  BSYNC.RECONVERGENT B2 ;  /* 0x0000000000027941 */ /* 0x000fea0003800200 */
.L_x_940:
[----:B------:R-:W-:Y:S01]  /*70d0*/  IADD3 R3, PT, PT, R19, 0x19, RZ ;  /* 0x0000001913037810 */ /* 0x000fe20007ffe0ff */
[----:B------:R-:W-:Y:S03]  /*70e0*/  BSSY.RECONVERGENT B2, `(.L_x_946) ;  /* 0x000002a000027945 */ /* 0x000fe60003800200 */
[----:B------:R-:W-:-:S13]  /*70f0*/  ISETP.GT.AND P0, PT, R3, R20, PT ;  /* 0x000000140300720c */ /* 0x000fda0003f04270 */
[----:B------:R-:W-:Y:S05]  /*7100*/  @P0 BRA `(.L_x_947) ;  /* 0x00000000009c0947 */ /* 0x000fea0003800000 */
[----:B------:R-:W2:Y:S01]  /*7110*/  LDG.E R21, desc[UR6][R14.64] ;  /* 0x000000060e157981 */ /* 0x000ea2000c1e1900 */
[----:B------:R-:W5:Y:S01]  /*7120*/  MUFU.RCP R23, R12 ;  /* 0x0000000c00177308 */ /* 0x000f620000001000 */
[CC--:B-1----:R-:W-:Y:S01]  /*7130*/  FMUL R3, R9.reuse, R17.reuse ;  /* 0x0000001109037220 */ /* 0x0c2fe20000400000 */
[C---:B0-----:R-:W-:Y:S01]  /*7140*/  FMUL R4, R10.reuse, R17 ;  /* 0x000000110a047220 */ /* 0x041fe20000400000 */
[----:B------:R-:W-:Y:S02]  /*7150*/  BSSY.RECONVERGENT B3, `(.L_x_948) ;  /* 0x000000e000037945 */ /* 0x000fe40003800200 */
[-C--:B------:R-:W-:Y:S01]  /*7160*/  FFMA R0, R10, R18.reuse, R3 ;  /* 0x000000120a007223 */ /* 0x080fe20000000003 */
[----:B------:R-:W-:Y:S01]  /*7170*/  FFMA R4, R9, R18, -R4 ;  /* 0x0000001209047223 */ /* 0x000fe20000000804 */
[----:B-----5:R-:W-:Y:S02]  /*7180*/  FFMA R2, R23, -R12, 1 ;  /* 0x3f80000017027423 */ /* 0x020fe4000000080c */
        /* <DEDUP_REMOVED lines=8> */
[----:B---34-:R-:W-:Y:S05]  /*7210*/  CALL.REL.NOINC `($__internal_44_$__cuda_sm3x_div_rn_noftz_f32_slowpath) ;  /* 0x0000003000ec7944 */ /* 0x018fea0003c00000 */
[----:B------:R-:W-:-:S07]  /*7220*/  MOV R3, R0 ;  /* 0x0000000000037202 */ /* 0x000fce0000000f00 */
.L_x_949:
[----:B------:R-:W-:Y:S05]  /*7230*/  BSYNC.RECONVERGENT B3 ;  /* 0x0000000000037941 */ /* 0x000fea0003800200 */
.L_x_948:
        /* <DEDUP_REMOVED lines=13> */
[----:B---34-:R-:W-:Y:S05]  /*7310*/  CALL.REL.NOINC `($__internal_44_$__cuda_sm3x_div_rn_noftz_f32_slowpath) ;  /* 0x0000003000ac7944 */ /* 0x018fea0003c00000 */
.L_x_951:
[----:B------:R-:W-:Y:S05]  /*7320*/  BSYNC.RECONVERGENT B3 ;  /* 0x0000000000037941 */ /* 0x000fea0003800200 */
.L_x_950:
[----:B------:R-:W-:Y:S01]  /*7330*/  IADD3 R2, P0, PT, R14, UR4, RZ ;  /* 0x000000040e027c10 */ /* 0x000fe2000ff1e0ff */
[----:B------:R0:W-:Y:S03]  /*7340*/  STG.E desc[UR6][R14.64+0x4], R0 ;  /* 0x000004000e007986 */ /* 0x0001e6000c101906 */
[----:B------:R-:W-:Y:S02]  /*7350*/  IADD3.X R3, PT, PT, R15, UR5, RZ, P0, !PT ;  /* 0x000000050f037c10 */ /* 0x000fe400087fe4ff */
[----:B0-----:R-:W-:Y:S02]  /*7360*/  MOV R14, R2 ;  /* 0x00000002000e7202 */ /* 0x001fe40000000f00 */
[----:B------:R-:W-:-:S07]  /*7370*/  MOV R15, R3 ;  /* 0x00000003000f7202 */ /* 0x000fce0000000f00 */
.L_x_947:
[----:B------:R-:W-:Y:S05]  /*7380*/  BSYNC.RECONVERGENT B2 ;  /* 0x0000000000027941 */ /* 0x000fea0003800200 */
.L_x_946:
        /* <DEDUP_REMOVED lines=22> */
.L_x_955:
[----:B------:R-:W-:Y:S05]  /*74f0*/  BSYNC.RECONVERGENT B3 ;  /* 0x0000000000037941 */ /* 0x000fea0003800200 */
.L_x_954:
        /* <DEDUP_REMOVED lines=14> */
.L_x_957:
[----:B------:R-:W-:Y:S05]  /*75e0*/  BSYNC.RECONVERGENT B3 ;  /* 0x0000000000037941 */ /* 0x000fea0003800200 */
.L_x_956:
[----:B------:R-:W-:Y:S01]  /*75f0*/  IADD3 R2, P0, PT, R14, UR4, RZ ;  /* 0x000000040e027c10 */ /* 0x000fe2000ff1e0ff */
[----:B------:R0:W-:Y:S03]  /*7600*/  STG.E desc[UR6][R14.64+0x4], R0 ;  /* 0x000004000e007986 */ /* 0x0001e6000c101906 */
[----:B------:R-:W-:Y:S02]  /*7610*/  IADD3.X R3, PT, PT, R15, UR5, RZ, P0, !PT ;  /* 0x000000050f037c10 */ /* 0x000fe400087fe4ff */
[----:B0-----:R-:W-:Y:S02]  /*7620*/  MOV R14, R2 ;  /* 0x00000002000e7202 */ /* 0x001fe40000000f00 */
[----:B------:R-:W-:-:S07]  /*7630*/  MOV R15, R3 ;  /* 0x00000003000f7202 */ /* 0x000fce0000000f00 */
.L_x_953:
[----:B------:R-:W-:Y:S05]  /*7640*/  BSYNC.RECONVERGENT B2 ;  /* 0x0000000000027941 */ /* 0x000fea0003800200 */
.L_x_952:
        /* <DEDUP_REMOVED lines=22> */
.L_x_961:
[----:B------:R-:W-:Y:S05]  /*77b0*/  BSYNC.RECONVERGENT B3 ;  /* 0x0000000000037941 */ /* 0x000fea0003800200 */
.L_x_960:
        /* <DEDUP_REMOVED lines=14> */
.L_x_963:
[----:B------:R-:W-:Y:S05]  /*78a0*/  BSYNC.RECONVERGENT B3 ;  /* 0x0000000000037941 */ /* 0x000fea0003800200 */
.L_x_962:
[----:B------:R-:W-:Y:S01]  /*78b0*/  IADD3 R2, P0, PT, R14, UR4, RZ ;  /* 0x000000040e027c10 */ /* 0x000fe2000ff1e0ff */
[----:B------:R0:W-:Y:S03]  /*78c0*/  STG.E desc[UR6][R14.64+0x4], R0 ;  /* 0x000004000e007986 */ /* 0x0001e6000c101906 */
[----:B------:R-:W-:Y:S02]  /*78d0*/  IADD3.X R3, PT, PT, R15, UR5, RZ, P0, !PT ;  /* 0x000000050f037c10 */ /* 0x000fe400087fe4ff */
[----:B0-----:R-:W-:Y:S02]  /*78e0*/  MOV R14, R2 ;  /* 0x00000002000e7202 */ /* 0x001fe40000000f00 */
[----:B------:R-:W-:-:S07]  /*78f0*/  MOV R15, R3 ;  /* 0x00000003000f7202 */ /* 0x000fce0000000f00 */
.L_x_959:
[----:B------:R-:W-:Y:S05]  /*7900*/  BSYNC.RECONVERGENT B2 ;  /* 0x0000000000027941 */ /* 0x000fea0003800200 */
.L_x_958:
[----:B------:R-:W-:Y:S01]  /*7910*/  IADD3 R3, PT, PT, R19, 0x1c, RZ ;  /* 0x0000001c13037810 */ /* 0x000fe20007ffe0ff */
[----:B0-----:R0:W2:Y:S01]  /*7920*/  SHFL.IDX PT, R4, R16, 0x1f, 0x1f ;  /* 0x03e01f0010047f89 */ /* 0x0010a200000e0000 */
[----:B------:R-:W-:Y:S02]  /*7930*/  BSSY.RECONVERGENT B2, `(.L_x_964) ;  /* 0x0000031000027945 */ /* 0x000fe40003800200 */
[----:B------:R-:W-:Y:S01]  /*7940*/  ISETP.GT.AND P0, PT, R3, R20, PT ;  /* 0x000000140300720c */ /* 0x000fe20003f04270 */
[----:B------:R0:W0:Y:S04]  /*7950*/  SHFL.IDX PT, R2, R16, 0x1c, 0x1f ;  /* 0x03801f0010027f89 */ /* 0x00002800000e0000 */
[----:B------:R0:W0:Y:S04]  /*7960*/  SHFL.IDX PT, R5, R16, 0x1d, 0x1f ;  /* 0x03a01f0010057f89 */ /* 0x00002800000e0000 */
[----:B------:R0:W0:Y:S04]  /*7970*/  SHFL.IDX PT, R7, R16, 0x1e, 0x1f ;  /* 0x03c01f0010077f89 */ /* 0x00002800000e0000 */
[----:B------:R0:W0:Y:S04]  /*7980*/  SHFL.IDX PT, R10, R13, 0x1c, 0x1f ;  /* 0x03801f000d0a7f89 */ /* 0x00002800000e0000 */
[----:B------:R0:W0:Y:S04]  /*7990*/  SHFL.IDX PT, R8, R13, 0x1d, 0x1f ;  /* 0x03a01f000d087f89 */ /* 0x00002800000e0000 */
[----:B------:R0:W0:Y:S04]  /*79a0*/  SHFL.IDX PT, R6, R13, 0x1f, 0x1f ;  /* 0x03e01f000d067f89 */ /* 0x00002800000e0000 */
[----:B-1----:R1:W0:Y:S01]  /*79b0*/  SHFL.IDX PT, R9, R13, 0x1e, 0x1f ;  /* 0x03c01f000d097f89 */ /* 0x00222200000e0000 */
[----:B--2---:R-:W-:Y:S05]  /*79c0*/  @P0 BRA `(.L_x_965) ;  /* 0x00000000009c0947 */ /* 0x004fea0003800000 */
[----:B01-34-:R-:W2:Y:S01]  /*79d0*/  LDG.E R13, desc[UR6][R14.64] ;  /* 0x000000060e0d7981 */ /* 0x01bea2000c1e1900 */
[----:B------:R-:W0:Y:S01]  /*79e0*/  MUFU.RCP R21, R12 ;  /* 0x0000000c00157308 */ /* 0x000e220000001000 */
[-C--:B------:R-:W-:Y:S01]  /*79f0*/  FMUL R3, R10, R17.reuse ;  /* 0x000000110a037220 */ /* 0x080fe20000400000 */
[----:B------:R-:W-:Y:S03]  /*7a00*/  BSSY.RECONVERGENT B3, `(.L_x_966) ;  /* 0x000000f000037945 */ /* 0x000fe60003800200 */
[C---:B------:R-:W-:Y:S01]  /*7a10*/  FFMA R0, R2.reuse, R18, R3 ;  /* 0x0000001202007223 */ /* 0x040fe20000000003 */
[----:B------:R-:W-:-:S04]  /*7a20*/  FMUL R3, R2, R17 ;  /* 0x0000001102037220 */ /* 0x000fc80000400000 */
[----:B------:R-:W-:Y:S01]  /*7a30*/  FFMA R10, R10, R18, -R3 ;  /* 0x000000120a0a7223 */ /* 0x000fe20000000803 */
[----:B0-----:R-:W-:Y:S01]  /*7a40*/  FFMA R16, R21, -R12, 1 ;  /* 0x3f80000015107423 */ /* 0x001fe2000000080c */
        /* <DEDUP_REMOVED lines=8> */
[----:B------:R-:W-:Y:S05]  /*7ad0*/  CALL.REL.NOINC `($__internal_44_$__cuda_sm3x_div_rn_noftz_f32_slowpath) ;  /* 0x0000002800bc7944 */ /* 0x000fea0003c00000 */
[----:B------:R-:W-:-:S07]  /*7ae0*/  MOV R13, R0 ;  /* 0x00000000000d7202 */ /* 0x000fce0000000f00 */
.L_x_967:
[----:B------:R-:W-:Y:S05]  /*7af0*/  BSYNC.RECONVERGENT B3 ;  /* 0x0000000000037941 */ /* 0x000fea0003800200 */
.L_x_966:
        /* <DEDUP_REMOVED lines=14> */
.L_x_969:
[----:B------:R-:W-:Y:S05]  /*7be0*/  BSYNC.RECONVERGENT B3 ;  /* 0x0000000000037941 */ /* 0x000fea0003800200 */
.L_x_968:
[----:B------:R-:W-:Y:S01]  /*7bf0*/  IADD3 R2, P0, PT, R14, UR4, RZ ;  /* 0x000000040e027c10 */ /* 0x000fe2000ff1e0ff */
[----:B------:R0:W-:Y:S03]  /*7c00*/  STG.E desc[UR6][R14.64+0x4], R0 ;  /* 0x000004000e007986 */ /* 0x0001e6000c101906 */
[----:B------:R-:W-:Y:S02]  /*7c10*/  IADD3.X R3, PT, PT, R15, UR5, RZ, P0, !PT ;  /* 0x000000050f037c10 */ /* 0x000fe400087fe4ff */
[----:B0-----:R-:W-:Y:S02]  /*7c20*/  MOV R14, R2 ;  /* 0x00000002000e7202 */ /* 0x001fe40000000f00 */
[----:B------:R-:W-:-:S07]  /*7c30*/  MOV R15, R3 ;  /* 0x00000003000f7202 */ /* 0x000fce0000000f00 */
.L_x_965:
[----:B------:R-:W-:Y:S05]  /*7c40*/  BSYNC.RECONVERGENT B2 ;  /* 0x0000000000027941 */ /* 0x000fea0003800200 */
.L_x_964:
[----:B------:R-:W-:Y:S01]  /*7c50*/  IADD3 R3, PT, PT, R19, 0x1d, RZ ;  /* 0x0000001d13037810 */ /* 0x000fe20007ffe0ff */
[----:B------:R-:W-:Y:S03]  /*7c60*/  BSSY.RECONVERGENT B2, `(.L_x_970) ;  /* 0x000002a000027945 */ /* 0x000fe60003800200 */
[----:B------:R-:W-:-:S13]  /*7c70*/  ISETP.GT.AND P0, PT, R3, R20, PT ;  /* 0x000000140300720c */ /* 0x000fda0003f04270 */
[----:B------:R-:W-:Y:S05]  /*7c80*/  @P0 BRA `(.L_x_971) ;  /* 0x00000000009c0947 */ /* 0x000fea0003800000 */
[----:B------:R-:W2:Y:S01]  /*7c90*/  LDG.E R3, desc[UR6][R14.64] ;  /* 0x000000060e037981 */ /* 0x000ea2000c1e1900 */
[----:B01-34-:R-:W0:Y:S01]  /*7ca0*/  MUFU.RCP R13, R12 ;  /* 0x0000000c000d7308 */ /* 0x01be220000001000 */
        /* <DEDUP_REMOVED lines=16> */
.L_x_973:
[----:B------:R-:W-:Y:S05]  /*7db0*/  BSYNC.RECONVERGENT B3 ;  /* 0x0000000000037941 */ /* 0x000fea0003800200 */
.L_x_972:
        /* <DEDUP_REMOVED lines=14> */
.L_x_975:
[----:B------:R-:W-:Y:S05]  /*7ea0*/  BSYNC.RECONVERGENT B3 ;  /* 0x0000000000037941 */ /* 0x000fea0003800200 */
.L_x_974:
[----:B------:R-:W-:Y:S01]  /*7eb0*/  IADD3 R2, P0, PT, R14, UR4, RZ ;  /* 0x000000040e027c10 */ /* 0x000fe2000ff1e0ff */
[----:B------:R0:W-:Y:S03]  /*7ec0*/  STG.E desc[UR6][R14.64+0x4], R0 ;  /* 0x000004000e007986 */ /* 0x0001e6000c101906 */
[----:B------:R-:W-:Y:S02]  /*7ed0*/  IADD3.X R3, PT, PT, R15, UR5, RZ, P0, !PT ;  /* 0x000000050f037c10 */ /* 0x000fe400087fe4ff */
[----:B0-----:R-:W-:Y:S02]  /*7ee0*/  MOV R14, R2 ;  /* 0x00000002000e7202 */ /* 0x001fe40000000f00 */
[----:B------:R-:W-:-:S07]  /*7ef0*/  MOV R15, R3 ;  /* 0x00000003000f7202 */ /* 0x000fce0000000f00 */
.L_x_971:
[----:B------:R-:W-:Y:S05]  /*7f00*/  BSYNC.RECONVERGENT B2 ;  /* 0x0000000000027941 */ /* 0x000fea0003800200 */
.L_x_970:
[----:B------:R-:W-:Y:S01]  /*7f10*/  IADD3 R3, PT, PT, R19, 0x1e, RZ ;  /* 0x0000001e13037810 */ /* 0x000fe20007ffe0ff */
[----:B------:R-:W-:Y:S03]  /*7f20*/  BSSY.RECONVERGENT B2, `(.L_x_976) ;  /* 0x000002a000027945 */ /* 0x000fe60003800200 */
[----:B------:R-:W-:-:S13]  /*7f30*/  ISETP.GT.AND P0, PT, R3, R20, PT ;  /* 0x000000140300720c */ /* 0x000fda0003f04270 */
[----:B------:R-:W-:Y:S05]  /*7f40*/  @P0 BRA `(.L_x_977) ;  /* 0x00000000009c0947 */ /* 0x000fea0003800000 */
[----:B------:R-:W2:Y:S01]  /*7f50*/  LDG.E R3, desc[UR6][R14.64] ;  /* 0x000000060e037981 */ /* 0x000ea2000c1e1900 */
[----:B0-----:R-:W0:Y:S01]  /*7f60*/  MUFU.RCP R5, R12 ;  /* 0x0000000c00057308 */ /* 0x001e220000001000 */
[-C--:B------:R-:W-:Y:S01]  /*7f70*/  FMUL R0, R9, R17.reuse ;  /* 0x0000001109007220 */ /* 0x080fe20000400000 */
        /* <DEDUP_REMOVED lines=13> */
[----:B-1-34-:R-:W-:Y:S05]  /*8050*/  CALL.REL.NOINC `($__internal_44_$__cuda_sm3x_div_rn_noftz_f32_slowpath) ;  /* 0x00000024005c7944 */ /* 0x01afea0003c00000 */
[----:B------:R-:W-:-:S07]  /*8060*/  MOV R3, R0 ;  /* 0x0000000000037202 */ /* 0x000fce0000000f00 */
.L_x_979:
[----:B------:R-:W-:Y:S05]  /*8070*/  BSYNC.RECONVERGENT B3 ;  /* 0x0000000000037941 */ /* 0x000fea0003800200 */
.L_x_978:
        /* <DEDUP_REMOVED lines=14> */
.L_x_981:
[----:B------:R-:W-:Y:S05]  /*8160*/  BSYNC.RECONVERGENT B3 ;  /* 0x0000000000037941 */ /* 0x000fea0003800200 */
.L_x_980:
[----:B------:R-:W-:Y:S01]  /*8170*/  IADD3 R2, P0, PT, R14, UR4, RZ ;  /* 0x000000040e027c10 */ /* 0x000fe2000ff1e0ff */
[----:B------:R0:W-:Y:S03]  /*8180*/  STG.E desc[UR6][R14.64+0x4], R0 ;  /* 0x000004000e007986 */ /* 0x0001e6000c101906 */
[----:B------:R-:W-:Y:S02]  /*8190*/  IADD3.X R3, PT, PT, R15, UR5, RZ, P0, !PT ;  /* 0x000000050f037c10 */ /* 0x000fe400087fe4ff */
[----:B0-----:R-:W-:Y:S02]  /*81a0*/  MOV R14, R2 ;  /* 0x00000002000e7202 */ /* 0x001fe40000000f00 */
[----:B------:R-:W-:-:S07]  /*81b0*/  MOV R15, R3 ;  /* 0x00000003000f7202 */ /* 0x000fce0000000f00 */
.L_x_977:
[----:B------:R-:W-:Y:S05]  /*81c0*/  BSYNC.RECONVERGENT B2 ;  /* 0x0000000000027941 */ /* 0x000fea0003800200 */
.L_x_976:
[----:B------:R-:W-:-:S04]  /*81d0*/  IADD3 R19, PT, PT, R19, 0x1f, RZ ;  /* 0x0000001f13137810 */ /* 0x000fc80007ffe0ff */
[----:B------:R-:W-:-:S13]  /*81e0*/  ISETP.GT.AND P0, PT, R19, R20, PT ;  /* 0x000000141300720c */ /* 0x000fda0003f04270 */
[----:B------:R-:W-:Y:S05]  /*81f0*/  @P0 EXIT ;  /* 0x000000000000094d */ /* 0x000fea0003800000 */
[----:B0-----:R-:W2:Y:S01]  /*8200*/  LDG.E R5, desc[UR6][R14.64] ;  /* 0x000000060e057981 */ /* 0x001ea2000c1e1900 */
[----:B------:R-:W0:Y:S01]  /*8210*/  MUFU.RCP R7, R12 ;  /* 0x0000000c00077308 */ /* 0x000e220000001000 */
        /* <DEDUP_REMOVED lines=16> */
.L_x_983:
[----:B------:R-:W-:Y:S05]  /*8320*/  BSYNC.RECONVERGENT B2 ;  /* 0x0000000000027941 */ /* 0x000fea0003800200 */
.L_x_982:
        /* <DEDUP_REMOVED lines=14> */
.L_x_985:
[----:B------:R-:W-:Y:S05]  /*8410*/  BSYNC.RECONVERGENT B2 ;  /* 0x0000000000027941 */ /* 0x000fea0003800200 */
.L_x_984:
[----:B------:R-:W-:Y:S01]  /*8420*/  STG.E desc[UR6][R14.64+0x4], R0 ;  /* 0x000004000e007986 */ /* 0x000fe2000c101906 */
[----:B------:R-:W-:Y:S05]  /*8430*/  EXIT ;  /* 0x000000000000794d */ /* 0x000fea0003800000 */
.L_x_794:
[CC--:B------:R-:W-:Y:S01]  /*8440*/  ISETP.GT.AND P4, PT, R19.reuse, R20.reuse, PT ;  /* 0x000000141300720c */ /* 0x0c0fe20003f84270 */
[----:B-----5:R0:W1:Y:S01]  /*8450*/  SHFL.IDX PT, R6, R16, RZ, 0x1f ;  /* 0x00001fff10067589 */ /* 0x02006200000e0000 */
[C---:B------:R-:W-:Y:S01]  /*8460*/  IADD3 R3, PT, PT, R19.reuse, 0x2, RZ ;  /* 0x0000000213037810 */ /* 0x040fe20007ffe0ff */
[----:B------:R-:W-:Y:S01]  /*8470*/  BSSY.RECONVERGENT B0, `(.L_x_986) ;  /* 0x000001d000007945 */ /* 0x000fe20003800200 */
[----:B------:R-:W-:Y:S01]  /*8480*/  IADD3 R5, PT, PT, R19, 0x3, RZ ;  /* 0x0000000313057810 */ /* 0x000fe20007ffe0ff */
[----:B------:R0:W2:Y:S01]  /*8490*/  SHFL.IDX PT, R8, R13, RZ, 0x1f ;  /* 0x00001fff0d087589 */ /* 0x0000a200000e0000 */
[----:B------:R-:W-:Y:S02]  /*84a0*/  ISETP.GT.AND P3, PT, R3, R20, PT ;  /* 0x000000140300720c */ /* 0x000fe40003f64270 */
[C---:B------:R-:W-:Y:S01]  /*84b0*/  IADD3 R3, PT, PT, R19.reuse, 0x5, RZ ;  /* 0x0000000513037810 */ /* 0x040fe20007ffe0ff */
[----:B------:R0:W3:Y:S01]  /*84c0*/  SHFL.IDX PT, R10, R16, 0x1, 0x1f ;  /* 0x00201f00100a7f89 */ /* 0x0000e200000e0000 */
[----:B------:R-:W-:-:S02]  /*84d0*/  IADD3 R7, PT, PT, R19, 0x4, RZ ;  /* 0x0000000413077810 */ /* 0x000fc40007ffe0ff */
[----:B------:R-:W-:Y:S01]  /*84e0*/  IADD3 R9, PT, PT, R19, 0x6, RZ ;  /* 0x0000000613097810 */ /* 0x000fe20007ffe0ff */
[----:B------:R0:W4:Y:S01]  /*84f0*/  SHFL.IDX PT, R12, R13, 0x1, 0x1f ;  /* 0x00201f000d0c7f89 */ /* 0x00012200000e0000 */
[-C--:B------:R-:W-:Y:S02]  /*8500*/  ISETP.GT.AND P0, PT, R3, R20.reuse, PT ;  /* 0x000000140300720c */ /* 0x080fe40003f04270 */
[-C--:B------:R-:W-:Y:S01]  /*8510*/  ISETP.GT.AND P2, PT, R5, R20.reuse, PT ;  /* 0x000000140500720c */ /* 0x080fe20003f44270 */
[----:B------:R0:W0:Y:S01]  /*8520*/  SHFL.IDX PT, R4, R16, 0x2, 0x1f ;  /* 0x00401f0010047f89 */ /* 0x00002200000e0000 */
[-C--:B------:R-:W-:Y:S02]  /*8530*/  ISETP.GT.AND P1, PT, R7, R20.reuse, PT ;  /* 0x000000140700720c */ /* 0x080fe40003f24270 */
[----:B------:R-:W-:Y:S01]  /*8540*/  ISETP.GT.AND P6, PT, R9, R20, PT ;  /* 0x000000140900720c */ /* 0x000fe20003fc4270 */
[----:B------:R0:W0:Y:S01]  /*8550*/  SHFL.IDX PT, R3, R13, 0x2, 0x1f ;  /* 0x00401f000d037f89 */ /* 0x00002200000e0000 */
[----:B------:R-:W-:-:S03]  /*8560*/  IADD3 R11, PT, PT, R19, 0x7, RZ ;  /* 0x00000007130b7810 */ /* 0x000fc60007ffe0ff */
[----:B------:R0:W0:Y:S04]  /*8570*/  SHFL.IDX PT, R2, R16, 0x3, 0x1f ;  /* 0x00601f0010027f89 */ /* 0x00002800000e0000 */
[----:B------:R0:W0:Y:S01]  /*8580*/  SHFL.IDX PT, R0, R13, 0x3, 0x1f ;  /* 0x00601f000d007f89 */ /* 0x00002200000e0000 */
[----:B-12---:R-:W-:Y:S05]  /*8590*/  @P4 BRA `(.L_x_987) ;  /* 0x0000000000284947 */ /* 0x006fea0003800000 */
[-C--:B------:R-:W-:Y:S01]  /*85a0*/  FMUL R5, R8, R17.reuse ;  /* 0x0000001108057220 */ /* 0x080fe20000400000 */
[----:B------:R-:W-:-:S03]  /*85b0*/  FMUL R7, R6, R17 ;  /* 0x0000001106077220 */ /* 0x000fc60000400000 */
[-C--:B------:R-:W-:Y:S01]  /*85c0*/  FFMA R5, R6, R18.reuse, R5 ;  /* 0x0000001206057223 */ /* 0x080fe20000000005 */
[----:B------:R-:W-:Y:S01]  /*85d0*/  IADD3 R6, P4, PT, R14, UR4, RZ ;  /* 0x000000040e067c10 */ /* 0x000fe2000ff9e0ff */
[----:B------:R-:W-:-:S03]  /*85e0*/  FFMA R7, R8, R18, -R7 ;  /* 0x0000001208077223 */ /* 0x000fc60000000807 */
[----:B------:R-:W-:Y:S01]  /*85f0*/  IADD3.X R9, PT, PT, R15, UR5, RZ, P4, !PT ;  /* 0x000000050f097c10 */ /* 0x000fe2000a7fe4ff */
[----:B------:R-:W-:Y:S04]  /*8600*/  STG.E desc[UR6][R14.64], R5 ;  /* 0x000000050e007986 */ /* 0x000fe8000c101906 */
[----:B------:R1:W-:Y:S02]  /*8610*/  STG.E desc[UR6][R14.64+0x4], R7 ;  /* 0x000004070e007986 */ /* 0x0003e4000c101906 */
[----:B-1----:R-:W-:Y:S02]  /*8620*/  MOV R14, R6 ;  /* 0x00000006000e7202 */ /* 0x002fe40000000f00 */
[----:B------:R-:W-:-:S07]  /*8630*/  MOV R15, R9 ;  /* 0x00000009000f7202 */ /* 0x000fce0000000f00 */
.L_x_987:
[----:B------:R-:W-:Y:S05]  /*8640*/  BSYNC.RECONVERGENT B0 ;  /* 0x0000000000007941 */ /* 0x000fea0003800200 */
.L_x_986:
[-C--:B------:R-:W-:Y:S01]  /*8650*/  ISETP.GE.AND P4, PT, R19, R20.reuse, PT ;  /* 0x000000141300720c */ /* 0x080fe20003f86270 */
[----:B------:R-:W-:Y:S01]  /*8660*/  BSSY.RECONVERGENT B0, `(.L_x_988) ;  /* 0x000000e000007945 */ /* 0x000fe20003800200 */
[----:B------:R-:W-:Y:S02]  /*8670*/  ISETP.GT.AND P5, PT, R11, R20, PT ;  /* 0x000000140b00720c */ /* 0x000fe40003fa4270 */
[----:B------:R-:W-:-:S09]  /*8680*/  IADD3 R11, PT, PT, R19, 0x8, RZ ;  /* 0x00000008130b7810 */ /* 0x000fd20007ffe0ff */
[----:B------:R-:W-:Y:S05]  /*8690*/  @P4 BRA `(.L_x_989) ;  /* 0x0000000000284947 */ /* 0x000fea0003800000 */
[-C--:B----4-:R-:W-:Y:S01]  /*86a0*/  FMUL R5, R12, R17.reuse ;  /* 0x000000110c057220 */ /* 0x090fe20000400000 */
[----:B---3--:R-:W-:Y:S01]  /*86b0*/  FMUL R7, R10, R17 ;  /* 0x000000110a077220 */ /* 0x008fe20000400000 */
[----:B------:R-:W-:Y:S02]  /*86c0*/  IADD3 R6, P4, PT, R14, UR4, RZ ;  /* 0x000000040e067c10 */ /* 0x000fe4000ff9e0ff */
[-C--:B------:R-:W-:Y:S01]  /*86d0*/  FFMA R5, R10, R18.reuse, R5 ;  /* 0x000000120a057223 */ /* 0x080fe20000000005 */
[----:B------:R-:W-:Y:S01]  /*86e0*/  FFMA R7, R12, R18, -R7 ;  /* 0x000000120c077223 */ /* 0x000fe20000000807 */
[----:B------:R-:W-:-:S03]  /*86f0*/  IADD3.X R9, PT, PT, R15, UR5, RZ, P4, !PT ;  /* 0x000000050f097c10 */ /* 0x000fc6000a7fe4ff */
[----:B------:R-:W-:Y:S04]  /*8700*/  STG.E desc[UR6][R14.64], R5 ;  /* 0x000000050e007986 */ /* 0x000fe8000c101906 */
[----:B------:R1:W-:Y:S02]  /*8710*/  STG.E desc[UR6][R14.64+0x4], R7 ;  /* 0x000004070e007986 */ /* 0x0003e4000c101906 */
[----:B-1----:R-:W-:Y:S02]  /*8720*/  MOV R14, R6 ;  /* 0x00000006000e7202 */ /* 0x002fe40000000f00 */
[----:B------:R-:W-:-:S07]  /*8730*/  MOV R15, R9 ;  /* 0x00000009000f7202 */ /* 0x000fce0000000f00 */
.L_x_989:
[----:B------:R-:W-:Y:S05]  /*8740*/  BSYNC.RECONVERGENT B0 ;  /* 0x0000000000007941 */ /* 0x000fea0003800200 */
.L_x_988:
[----:B------:R-:W-:Y:S01]  /*8750*/  BSSY.RECONVERGENT B0, `(.L_x_990) ;  /* 0x000000e000007945 */ /* 0x000fe20003800200 */
[----:B------:R-:W-:Y:S02]  /*8760*/  ISETP.GT.AND P4, PT, R11, R20, PT ;  /* 0x000000140b00720c */ /* 0x000fe40003f84270 */
[----:B------:R-:W-:Y:S01]  /*8770*/  IADD3 R9, PT, PT, R19, 0x9, RZ ;  /* 0x0000000913097810 */ /* 0x000fe20007ffe0ff */
[----:B------:R-:W-:Y:S10]  /*8780*/  @P3 BRA `(.L_x_991) ;  /* 0x0000000000283947 */ /* 0x000ff40003800000 */
[-C--:B0-----:R-:W-:Y:S01]  /*8790*/  FMUL R5, R3, R17.reuse ;  /* 0x0000001103057220 */ /* 0x081fe20000400000 */
[----:B------:R-:W-:-:S03]  /*87a0*/  FMUL R6, R4, R17 ;  /* 0x0000001104067220 */ /* 0x000fc60000400000 */
[-C--:B------:R-:W-:Y:S01]  /*87b0*/  FFMA R5, R4, R18.reuse, R5 ;  /* 0x0000001204057223 */ /* 0x080fe20000000005 */
[----:B------:R-:W-:Y:S01]  /*87c0*/  IADD3 R4, P3, PT, R14, UR4, RZ ;  /* 0x000000040e047c10 */ /* 0x000fe2000ff7e0ff */
[----:B------:R-:W-:-:S03]  /*87d0*/  FFMA R3, R3, R18, -R6 ;  /* 0x0000001203037223 */ /* 0x000fc60000000806 */
[----:B------:R-:W-:Y:S01]  /*87e0*/  IADD3.X R7, PT, PT, R15, UR5, RZ, P3, !PT ;  /* 0x000000050f077c10 */ /* 0x000fe20009ffe4ff */
[----:B------:R-:W-:Y:S04]  /*87f0*/  STG.E desc[UR6][R14.64], R5 ;  /* 0x000000050e007986 */ /* 0x000fe8000c101906 */
[----:B------:R0:W-:Y:S02]  /*8800*/  STG.E desc[UR6][R14.64+0x4], R3 ;  /* 0x000004030e007986 */ /* 0x0001e4000c101906 */
[----:B0-----:R-:W-:Y:S02]  /*8810*/  MOV R14, R4 ;  /* 0x00000004000e7202 */ /* 0x001fe40000000f00 */
[----:B------:R-:W-:-:S07]  /*8820*/  MOV R15, R7 ;  /* 0x00000007000f7202 */ /* 0x000fce0000000f00 */
.L_x_991:
[----:B------:R-:W-:Y:S05]  /*8830*/  BSYNC.RECONVERGENT B0 ;  /* 0x0000000000007941 */ /* 0x000fea0003800200 */
.L_x_990:
[----:B------:R-:W-:Y:S01]  /*8840*/  BSSY.RECONVERGENT B0, `(.L_x_992) ;  /* 0x000000e000007945 */ /* 0x000fe20003800200 */
[----:B------:R-:W-:Y:S02]  /*8850*/  ISETP.GT.AND P3, PT, R9, R20, PT ;  /* 0x000000140900720c */ /* 0x000fe40003f64270 */
[----:B------:R-:W-:Y:S01]  /*8860*/  IADD3 R9, PT, PT, R19, 0xa, RZ ;  /* 0x0000000a13097810 */ /* 0x000fe20007ffe0ff */
[----:B------:R-:W-:Y:S10]  /*8870*/  @P2 BRA `(.L_x_993) ;  /* 0x0000000000282947 */ /* 0x000ff40003800000 */
[-C--:B0-----:R-:W-:Y:S01]  /*8880*/  FMUL R5, R2, R17.reuse ;  /* 0x0000001102057220 */ /* 0x081fe20000400000 */
[----:B------:R-:W-:-:S03]  /*8890*/  FMUL R3, R0, R17 ;  /* 0x0000001100037220 */ /* 0x000fc60000400000 */
[-C--:B------:R-:W-:Y:S01]  /*88a0*/  FFMA R5, R0, R18.reuse, -R5 ;  /* 0x0000001200057223 */ /* 0x080fe20000000805 */
[----:B------:R-:W-:Y:S01]  /*88b0*/  IADD3 R0, P2, PT, R14, UR4, RZ ;  /* 0x000000040e007c10 */ /* 0x000fe2000ff5e0ff */
[----:B------:R-:W-:-:S03]  /*88c0*/  FFMA R3, R2, R18, R3 ;  /* 0x0000001202037223 */ /* 0x000fc60000000003 */
[----:B------:R-:W-:Y:S01]  /*88d0*/  IADD3.X R7, PT, PT, R15, UR5, RZ, P2, !PT ;  /* 0x000000050f077c10 */ /* 0x000fe200097fe4ff */
[----:B------:R-:W-:Y:S04]  /*88e0*/  STG.E desc[UR6][R14.64+0x4], R5 ;  /* 0x000004050e007986 */ /* 0x000fe8000c101906 */
[----:B------:R0:W-:Y:S02]  /*88f0*/  STG.E desc[UR6][R14.64], R3 ;  /* 0x000000030e007986 */ /* 0x0001e4000c101906 */
[----:B0-----:R-:W-:Y:S02]  /*8900*/  MOV R14, R0 ;  /* 0x00000000000e7202 */ /* 0x001fe40000000f00 */
[----:B------:R-:W-:-:S07]  /*8910*/  MOV R15, R7 ;  /* 0x00000007000f7202 */ /* 0x000fce0000000f00 */
.L_x_993:
[----:B------:R-:W-:Y:S05]  /*8920*/  BSYNC.RECONVERGENT B0 ;  /* 0x0000000000007941 */ /* 0x000fea0003800200 */
.L_x_992:
[----:B------:R1:W2:Y:S01]  /*8930*/  SHFL.IDX PT, R6, R16, 0x4, 0x1f ;  /* 0x00801f0010067f89 */ /* 0x0002a200000e0000 */
[----:B------:R-:W-:Y:S01]  /*8940*/  BSSY.RECONVERGENT B0, `(.L_x_994) ;  /* 0x0000015000007945 */ /* 0x000fe20003800200 */
[----:B------:R-:W-:Y:S02]  /*8950*/  ISETP.GT.AND P2, PT, R9, R20, PT ;  /* 0x000000140900720c */ /* 0x000fe40003f44270 */
[----:B------:R1:W1:Y:S01]  /*8960*/  SHFL.IDX PT, R8, R13, 0x4, 0x1f ;  /* 0x00801f000d087f89 */ /* 0x00026200000e0000 */
[----:B------:R-:W-:-:S03]  /*8970*/  IADD3 R11, PT, PT, R19, 0xb, RZ ;  /* 0x0000000b130b7810 */ /* 0x000fc60007ffe0ff */
[----:B---3--:R3:W1:Y:S04]  /*8980*/  SHFL.IDX PT, R10, R16, 0x5, 0x1f ;  /* 0x00a01f00100a7f89 */ /* 0x00866800000e0000 */
[----:B----4-:R3:W4:Y:S04]  /*8990*/  SHFL.IDX PT, R12, R13, 0x5, 0x1f ;  /* 0x00a01f000d0c7f89 */ /* 0x01072800000e0000 */
[----:B0-----:R3:W0:Y:S04]  /*89a0*/  SHFL.IDX PT, R4, R16, 0x6, 0x1f ;  /* 0x00c01f0010047f89 */ /* 0x00162800000e0000 */
[----:B------:R3:W0:Y:S04]  /*89b0*/  SHFL.IDX PT, R3, R13, 0x6, 0x1f ;  /* 0x00c01f000d037f89 */ /* 0x00062800000e0000 */
[----:B------:R3:W0:Y:S04]  /*89c0*/  SHFL.IDX PT, R2, R16, 0x7, 0x1f ;  /* 0x00e01f0010027f89 */ /* 0x00062800000e0000 */
[----:B------:R3:W0:Y:S01]  /*89d0*/  SHFL.IDX PT, R0, R13, 0x7, 0x1f ;  /* 0x00e01f000d007f89 */ /* 0x00062200000e0000 */
[----:B--2---:R-:W-:Y:S05]  /*89e0*/  @P1 BRA `(.L_x_995) ;  /* 0x0000000000281947 */ /* 0x004fea0003800000 */
[-C--:B-1----:R-:W-:Y:S01]  /*89f0*/  FMUL R5, R8, R17.reuse ;  /* 0x0000001108057220 */ /* 0x082fe20000400000 */
        /* <DEDUP_REMOVED lines=9> */
.L_x_995:
[----:B------:R-:W-:Y:S05]  /*8a90*/  BSYNC.RECONVERGENT B0 ;  /* 0x0000000000007941 */ /* 0x000fea0003800200 */
.L_x_994:
[----:B------:R-:W-:Y:S01]  /*8aa0*/  BSSY.RECONVERGENT B0, `(.L_x_996) ;  /* 0x000000e000007945 */ /* 0x000fe20003800200 */
[----:B------:R-:W-:Y:S02]  /*8ab0*/  ISETP.GT.AND P1, PT, R11, R20, PT ;  /* 0x000000140b00720c */ /* 0x000fe40003f24270 */
[----:B------:R-:W-:Y:S01]  /*8ac0*/  IADD3 R11, PT, PT, R19, 0xc, RZ ;  /* 0x0000000c130b7810 */ /* 0x000fe20007ffe0ff */
[----:B------:R-:W-:Y:S10]  /*8ad0*/  @P0 BRA `(.L_x_997) ;  /* 0x0000000000280947 */ /* 0x000ff40003800000 */
[-C--:B----4-:R-:W-:Y:S01]  /*8ae0*/  FMUL R5, R12, R17.reuse ;  /* 0x000000110c057220 */ /* 0x090fe20000400000 */
[----:B-1----:R-:W-:Y:S01]  /*8af0*/  FMUL R7, R10, R17 ;  /* 0x000000110a077220 */ /* 0x002fe20000400000 */
        /* <DEDUP_REMOVED lines=8> */
.L_x_997:
[----:B------:R-:W-:Y:S05]  /*8b80*/  BSYNC.RECONVERGENT B0 ;  /* 0x0000000000007941 */ /* 0x000fea0003800200 */
.L_x_996:
        /* <DEDUP_REMOVED lines=14> */
.L_x_999:
[----:B------:R-:W-:Y:S05]  /*8c70*/  BSYNC.RECONVERGENT B0 ;  /* 0x0000000000007941 */ /* 0x000fea0003800200 */
.L_x_998:
        /* <DEDUP_REMOVED lines=14> */
.L_x_1001:
[----:B------:R-:W-:Y:S05]  /*8d60*/  BSYNC.RECONVERGENT B0 ;  /* 0x0000000000007941 */ /* 0x000fea0003800200 */
.L_x_1000:
[----:B------:R2:W2:Y:S01]  /*8d70*/  SHFL.IDX PT, R6, R16, 0x8, 0x1f ;  /* 0x01001f0010067f89 */ /* 0x0004a200000e0000 */
[----:B------:R-:W-:Y:S01]  /*8d80*/  BSSY.RECONVERGENT B0, `(.L_x_1002) ;  /* 0x0000015000007945 */ /* 0x000fe20003800200 */
[----:B------:R-:W-:Y:S02]  /*8d90*/  ISETP.GT.AND P5, PT, R9, R20, PT ;  /* 0x000000140900720c */ /* 0x000fe40003fa4270 */
[----:B-1----:R1:W1:Y:S01]  /*8da0*/  SHFL.IDX PT, R8, R13, 0x8, 0x1f ;  /* 0x01001f000d087f89 */ /* 0x00226200000e0000 */
[----:B------:R-:W-:-:S03]  /*8db0*/  IADD3 R11, PT, PT, R19, 0xf, RZ ;  /* 0x0000000f130b7810 */ /* 0x000fc60007ffe0ff */
[----:B------:R0:W1:Y:S04]  /*8dc0*/  SHFL.IDX PT, R10, R16, 0x9, 0x1f ;  /* 0x01201f00100a7f89 */ /* 0x00006800000e0000 */
[----:B----4-:R4:W1:Y:S04]  /*8dd0*/  SHFL.IDX PT, R12, R13, 0x9, 0x1f ;  /* 0x01201f000d0c7f89 */ /* 0x01086800000e0000 */
        /* <DEDUP_REMOVED lines=15> */
.L_x_1003:
[----:B------:R-:W-:Y:S05]  /*8ed0*/  BSYNC.RECONVERGENT B0 ;  /* 0x0000000000007941 */ /* 0x000fea0003800200 */
.L_x_1002:
[----:B------:R-:W-:Y:S01]  /*8ee0*/  BSSY.RECONVERGENT B0, `(.L_x_1004) ;  /* 0x000000e000007945 */ /* 0x000fe20003800200 */
[----:B------:R-:W-:Y:S02]  /*8ef0*/  ISETP.GT.AND P4, PT, R11, R20, PT ;  /* 0x000000140b00720c */ /* 0x000fe40003f84270 */
[----:B------:R-:W-:Y:S01]  /*8f00*/  IADD3 R11, PT, PT, R19, 0x10, RZ ;  /* 0x00000010130b7810 */ /* 0x000fe20007ffe0ff */
[----:B------:R-:W-:Y:S10]  /*8f10*/  @P3 BRA `(.L_x_1005) ;  /* 0x0000000000283947 */ /* 0x000ff40003800000 */
[-C--:B-1----:R-:W-:Y:S01]  /*8f20*/  FMUL R5, R12, R17.reuse ;  /* 0x000000110c057220 */ /* 0x082fe20000400000 */
[----:B------:R-:W-:Y:S01]  /*8f30*/  FMUL R7, R10, R17 ;  /* 0x000000110a077220 */ /* 0x000fe20000400000 */
        /* <DEDUP_REMOVED lines=8> */
.L_x_1005:
[----:B------:R-:W-:Y:S05]  /*8fc0*/  BSYNC.RECONVERGENT B0 ;  /* 0x0000000000007941 */ /* 0x000fea0003800200 */
.L_x_1004:
        /* <DEDUP_REMOVED lines=14> */
.L_x_1007:
[----:B------:R-:W-:Y:S05]  /*90b0*/  BSYNC.RECONVERGENT B0 ;  /* 0x0000000000007941 */ /* 0x000fea0003800200 */
.L_x_1006:
        /* <DEDUP_REMOVED lines=14> */
.L_x_1009:
[----:B------:R-:W-:Y:S05]  /*91a0*/  BSYNC.RECONVERGENT B0 ;  /* 0x0000000000007941 */ /* 0x000fea0003800200 */
.L_x_1008:
[----:B------:R2:W2:Y:S01]  /*91b0*/  SHFL.IDX PT, R6, R16, 0xc, 0x1f ;  /* 0x01801f0010067f89 */ /* 0x0004a200000e0000 */
[----:B------:R-:W-:Y:S01]  /*91c0*/  BSSY.RECONVERGENT B0, `(.L_x_1010) ;  /* 0x0000015000007945 */ /* 0x000fe20003800200 */
[----:B------:R-:W-:Y:S02]  /*91d0*/  ISETP.GT.AND P1, PT, R9, R20, PT ;  /* 0x000000140900720c */ /* 0x000fe40003f24270 */
[----:B-1----:R1:W1:Y:S01]  /*91e0*/  SHFL.IDX PT, R8, R13, 0xc, 0x1f ;  /* 0x01801f000d087f89 */ /* 0x00226200000e0000 */
[----:B------:R-:W-:-:S03]  /*91f0*/  IADD3 R11, PT, PT, R19, 0x13, RZ ;  /* 0x00000013130b7810 */ /* 0x000fc60007ffe0ff */
[----:B------:R0:W1:Y:S04]  /*9200*/  SHFL.IDX PT, R10, R16, 0xd, 0x1f ;  /* 0x01a01f00100a7f89 */ /* 0x00006800000e0000 */
[----:B------:R1:W1:Y:S04]  /*9210*/  SHFL.IDX PT, R12, R13, 0xd, 0x1f ;  /* 0x01a01f000d0c7f89 */ /* 0x00026800000e0000 */
        /* <DEDUP_REMOVED lines=15> */
.L_x_1011:
[----:B------:R-:W-:Y:S05]  /*9310*/  BSYNC.RECONVERGENT B0 ;  /* 0x0000000000007941 */ /* 0x000fea0003800200 */
.L_x_1010:
        /* <DEDUP_REMOVED lines=14> */
.L_x_1013:
[----:B------:R-:W-:Y:S05]  /*9400*/  BSYNC.RECONVERGENT B0 ;  /* 0x0000000000007941 */ /* 0x000fea0003800200 */
.L_x_1012:
        /* <DEDUP_REMOVED lines=14> */
.L_x_1015:
[----:B------:R-:W-:Y:S05]  /*94f0*/  BSYNC.RECONVERGENT B0 ;  /* 0x0000000000007941 */ /* 0x000fea0003800200 */
.L_x_1014:
        /* <DEDUP_REMOVED lines=14> */
.L_x_1017:
[----:B------:R-:W-:Y:S05]  /*95e0*/  BSYNC.RECONVERGENT B0 ;  /* 0x0000000000007941 */ /* 0x000fea0003800200 */
.L_x_1016:
        /* <DEDUP_REMOVED lines=22> */
.L_x_1019:
[----:B------:R-:W-:Y:S05]  /*9750*/  BSYNC.RECONVERGENT B0 ;  /* 0x0000000000007941 */ /* 0x000fea0003800200 */
.L_x_1018:
        /* <DEDUP_REMOVED lines=14> */
.L_x_1021:
[----:B------:R-:W-:Y:S05]  /*9840*/  BSYNC.RECONVERGENT B0 ;  /* 0x0000000000007941 */ /* 0x000fea0003800200 */
.L_x_1020:
        /* <DEDUP_REMOVED lines=14> */
.L_x_1023:
[----:B------:R-:W-:Y:S05]  /*9930*/  BSYNC.RECONVERGENT B0 ;  /* 0x0000000000007941 */ /* 0x000fea0003800200 */
.L_x_1022:
        /* <DEDUP_REMOVED lines=14> */
.L_x_1025:
[----:B------:R-:W-:Y:S05]  /*9a20*/  BSYNC.RECONVERGENT B0 ;  /* 0x0000000000007941 */ /* 0x000fea0003800200 */
.L_x_1024:
        /* <DEDUP_REMOVED lines=22> */
.L_x_1027:
[----:B------:R-:W-:Y:S05]  /*9b90*/  BSYNC.RECONVERGENT B0 ;  /* 0x0000000000007941 */ /* 0x000fea0003800200 */
.L_x_1026:
        /* <DEDUP_REMOVED lines=14> */
.L_x_1029:
[----:B------:R-:W-:Y:S05]  /*9c80*/  BSYNC.RECONVERGENT B0 ;  /* 0x0000000000007941 */ /* 0x000fea0003800200 */
.L_x_1028:
        /* <DEDUP_REMOVED lines=14> */
.L_x_1031:
[----:B------:R-:W-:Y:S05]  /*9d70*/  BSYNC.RECONVERGENT B0 ;  /* 0x0000000000007941 */ /* 0x000fea0003800200 */
.L_x_1030:
        /* <DEDUP_REMOVED lines=14> */
.L_x_1033:
[----:B------:R-:W-:Y:S05]  /*9e60*/  BSYNC.RECONVERGENT B0 ;  /* 0x0000000000007941 */ /* 0x000fea0003800200 */
.L_x_1032:
        /* <DEDUP_REMOVED lines=22> */
.L_x_1035:
[----:B------:R-:W-:Y:S05]  /*9fd0*/  BSYNC.RECONVERGENT B0 ;  /* 0x0000000000007941 */ /* 0x000fea0003800200 */
.L_x_1034:
[----:B------:R-:W-:Y:S01]  /*9fe0*/  BSSY.RECONVERGENT B0, `(.L_x_1036) ;  /* 0x000000d000007945 */ /* 0x000fe20003800200 */
[----:B------:R-:W-:-:S03]  /*9ff0*/  ISETP.GT.AND P2, PT, R19, R20, PT ;  /* 0x000000141300720c */ /* 0x000fc60003f44270 */
        /* <DEDUP_REMOVED lines=11> */
.L_x_1037:
[----:B------:R-:W-:Y:S05]  /*a0b0*/  BSYNC.RECONVERGENT B0 ;  /* 0x0000000000007941 */ /* 0x000fea0003800200 */
.L_x_1036:
[----:B------:R-:W-:Y:S04]  /*a0c0*/  BSSY.RECONVERGENT B0, `(.L_x_1038) ;  /* 0x000000c000007945 */ /* 0x000fe80003800200 */
[----:B------:R-:W-:Y:S05]  /*a0d0*/  @P0 BRA `(.L_x_1039) ;  /* 0x0000000000280947 */ /* 0x000fea0003800000 */
        /* <DEDUP_REMOVED lines=10> */
.L_x_1039:
[----:B------:R-:W-:Y:S05]  /*a180*/  BSYNC.RECONVERGENT B0 ;  /* 0x0000000000007941 */ /* 0x000fea0003800200 */
.L_x_1038:
[----:B------:R-:W-:Y:S04]  /*a190*/  BSSY.RECONVERGENT B0, `(.L_x_1040) ;  /* 0x000000c000007945 */ /* 0x000fe80003800200 */
[----:B------:R-:W-:Y:S05]  /*a1a0*/  @P6 BRA `(.L_x_1041) ;  /* 0x0000000000286947 */ /* 0x000fea0003800000 */
        /* <DEDUP_REMOVED lines=10> */
.L_x_1041:
[----:B------:R-:W-:Y:S05]  /*a250*/  BSYNC.RECONVERGENT B0 ;  /* 0x0000000000007941 */ /* 0x000fea0003800200 */
.L_x_1040:
[----:B0-----:R0:W2:Y:S01]  /*a260*/  SHFL.IDX PT, R0, R16, 0x1f, 0x1f ;  /* 0x03e01f0010007f89 */ /* 0x0010a200000e0000 */
[----:B------:R-:W-:Y:S03]  /*a270*/  BSSY.RECONVERGENT B0, `(.L_x_1042) ;  /* 0x0000013000007945 */ /* 0x000fe60003800200 */
[----:B------:R0:W0:Y:S04]  /*a280*/  SHFL.IDX PT, R4, R16, 0x1c, 0x1f ;  /* 0x03801f0010047f89 */ /* 0x00002800000e0000 */
[----:B-1----:R1:W0:Y:S04]  /*a290*/  SHFL.IDX PT, R8, R16, 0x1d, 0x1f ;  /* 0x03a01f0010087f89 */ /* 0x00222800000e0000 */
[----:B------:R1:W0:Y:S04]  /*a2a0*/  SHFL.IDX PT, R12, R16, 0x1e, 0x1f ;  /* 0x03c01f00100c7f89 */ /* 0x00022800000e0000 */
[----:B------:R1:W0:Y:S04]  /*a2b0*/  SHFL.IDX PT, R6, R13, 0x1c, 0x1f ;  /* 0x03801f000d067f89 */ /* 0x00022800000e0000 */
[----:B------:R1:W0:Y:S04]  /*a2c0*/  SHFL.IDX PT, R10, R13, 0x1d, 0x1f ;  /* 0x03a01f000d0a7f89 */ /* 0x00022800000e0000 */
[----:B------:R1:W0:Y:S04]  /*a2d0*/  SHFL.IDX PT, R2, R13, 0x1f, 0x1f ;  /* 0x03e01f000d027f89 */ /* 0x00022800000e0000 */
[----:B------:R1:W0:Y:S01]  /*a2e0*/  SHFL.IDX PT, R20, R13, 0x1e, 0x1f ;  /* 0x03c01f000d147f89 */ /* 0x00022200000e0000 */
[----:B--2---:R-:W-:Y:S05]  /*a2f0*/  @P5 BRA `(.L_x_1043) ;  /* 0x0000000000285947 */ /* 0x004fea0003800000 */
        /* <DEDUP_REMOVED lines=10> */
.L_x_1043:
[----:B------:R-:W-:Y:S05]  /*a3a0*/  BSYNC.RECONVERGENT B0 ;  /* 0x0000000000007941 */ /* 0x000fea0003800200 */
.L_x_1042:
[----:B------:R-:W-:Y:S04]  /*a3b0*/  BSSY.RECONVERGENT B0, `(.L_x_1044) ;  /* 0x000000c000007945 */ /* 0x000fe80003800200 */
[----:B------:R-:W-:Y:S05]  /*a3c0*/  @P4 BRA `(.L_x_1045) ;  /* 0x0000000000284947 */ /* 0x000fea0003800000 */
[-C--:B0-----:R-:W-:Y:S01]  /*a3d0*/  FMUL R3, R10, R17.reuse ;  /* 0x000000110a037220 */ /* 0x081fe20000400000 */
[----:B------:R-:W-:Y:S01]  /*a3e0*/  FMUL R5, R8, R17 ;  /* 0x0000001108057220 */ /* 0x000fe20000400000 */
[----:B------:R-:W-:Y:S02]  /*a3f0*/  IADD3 R4, P0, PT, R14, UR4, RZ ;  /* 0x000000040e047c10 */ /* 0x000fe4000ff1e0ff */
[-C--:B------:R-:W-:Y:S01]  /*a400*/  FFMA R3, R8, R18.reuse, R3 ;  /* 0x0000001208037223 */ /* 0x080fe20000000003 */
[----:B------:R-:W-:Y:S01]  /*a410*/  FFMA R5, R10, R18, -R5 ;  /* 0x000000120a057223 */ /* 0x000fe20000000805 */
[----:B------:R-:W-:-:S03]  /*a420*/  IADD3.X R7, PT, PT, R15, UR5, RZ, P0, !PT ;  /* 0x000000050f077c10 */ /* 0x000fc600087fe4ff */
[----:B------:R-:W-:Y:S04]  /*a430*/  STG.E desc[UR6][R14.64], R3 ;  /* 0x000000030e007986 */ /* 0x000fe8000c101906 */
[----:B------:R0:W-:Y:S02]  /*a440*/  STG.E desc[UR6][R14.64+0x4], R5 ;  /* 0x000004050e007986 */ /* 0x0001e4000c101906 */
[----:B0-----:R-:W-:Y:S02]  /*a450*/  MOV R14, R4 ;  /* 0x00000004000e7202 */ /* 0x001fe40000000f00 */
[----:B------:R-:W-:-:S07]  /*a460*/  MOV R15, R7 ;  /* 0x00000007000f7202 */ /* 0x000fce0000000f00 */
.L_x_1045:
[----:B------:R-:W-:Y:S05]  /*a470*/  BSYNC.RECONVERGENT B0 ;  /* 0x0000000000007941 */ /* 0x000fea0003800200 */
.L_x_1044:
        /* <DEDUP_REMOVED lines=12> */
.L_x_1047:
[----:B------:R-:W-:Y:S05]  /*a540*/  BSYNC.RECONVERGENT B0 ;  /* 0x0000000000007941 */ /* 0x000fea0003800200 */
.L_x_1046:
[----:B------:R-:W-:Y:S05]  /*a550*/  @P2 EXIT ;  /* 0x000000000000294d */ /* 0x000fea0003800000 */
[-C--:B0-----:R-:W-:Y:S01]  /*a560*/  FMUL R3, R2, R17.reuse ;  /* 0x0000001102037220 */ /* 0x081fe20000400000 */
[----:B------:R-:W-:-:S03]  /*a570*/  FMUL R17, R0, R17 ;  /* 0x0000001100117220 */ /* 0x000fc60000400000 */
[-C--:B------:R-:W-:Y:S01]  /*a580*/  FFMA R3, R0, R18.reuse, R3 ;  /* 0x0000001200037223 */ /* 0x080fe20000000003 */
[----:B------:R-:W-:-:S04]  /*a590*/  FFMA R17, R2, R18, -R17 ;  /* 0x0000001202117223 */ /* 0x000fc80000000811 */
[----:B------:R-:W-:Y:S04]  /*a5a0*/  STG.E desc[UR6][R14.64], R3 ;  /* 0x000000030e007986 */ /* 0x000fe8000c101906 */
[----:B------:R-:W-:Y:S01]  /*a5b0*/  STG.E desc[UR6][R14.64+0x4], R17 ;  /* 0x000004110e007986 */ /* 0x000fe2000c101906 */
[----:B------:R-:W-:Y:S05]  /*a5c0*/  EXIT ;  /* 0x000000000000794d */ /* 0x000fea0003800000 */
        .weak           $__internal_44_$__cuda_sm3x_div_rn_noftz_f32_slowpath
        .type           $__internal_44_$__cuda_sm3x_div_rn_noftz_f32_slowpath,@function
        .size           $__internal_44_$__cuda_sm3x_div_rn_noftz_f32_slowpath,(.L_x_1104 - $__internal_44_$__cuda_sm3x_div_rn_noftz_f32_slowpath)
$__internal_44_$__cuda_sm3x_div_rn_noftz_f32_slowpath:
[----:B------:R-:W-:Y:S01]  /*a5d0*/  SHF.R.U32.HI R3, RZ, 0x17, R12 ;  /* 0x00000017ff037819 */ /* 0x000fe2000001160c */
[----:B------:R-:W-:Y:S01]  /*a5e0*/  BSSY.RECONVERGENT B0, `(.L_x_1048) ;  /* 0x0000063000007945 */ /* 0x000fe20003800200 */
[----:B------:R-:W-:Y:S02]  /*a5f0*/  SHF.R.U32.HI R24, RZ, 0x17, R25 ;  /* 0x00000017ff187819 */ /* 0x000fe40000011619 */
[----:B------:R-:W-:Y:S02]  /*a600*/  LOP3.LUT R3, R3, 0xff, RZ, 0xc0, !PT ;  /* 0x000000ff03037812 */ /* 0x000fe400078ec0ff */
[----:B------:R-:W-:Y:S02]  /*a610*/  LOP3.LUT R24, R24, 0xff, RZ, 0xc0, !PT ;  /* 0x000000ff18187812 */ /* 0x000fe400078ec0ff */
[----:B------:R-:W-:Y:S02]  /*a620*/  IADD3 R0, PT, PT, R3, -0x1, RZ ;  /* 0xffffffff03007810 */ /* 0x000fe40007ffe0ff */
[----:B------:R-:W-:-:S02]  /*a630*/  IADD3 R21, PT, PT, R24, -0x1, RZ ;  /* 0xffffffff18157810 */ /* 0x000fc40007ffe0ff */
[----:B------:R-:W-:Y:S02]  /*a640*/  ISETP.GT.U32.AND P0, PT, R0, 0xfd, PT ;  /* 0x000000fd0000780c */ /* 0x000fe40003f04070 */
[----:B------:R-:W-:Y:S02]  /*a650*/  MOV R26, R12 ;  /* 0x0000000c001a7202 */ /* 0x000fe40000000f00 */
        /* <DEDUP_REMOVED lines=22> */
[----:B------:R-:W-:Y:S01]  /*a7c0*/  @!P0 FFMA R25, R25, 1.84467440737095516160e+19, RZ ;  /* 0x5f80000019198823 */ /* 0x000fe200000000ff */
[----:B------:R-:W-:Y:S01]  /*a7d0*/  @!P0 MOV R2, 0xffffffc0 ;  /* 0xffffffc000028802 */ /* 0x000fe20000000f00 */
[----:B------:R-:W-:-:S03]  /*a7e0*/  @!P1 FFMA R26, R12, 1.84467440737095516160e+19, RZ ;  /* 0x5f8000000c1a9823 */ /* 0x000fc600000000ff */
[----:B------:R-:W-:-:S07]  /*a7f0*/  @!P1 IADD3 R2, PT, PT, R2, 0x40, RZ ;  /* 0x0000004002029810 */ /* 0x000fce0007ffe0ff */
.L_x_1049:
[----:B------:R-:W-:Y:S01]  /*a800*/  LEA R27, R3, 0xc0800000, 0x17 ;  /* 0xc0800000031b7811 */ /* 0x000fe200078eb8ff */
[----:B------:R-:W-:Y:S01]  /*a810*/  BSSY.RECONVERGENT B1, `(.L_x_1054) ;  /* 0x0000036000017945 */ /* 0x000fe20003800200 */
[----:B------:R-:W-:Y:S02]  /*a820*/  IADD3 R24, PT, PT, R24, -0x7f, RZ ;  /* 0xffffff8118187810 */ /* 0x000fe40007ffe0ff */
[----:B------:R-:W-:Y:S02]  /*a830*/  IADD3 R27, PT, PT, -R27, R26, RZ ;  /* 0x0000001a1b1b7210 */ /* 0x000fe40007ffe1ff */
[C---:B------:R-:W-:Y:S01]  /*a840*/  IADD3 R3, PT, PT, R24.reuse, 0x7f, -R3 ;  /* 0x0000007f18037810 */ /* 0x040fe20007ffe803 */
[----:B------:R-:W-:Y:S01]  /*a850*/  IMAD R0, R24, -0x800000, R25 ;  /* 0xff80000018007824 */ /* 0x000fe200078e0219 */
[----:B------:R-:W0:Y:S01]  /*a860*/  MUFU.RCP R26, R27 ;  /* 0x0000001b001a7308 */ /* 0x000e220000001000 */
[----:B------:R-:W-:Y:S01]  /*a870*/  FADD.FTZ R21, -R27, -RZ ;  /* 0x800000ff1b157221 */ /* 0x000fe20000010100 */
[----:B------:R-:W-:-:S03]  /*a880*/  IADD3 R3, PT, PT, R3, R2, RZ ;  /* 0x0000000203037210 */ /* 0x000fc60007ffe0ff */
        /* <DEDUP_REMOVED lines=9> */
[----:B------:R-:W-:-:S04]  /*a920*/  IADD3 R2, PT, PT, R2, R3, RZ ;  /* 0x0000000302027210 */ /* 0x000fc80007ffe0ff */
        /* <DEDUP_REMOVED lines=11> */
[CCC-:B------:R-:W-:Y:S01]  /*a9e0*/  FFMA.RP R24, R23.reuse, R21.reuse, R26.reuse ;  /* 0x0000001517187223 */ /* 0x1c0fe2000000801a */
[----:B------:R-:W-:Y:S01]  /*a9f0*/  FFMA.RM R23, R23, R21, R26 ;  /* 0x0000001517177223 */ /* 0x000fe2000000401a */
[C---:B------:R-:W-:Y:S02]  /*aa00*/  IADD3 R21, PT, PT, R2.reuse, 0x20, RZ ;  /* 0x0000002002157810 */ /* 0x040fe40007ffe0ff */
[----:B------:R-:W-:Y:S02]  /*aa10*/  LOP3.LUT R3, R3, 0x7fffff, RZ, 0xc0, !PT ;  /* 0x007fffff03037812 */ /* 0x000fe400078ec0ff */
[C---:B------:R-:W-:Y:S02]  /*aa20*/  ISETP.NE.AND P2, PT, R2.reuse, RZ, PT ;  /* 0x000000ff0200720c */ /* 0x040fe40003f45270 */
[----:B------:R-:W-:Y:S02]  /*aa30*/  LOP3.LUT R26, R3, 0x800000, RZ, 0xfc, !PT ;  /* 0x00800000031a7812 */ /* 0x000fe400078efcff */
[----:B------:R-:W-:-:S02]  /*aa40*/  ISETP.NE.AND P1, PT, R2, RZ, PT ;  /* 0x000000ff0200720c */ /* 0x000fc40003f25270 */
[----:B------:R-:W-:Y:S02]  /*aa50*/  IADD3 R2, PT, PT, -R2, RZ, RZ ;  /* 0x000000ff02027210 */ /* 0x000fe40007ffe1ff */
[----:B------:R-:W-:Y:S02]  /*aa60*/  SHF.L.U32 R21, R26, R21, RZ ;  /* 0x000000151a157219 */ /* 0x000fe400000006ff */
[----:B------:R-:W-:Y:S02]  /*aa70*/  FSETP.NEU.FTZ.AND P0, PT, R24, R23, PT ;  /* 0x000000171800720b */ /* 0x000fe40003f1d000 */
[----:B------:R-:W-:Y:S02]  /*aa80*/  SEL R3, R2, RZ, P2 ;  /* 0x000000ff02037207 */ /* 0x000fe40001000000 */
[----:B------:R-:W-:Y:S02]  /*aa90*/  ISETP.NE.AND P1, PT, R21, RZ, P1 ;  /* 0x000000ff1500720c */ /* 0x000fe40000f25270 */
[----:B------:R-:W-:-:S02]  /*aaa0*/  SHF.R.U32.HI R21, RZ, R3, R26 ;  /* 0x00000003ff157219 */ /* 0x000fc4000001161a */
[----:B------:R-:W-:Y:S02]  /*aab0*/  PLOP3.LUT P0, PT, P0, P1, PT, 0xf8, 0x8f ;  /* 0x00000000008f781c */ /* 0x000fe40000703f70 */
[----:B------:R-:W-:Y:S02]  /*aac0*/  SHF.R.U32.HI R3, RZ, 0x1, R21 ;  /* 0x00000001ff037819 */ /* 0x000fe40000011615 */
[----:B------:R-:W-:-:S04]  /*aad0*/  SEL R2, RZ, 0x1, !P0 ;  /* 0x00000001ff027807 */ /* 0x000fc80004000000 */
[----:B------:R-:W-:-:S04]  /*aae0*/  LOP3.LUT R2, R2, 0x1, R3, 0xf8, !PT ;  /* 0x0000000102027812 */ /* 0x000fc800078ef803 */
[----:B------:R-:W-:-:S04]  /*aaf0*/  LOP3.LUT R2, R2, R21, RZ, 0xc0, !PT ;  /* 0x0000001502027212 */ /* 0x000fc800078ec0ff */
[----:B------:R-:W-:-:S04]  /*ab00*/  IADD3 R3, PT, PT, R3, R2, RZ ;  /* 0x0000000203037210 */ /* 0x000fc80007ffe0ff */
[----:B------:R-:W-:Y:S01]  /*ab10*/  LOP3.LUT R0, R3, R0, RZ, 0xfc, !PT ;  /* 0x0000000003007212 */ /* 0x000fe200078efcff */
[----:B------:R-:W-:Y:S06]  /*ab20*/  BRA `(.L_x_1057) ;  /* 0x0000000000107947 */ /* 0x000fec0003800000 */
.L_x_1056:
[----:B------:R-:W-:-:S04]  /*ab30*/  LOP3.LUT R0, R0, 0x80000000, RZ, 0xc0, !PT ;  /* 0x8000000000007812 */ /* 0x000fc800078ec0ff */
[----:B------:R-:W-:Y:S01]  /*ab40*/  LOP3.LUT R0, R0, 0x7f800000, RZ, 0xfc, !PT ;  /* 0x7f80000000007812 */ /* 0x000fe200078efcff */
[----:B------:R-:W-:Y:S06]  /*ab50*/  BRA `(.L_x_1057) ;  /* 0x0000000000047947 */ /* 0x000fec0003800000 */
.L_x_1055:
[----:B------:R-:W-:-:S07]  /*ab60*/  LEA R0, R3, R0, 0x17 ;  /* 0x0000000003007211 */ /* 0x000fce00078eb8ff */
.L_x_1057:
[----:B------:R-:W-:Y:S05]  /*ab70*/  BSYNC.RECONVERGENT B1 ;  /* 0x0000000000017941 */ /* 0x000fea0003800200 */
.L_x_1054:
[----:B------:R-:W-:Y:S05]  /*ab80*/  BRA `(.L_x_1058) ;  /* 0x0000000000207947 */ /* 0x000fea0003800000 */
.L_x_1053:
[----:B------:R-:W-:-:S04]  /*ab90*/  LOP3.LUT R25, R26, 0x80000000, R25, 0x48, !PT ;  /* 0x800000001a197812 */ /* 0x000fc800078e4819 */
[----:B------:R-:W-:Y:S01]  /*aba0*/  LOP3.LUT R0, R25, 0x7f800000, RZ, 0xfc, !PT ;  /* 0x7f80000019007812 */ /* 0x000fe200078efcff */
[----:B------:R-:W-:Y:S06]  /*abb0*/  BRA `(.L_x_1058) ;  /* 0x0000000000147947 */ /* 0x000fec0003800000 */
.L_x_1052:
[----:B------:R-:W-:Y:S01]  /*abc0*/  LOP3.LUT R0, R26, 0x80000000, R25, 0x48, !PT ;  /* 0x800000001a007812 */ /* 0x000fe200078e4819 */
[----:B------:R-:W-:Y:S06]  /*abd0*/  BRA `(.L_x_1058) ;  /* 0x00000000000c7947 */ /* 0x000fec0003800000 */
.L_x_1051:
[----:B------:R-:W0:Y:S01]  /*abe0*/  MUFU.RSQ R0, -QNAN ;  /* 0xffc0000000007908 */ /* 0x000e220000001400 */
[----:B------:R-:W-:Y:S05]  /*abf0*/  BRA `(.L_x_1058) ;  /* 0x0000000000047947 */ /* 0x000fea0003800000 */
.L_x_1050:
[----:B------:R-:W-:-:S07]  /*ac00*/  FADD.FTZ R0, R25, R12 ;  /* 0x0000000c19007221 */ /* 0x000fce0000010000 */
.L_x_1058:
[----:B------:R-:W-:Y:S05]  /*ac10*/  BSYNC.RECONVERGENT B0 ;  /* 0x0000000000007941 */ /* 0x000fea0003800200 */
.L_x_1048:
[----:B------:R-:W-:-:S04]  /*ac20*/  HFMA2 R23, -RZ, RZ, 0, 0 ;  /* 0x00000000ff177431 */ /* 0x000fc800000001ff */
[----:B0-----:R-:W-:Y:S05]  /*ac30*/  RET.REL.NODEC R22 `(_Z29MutualIntensExtract_v2_KernelPKiiPKfPflll) ;  /* 0xffffff5016f07950 */ /* 0x001fea0003c3ffff */
.L_x_1059:
        /* <DEDUP_REMOVED lines=12> */
.L_x_1104:


//--------------------- .nv.shared.reserved.0     --------------------------
	.section	.nv.shared.reserved.0,"aw",@nobits
	.weak		__nv_reservedSMEM_offset_0_alias
	.size		__nv_reservedSMEM_offset_0_alias, 0, 64
	.other		__nv_reservedSMEM_offset_0_alias,@"STO_CUDA_RESERVED_SHARED STV_DEFAULT"
__nv_reservedSMEM_offset_0_alias:
	.zero		0
	.zero		64


//--------------------- .nv.constant0._Z26MutualIntensExtract_KernelILin5ELb0ELb0ELin1ELi1EEvPKfS1_Pfllllll --------------------------
	.section	.nv.constant0._Z26MutualIntensExtract_KernelILin5ELb0ELb0ELin1ELi1EEvPKfS1_Pfllllll,"a",@progbits
	.sectionflags	@""
	.align	4
.nv.constant0._Z26MutualIntensExtract_KernelILin5ELb0ELb0ELin1ELi1EEvPKfS1_Pfllllll:
	.zero		968


//--------------------- .nv.constant0._Z26MutualIntensExtract_KernelILin5ELb0ELb1ELin1ELi1EEvPKfS1_Pfllllll --------------------------
	.section	.nv.constant0._Z26MutualIntensExtract_KernelILin5ELb0ELb1ELin1ELi1EEvPKfS1_Pfllllll,"a",@progbits
	.sectionflags	@""
	.align	4
.nv.constant0._Z26MutualIntensExtract_KernelILin5ELb0ELb1ELin1ELi1EEvPKfS1_Pfllllll:
	.zero		968


//--------------------- .nv.constant0._Z26MutualIntensExtract_KernelILin5ELb1ELb0ELin1ELi1EEvPKfS1_Pfllllll --------------------------
	.section	.nv.constant0._Z26MutualIntensExtract_KernelILin5ELb1ELb0ELin1ELi1EEvPKfS1_Pfllllll,"a",@progbits
	.sectionflags	@""
	.align	4
.nv.constant0._Z26MutualIntensExtract_KernelILin5ELb1ELb0ELin1ELi1EEvPKfS1_Pfllllll:
	.zero		968


//--------------------- .nv.constant0._Z26MutualIntensExtract_KernelILin5ELb1ELb1ELin1ELi1EEvPKfS1_Pfllllll --------------------------
	.section	.nv.constant0._Z26MutualIntensExtract_KernelILin5ELb1ELb1ELin1ELi1EEvPKfS1_Pfllllll,"a",@progbits
	.sectionflags	@""
	.align	4
.nv.constant0._Z26MutualIntensExtract_KernelILin5ELb1ELb1ELin1ELi1EEvPKfS1_Pfllllll:
	.zero		968


//--------------------- .nv.constant0._Z26MutualIntensExtract_KernelILin4ELb0ELb0ELin1ELi1EEvPKfS1_Pfllllll --------------------------
	.section	.nv.constant0._Z26MutualIntensExtract_KernelILin4ELb0ELb0ELin1ELi1EEvPKfS1_Pfllllll,"a",@progbits
	.sectionflags	@""
	.align	4
.nv.constant0._Z26MutualIntensExtract_KernelILin4ELb0ELb0ELin1ELi1EEvPKfS1_Pfllllll:
	.zero		968


//--------------------- .nv.constant0._Z26MutualIntensExtract_KernelILin4ELb0ELb1ELin1ELi1EEvPKfS1_Pfllllll --------------------------
	.section	.nv.constant0._Z26MutualIntensExtract_KernelILin4ELb0ELb1ELin1ELi1EEvPKfS1_Pfllllll,"a",@progbits
	.sectionflags	@""
	.align	4
.nv.constant0._Z26MutualIntensExtract_KernelILin4ELb0ELb1ELin1ELi1EEvPKfS1_Pfllllll:
	.zero		968


//--------------------- .nv.constant0._Z26MutualIntensExtract_KernelILin4ELb1ELb0ELin1ELi1EEvPKfS1_Pfllllll --------------------------
	.section	.nv.constant0._Z26MutualIntensExtract_KernelILin4ELb1ELb0ELin1ELi1EEvPKfS1_Pfllllll,"a",@progbits
	.sectionflags	@""
	.align	4
.nv.constant0._Z26MutualIntensExtract_KernelILin4ELb1ELb0ELin1ELi1EEvPKfS1_Pfllllll:
	.zero		968


//--------------------- .nv.constant0._Z26MutualIntensExtract_KernelILin4ELb1ELb1ELin1ELi1EEvPKfS1_Pfllllll --------------------------
	.section	.nv.constant0._Z26MutualIntensExtract_KernelILin4ELb1ELb1ELin1ELi1EEvPKfS1_Pfllllll,"a",@progbits
	.sectionflags	@""
	.align	4
.nv.constant0._Z26MutualIntensExtract_KernelILin4ELb1ELb1ELin1ELi1EEvPKfS1_Pfllllll:
	.zero		968


//--------------------- .nv.constant0._Z26MutualIntensExtract_KernelILin3ELb0ELb0ELin1ELi1EEvPKfS1_Pfllllll --------------------------
	.section	.nv.constant0._Z26MutualIntensExtract_KernelILin3ELb0ELb0ELin1ELi1EEvPKfS1_Pfllllll,"a",@progbits
	.sectionflags	@""
	.align	4
.nv.constant0._Z26MutualIntensExtract_KernelILin3ELb0ELb0ELin1ELi1EEvPKfS1_Pfllllll:
	.zero		968


//--------------------- .nv.constant0._Z26MutualIntensExtract_KernelILin3ELb0ELb1ELin1ELi1EEvPKfS1_Pfllllll --------------------------
	.section	.nv.constant0._Z26MutualIntensExtract_KernelILin3ELb0ELb1ELin1ELi1EEvPKfS1_Pfllllll,"a",@progbits
	.sectionflags	@""
	.align	4
.nv.constant0._Z26MutualIntensExtract_KernelILin3ELb0ELb1ELin1ELi1EEvPKfS1_Pfllllll:
	.zero		968


//--------------------- .nv.constant0._Z26MutualIntensExtract_KernelILin3ELb1ELb0ELin1ELi1EEvPKfS1_Pfllllll --------------------------
	.section	.nv.constant0._Z26MutualIntensExtract_KernelILin3ELb1ELb0ELin1ELi1EEvPKfS1_Pfllllll,"a",@progbits
	.sectionflags	@""
	.align	4
.nv.constant0._Z26MutualIntensExtract_KernelILin3ELb1ELb0ELin1ELi1EEvPKfS1_Pfllllll:
	.zero		968


//--------------------- .nv.constant0._Z26MutualIntensExtract_KernelILin3ELb1ELb1ELin1ELi1EEvPKfS1_Pfllllll --------------------------
	.section	.nv.constant0._Z26MutualIntensExtract_KernelILin3ELb1ELb1ELin1ELi1EEvPKfS1_Pfllllll,"a",@progbits
	.sectionflags	@""
	.align	4
.nv.constant0._Z26MutualIntensExtract_KernelILin3ELb1ELb1ELin1ELi1EEvPKfS1_Pfllllll:
	.zero		968


//--------------------- .nv.constant0._Z26MutualIntensExtract_KernelILin2ELb0ELb0ELin1ELi1EEvPKfS1_Pfllllll --------------------------
	.section	.nv.constant0._Z26MutualIntensExtract_KernelILin2ELb0ELb0ELin1ELi1EEvPKfS1_Pfllllll,"a",@progbits
	.sectionflags	@""
	.align	4
.nv.constant0._Z26MutualIntensExtract_KernelILin2ELb0ELb0ELin1ELi1EEvPKfS1_Pfllllll:
	.zero		968


//--------------------- .nv.constant0._Z26MutualIntensExtract_KernelILin2ELb0ELb1ELin1ELi1EEvPKfS1_Pfllllll --------------------------
	.section	.nv.constant0._Z26MutualIntensExtract_KernelILin2ELb0ELb1ELin1ELi1EEvPKfS1_Pfllllll,"a",@progbits
	.sectionflags	@""
	.align	4
.nv.constant0._Z26MutualIntensExtract_KernelILin2ELb0ELb1ELin1ELi1EEvPKfS1_Pfllllll:
	.zero		968


//--------------------- .nv.constant0._Z26MutualIntensExtract_KernelILin2ELb1ELb0ELin1ELi1EEvPKfS1_Pfllllll --------------------------
	.section	.nv.constant0._Z26MutualIntensExtract_KernelILin2ELb1ELb0ELin1ELi1EEvPKfS1_Pfllllll,"a",@progbits
	.sectionflags	@""
	.align	4
.nv.constant0._Z26MutualIntensExtract_KernelILin2ELb1ELb0ELin1ELi1EEvPKfS1_Pfllllll:
	.zero		968


//--------------------- .nv.constant0._Z26MutualIntensExtract_KernelILin2ELb1ELb1ELin1ELi1EEvPKfS1_Pfllllll --------------------------
	.section	.nv.constant0._Z26MutualIntensExtract_KernelILin2ELb1ELb1ELin1ELi1EEvPKfS1_Pfllllll,"a",@progbits
	.sectionflags	@""
	.align	4
.nv.constant0._Z26MutualIntensExtract_KernelILin2ELb1ELb1ELin1ELi1EEvPKfS1_Pfllllll:
	.zero		968


//--------------------- .nv.constant0._Z26MutualIntensExtract_KernelILin1ELb0ELb0ELin1ELi1EEvPKfS1_Pfllllll --------------------------
	.section	.nv.constant0._Z26MutualIntensExtract_KernelILin1ELb0ELb0ELin1ELi1EEvPKfS1_Pfllllll,"a",@progbits
	.sectionflags	@""
	.align	4
.nv.constant0._Z26MutualIntensExtract_KernelILin1ELb0ELb0ELin1ELi1EEvPKfS1_Pfllllll:
	.zero		968


//--------------------- .nv.constant0._Z26MutualIntensExtract_KernelILin1ELb0ELb1ELin1ELi1EEvPKfS1_Pfllllll --------------------------
	.section	.nv.constant0._Z26MutualIntensExtract_KernelILin1ELb0ELb1ELin1ELi1EEvPKfS1_Pfllllll,"a",@progbits
	.sectionflags	@""
	.align	4
.nv.constant0._Z26MutualIntensExtract_KernelILin1ELb0ELb1ELin1ELi1EEvPKfS1_Pfllllll:
	.zero		968


//--------------------- .nv.constant0._Z26MutualIntensExtract_KernelILin1ELb1ELb0ELin1ELi1EEvPKfS1_Pfllllll --------------------------
	.section	.nv.constant0._Z26MutualIntensExtract_KernelILin1ELb1ELb0ELin1ELi1EEvPKfS1_Pfllllll,"a",@progbits
	.sectionflags	@""
	.align	4
.nv.constant0._Z26MutualIntensExtract_KernelILin1ELb1ELb0ELin1ELi1EEvPKfS1_Pfllllll:
	.zero		968


//--------------------- .nv.constant0._Z26MutualIntensExtract_KernelILin1ELb1ELb1ELin1ELi1EEvPKfS1_Pfllllll --------------------------
	.section	.nv.constant0._Z26MutualIntensExtract_KernelILin1ELb1ELb1ELin1ELi1EEvPKfS1_Pfllllll,"a",@progbits
	.sectionflags	@""
	.align	4
.nv.constant0._Z26MutualIntensExtract_KernelILin1ELb1ELb1ELin1ELi1EEvPKfS1_Pfllllll:
	.zero		968


//--------------------- .nv.constant0._Z26MutualIntensExtract_KernelILi5ELb0ELb0ELin1ELi1EEvPKfS1_Pfllllll --------------------------
	.section	.nv.constant0._Z26MutualIntensExtract_KernelILi5ELb0ELb0ELin1ELi1EEvPKfS1_Pfllllll,"a",@progbits
	.sectionflags	@""
	.align	4
.nv.constant0._Z26MutualIntensExtract_KernelILi5ELb0ELb0ELin1ELi1EEvPKfS1_Pfllllll:
	.zero		968


//--------------------- .nv.constant0._Z26MutualIntensExtract_KernelILi5ELb0ELb1ELin1ELi1EEvPKfS1_Pfllllll --------------------------
	.section	.nv.constant0._Z26MutualIntensExtract_KernelILi5ELb0ELb1ELin1ELi1EEvPKfS1_Pfllllll,"a",@progbits
	.sectionflags	@""
	.align	4
.nv.constant0._Z26MutualIntensExtract_KernelILi5ELb0ELb1ELin1ELi1EEvPKfS1_Pfllllll:
	.zero		968


//--------------------- .nv.constant0._Z26MutualIntensExtract_KernelILi5ELb1ELb0ELin1ELi1EEvPKfS1_Pfllllll --------------------------
	.section	.nv.constant0._Z26MutualIntensExtract_KernelILi5ELb1ELb0ELin1ELi1EEvPKfS1_Pfllllll,"a",@progbits
	.sectionflags	@""
	.align	4
.nv.constant0._Z26MutualIntensExtract_KernelILi5ELb1ELb0ELin1ELi1EEvPKfS1_Pfllllll:
	.zero		968


//--------------------- .nv.constant0._Z26MutualIntensExtract_KernelILi5ELb1ELb1ELin1ELi1EEvPKfS1_Pfllllll --------------------------
	.section	.nv.constant0._Z26MutualIntensExtract_KernelILi5ELb1ELb1ELin1ELi1EEvPKfS1_Pfllllll,"a",@progbits
	.sectionflags	@""
	.align	4
.nv.constant0._Z26MutualIntensExtract_KernelILi5ELb1ELb1ELin1ELi1EEvPKfS1_Pfllllll:
	.zero		968


//--------------------- .nv.constant0._Z26MutualIntensExtract_KernelILi4ELb0ELb0ELin1ELi1EEvPKfS1_Pfllllll --------------------------
	.section	.nv.constant0._Z26MutualIntensExtract_KernelILi4ELb0ELb0ELin1ELi1EEvPKfS1_Pfllllll,"a",@progbits
	.sectionflags	@""
	.align	4
.nv.constant0._Z26MutualIntensExtract_KernelILi4ELb0ELb0ELin1ELi1EEvPKfS1_Pfllllll:
	.zero		968


//--------------------- .nv.constant0._Z26MutualIntensExtract_KernelILi4ELb0ELb1ELin1ELi1EEvPKfS1_Pfllllll --------------------------
	.section	.nv.constant0._Z26MutualIntensExtract_KernelILi4ELb0ELb1ELin1ELi1EEvPKfS1_Pfllllll,"a",@progbits
	.sectionflags	@""
	.align	4
.nv.constant0._Z26MutualIntensExtract_KernelILi4ELb0ELb1ELin1ELi1EEvPKfS1_Pfllllll:
	.zero		968


//--------------------- .nv.constant0._Z26MutualIntensExtract_KernelILi4ELb1ELb0ELin1ELi1EEvPKfS1_Pfllllll --------------------------
	.section	.nv.constant0._Z26MutualIntensExtract_KernelILi4ELb1ELb0ELin1ELi1EEvPKfS1_Pfllllll,"a",@progbits
	.sectionflags	@""
	.align	4
.nv.constant0._Z26MutualIntensExtract_KernelILi4ELb1ELb0ELin1ELi1EEvPKfS1_Pfllllll:
	.zero		968


//--------------------- .nv.constant0._Z26MutualIntensExtract_KernelILi4ELb1ELb1ELin1ELi1EEvPKfS1_Pfllllll --------------------------
	.section	.nv.constant0._Z26MutualIntensExtract_KernelILi4ELb1ELb1ELin1ELi1EEvPKfS1_Pfllllll,"a",@progbits
	.sectionflags	@""
	.align	4
.nv.constant0._Z26MutualIntensExtract_KernelILi4ELb1ELb1ELin1ELi1EEvPKfS1_Pfllllll:
	.zero		968


//--------------------- .nv.constant0._Z26MutualIntensExtract_KernelILi3ELb0ELb0ELin1ELi1EEvPKfS1_Pfllllll --------------------------
	.section	.nv.constant0._Z26MutualIntensExtract_KernelILi3ELb0ELb0ELin1ELi1EEvPKfS1_Pfllllll,"a",@progbits
	.sectionflags	@""
	.align	4
.nv.constant0._Z26MutualIntensExtract_KernelILi3ELb0ELb0ELin1ELi1EEvPKfS1_Pfllllll:
	.zero		968


//--------------------- .nv.constant0._Z26MutualIntensExtract_KernelILi3ELb0ELb1ELin1ELi1EEvPKfS1_Pfllllll --------------------------
	.section	.nv.constant0._Z26MutualIntensExtract_KernelILi3ELb0ELb1ELin1ELi1EEvPKfS1_Pfllllll,"a",@progbits
	.sectionflags	@""
	.align	4
.nv.constant0._Z26MutualIntensExtract_KernelILi3ELb0ELb1ELin1ELi1EEvPKfS1_Pfllllll:
	.zero		968


//--------------------- .nv.constant0._Z26MutualIntensExtract_KernelILi3ELb1ELb0ELin1ELi1EEvPKfS1_Pfllllll --------------------------
	.section	.nv.constant0._Z26MutualIntensExtract_KernelILi3ELb1ELb0ELin1ELi1EEvPKfS1_Pfllllll,"a",@progbits
	.sectionflags	@""
	.align	4
.nv.constant0._Z26MutualIntensExtract_KernelILi3ELb1ELb0ELin1ELi1EEvPKfS1_Pfllllll:
	.zero		968


//--------------------- .nv.constant0._Z26MutualIntensExtract_KernelILi3ELb1ELb1ELin1ELi1EEvPKfS1_Pfllllll --------------------------
	.section	.nv.constant0._Z26MutualIntensExtract_KernelILi3ELb1ELb1ELin1ELi1EEvPKfS1_Pfllllll,"a",@progbits
	.sectionflags	@""
	.align	4
.nv.constant0._Z26MutualIntensExtract_KernelILi3ELb1ELb1ELin1ELi1EEvPKfS1_Pfllllll:
	.zero		968


//--------------------- .nv.constant0._Z26MutualIntensExtract_KernelILi2ELb0ELb0ELin1ELi1EEvPKfS1_Pfllllll --------------------------
	.section	.nv.constant0._Z26MutualIntensExtract_KernelILi2ELb0ELb0ELin1ELi1EEvPKfS1_Pfllllll,"a",@progbits
	.sectionflags	@""
	.align	4
.nv.constant0._Z26MutualIntensExtract_KernelILi2ELb0ELb0ELin1ELi1EEvPKfS1_Pfllllll:
	.zero		968


//--------------------- .nv.constant0._Z26MutualIntensExtract_KernelILi2ELb0ELb1ELin1ELi1EEvPKfS1_Pfllllll --------------------------
	.section	.nv.constant0._Z26MutualIntensExtract_KernelILi2ELb0ELb1ELin1ELi1EEvPKfS1_Pfllllll,"a",@progbits
	.sectionflags	@""
	.align	4
.nv.constant0._Z26MutualIntensExtract_KernelILi2ELb0ELb1ELin1ELi1EEvPKfS1_Pfllllll:
	.zero		968


//--------------------- .nv.constant0._Z26MutualIntensExtract_KernelILi2ELb1ELb0ELin1ELi1EEvPKfS1_Pfllllll --------------------------
	.section	.nv.constant0._Z26MutualIntensExtract_KernelILi2ELb1ELb0ELin1ELi1EEvPKfS1_Pfllllll,"a",@progbits
	.sectionflags	@""
	.align	4
.nv.constant0._Z26MutualIntensExtract_KernelILi2ELb1ELb0ELin1ELi1EEvPKfS1_Pfllllll:
	.zero		968


//--------------------- .nv.constant0._Z26MutualIntensExtract_KernelILi2ELb1ELb1ELin1ELi1EEvPKfS1_Pfllllll --------------------------
	.section	.nv.constant0._Z26MutualIntensExtract_KernelILi2ELb1ELb1ELin1ELi1EEvPKfS1_Pfllllll,"a",@progbits
	.sectionflags	@""
	.align	4
.nv.constant0._Z26MutualIntensExtract_KernelILi2ELb1ELb1ELin1ELi1EEvPKfS1_Pfllllll:
	.zero		968


//--------------------- .nv.constant0._Z26MutualIntensExtract_KernelILi1ELb0ELb0ELin1ELi1EEvPKfS1_Pfllllll --------------------------
	.section	.nv.constant0._Z26MutualIntensExtract_KernelILi1ELb0ELb0ELin1ELi1EEvPKfS1_Pfllllll,"a",@progbits
	.sectionflags	@""
	.align	4
.nv.constant0._Z26MutualIntensExtract_KernelILi1ELb0ELb0ELin1ELi1EEvPKfS1_Pfllllll:
	.zero		968


//--------------------- .nv.constant0._Z26MutualIntensExtract_KernelILi1ELb0ELb1ELin1ELi1EEvPKfS1_Pfllllll --------------------------
	.section	.nv.constant0._Z26MutualIntensExtract_KernelILi1ELb0ELb1ELin1ELi1EEvPKfS1_Pfllllll,"a",@progbits
	.sectionflags	@""
	.align	4
.nv.constant0._Z26MutualIntensExtract_KernelILi1ELb0ELb1ELin1ELi1EEvPKfS1_Pfllllll:
	.zero		968


//--------------------- .nv.constant0._Z26MutualIntensExtract_KernelILi1ELb1ELb0ELin1ELi1EEvPKfS1_Pfllllll --------------------------
	.section	.nv.constant0._Z26MutualIntensExtract_KernelILi1ELb1ELb0ELin1ELi1EEvPKfS1_Pfllllll,"a",@progbits
	.sectionflags	@""
	.align	4
.nv.constant0._Z26MutualIntensExtract_KernelILi1ELb1ELb0ELin1ELi1EEvPKfS1_Pfllllll:
	.zero		968


//--------------------- .nv.constant0._Z26MutualIntensExtract_KernelILi1ELb1ELb1ELin1ELi1EEvPKfS1_Pfllllll --------------------------
	.section	.nv.constant0._Z26MutualIntensExtract_KernelILi1ELb1ELb1ELin1ELi1EEvPKfS1_Pfllllll,"a",@progbits
	.sectionflags	@""
	.align	4
.nv.constant0._Z26MutualIntensExtract_KernelILi1ELb1ELb1ELin1ELi1EEvPKfS1_Pfllllll:
	.zero		968


//--------------------- .nv.constant0._Z26MutualIntensExtract_KernelILi0ELb0ELb0ELin1ELi1EEvPKfS1_Pfllllll --------------------------
	.section	.nv.constant0._Z26MutualIntensExtract_KernelILi0ELb0ELb0ELin1ELi1EEvPKfS1_Pfllllll,"a",@progbits
	.sectionflags	@""
	.align	4
.nv.constant0._Z26MutualIntensExtract_KernelILi0ELb0ELb0ELin1ELi1EEvPKfS1_Pfllllll:
	.zero		968


//--------------------- .nv.constant0._Z26MutualIntensExtract_KernelILi0ELb0ELb1ELin1ELi1EEvPKfS1_Pfllllll --------------------------
	.section	.nv.constant0._Z26MutualIntensExtract_KernelILi0ELb0ELb1ELin1ELi1EEvPKfS1_Pfllllll,"a",@progbits
	.sectionflags	@""
	.align	4
.nv.constant0._Z26MutualIntensExtract_KernelILi0ELb0ELb1ELin1ELi1EEvPKfS1_Pfllllll:
	.zero		968


//--------------------- .nv.constant0._Z26MutualIntensExtract_KernelILi0ELb1ELb0ELin1ELi1EEvPKfS1_Pfllllll --------------------------
	.section	.nv.constant0._Z26MutualIntensExtract_KernelILi0ELb1ELb0ELin1ELi1EEvPKfS1_Pfllllll,"a",@progbits
	.sectionflags	@""
	.align	4
.nv.constant0._Z26MutualIntensExtract_KernelILi0ELb1ELb0ELin1ELi1EEvPKfS1_Pfllllll:
	.zero		968


//--------------------- .nv.constant0._Z26MutualIntensExtract_KernelILi0ELb1ELb1ELin1ELi1EEvPKfS1_Pfllllll --------------------------
	.section	.nv.constant0._Z26MutualIntensExtract_KernelILi0ELb1ELb1ELin1ELi1EEvPKfS1_Pfllllll,"a",@progbits
	.sectionflags	@""
	.align	4
.nv.constant0._Z26MutualIntensExtract_KernelILi0ELb1ELb1ELin1ELi1EEvPKfS1_Pfllllll:
	.zero		968


//--------------------- .nv.constant0._Z26MutualIntensExtract_KernelILin5ELb0ELb0ELi0ELi1EEvPKfS1_Pfllllll --------------------------
	.section	.nv.constant0._Z26MutualIntensExtract_KernelILin5ELb0ELb0ELi0ELi1EEvPKfS1_Pfllllll,"a",@progbits
	.sectionflags	@""
	.align	4
.nv.constant0._Z26MutualIntensExtract_KernelILin5ELb0ELb0ELi0ELi1EEvPKfS1_Pfllllll:
	.zero		968


//--------------------- .nv.constant0._Z26MutualIntensExtract_KernelILin5ELb0ELb1ELi0ELi1EEvPKfS1_Pfllllll --------------------------
	.section	.nv.constant0._Z26MutualIntensExtract_KernelILin5ELb0ELb1ELi0ELi1EEvPKfS1_Pfllllll,"a",@progbits
	.sectionflags	@""
	.align	4
.nv.constant0._Z26MutualIntensExtract_KernelILin5ELb0ELb1ELi0ELi1EEvPKfS1_Pfllllll:
	.zero		968


//--------------------- .nv.constant0._Z26MutualIntensExtract_KernelILin5ELb1ELb0ELi0ELi1EEvPKfS1_Pfllllll --------------------------
	.section	.nv.constant0._Z26MutualIntensExtract_KernelILin5ELb1ELb0ELi0ELi1EEvPKfS1_Pfllllll,"a",@progbits
	.sectionflags	@""
	.align	4
.nv.constant0._Z26MutualIntensExtract_KernelILin5ELb1ELb0ELi0ELi1EEvPKfS1_Pfllllll:
	.zero		968


//--------------------- .nv.constant0._Z26MutualIntensExtract_KernelILin5ELb1ELb1ELi0ELi1EEvPKfS1_Pfllllll --------------------------
	.section	.nv.constant0._Z26MutualIntensExtract_KernelILin5ELb1ELb1ELi0ELi1EEvPKfS1_Pfllllll,"a",@progbits
	.sectionflags	@""
	.align	4
.nv.constant0._Z26MutualIntensExtract_KernelILin5ELb1ELb1ELi0ELi1EEvPKfS1_Pfllllll:
	.zero		968


//--------------------- .nv.constant0._Z26MutualIntensExtract_KernelILin4ELb0ELb0ELi0ELi1EEvPKfS1_Pfllllll --------------------------
	.section	.nv.constant0._Z26MutualIntensExtract_KernelILin4ELb0ELb0ELi0ELi1EEvPKfS1_Pfllllll,"a",@progbits
	.sectionflags	@""
	.align	4
.nv.constant0._Z26MutualIntensExtract_KernelILin4ELb0ELb0ELi0ELi1EEvPKfS1_Pfllllll:
	.zero		968


//--------------------- .nv.constant0._Z26MutualIntensExtract_KernelILin4ELb0ELb1ELi0ELi1EEvPKfS1_Pfllllll --------------------------
	.section	.nv.constant0._Z26MutualIntensExtract_KernelILin4ELb0ELb1ELi0ELi1EEvPKfS1_Pfllllll,"a",@progbits
	.sectionflags	@""
	.align	4
.nv.constant0._Z26MutualIntensExtract_KernelILin4ELb0ELb1ELi0ELi1EEvPKfS1_Pfllllll:
	.zero		968


//--------------------- .nv.constant0._Z26MutualIntensExtract_KernelILin4ELb1ELb0ELi0ELi1EEvPKfS1_Pfllllll --------------------------
	.section	.nv.constant0._Z26MutualIntensExtract_KernelILin4ELb1ELb0ELi0ELi1EEvPKfS1_Pfllllll,"a",@progbits
	.sectionflags	@""
	.align	4
.nv.constant0._Z26MutualIntensExtract_KernelILin4ELb1ELb0ELi0ELi1EEvPKfS1_Pfllllll:
	.zero		968


//--------------------- .nv.constant0._Z26MutualIntensExtract_KernelILin4ELb1ELb1ELi0ELi1EEvPKfS1_Pfllllll --------------------------
	.section	.nv.constant0._Z26MutualIntensExtract_KernelILin4ELb1ELb1ELi0ELi1EEvPKfS1_Pfllllll,"a",@progbits
	.sectionflags	@""
	.align	4
.nv.constant0._Z26MutualIntensExtract_KernelILin4ELb1ELb1ELi0ELi1EEvPKfS1_Pfllllll:
	.zero		968


//--------------------- .nv.constant0._Z26MutualIntensExtract_KernelILin3ELb0ELb0ELi0ELi1EEvPKfS1_Pfllllll --------------------------
	.section	.nv.constant0._Z26MutualIntensExtract_KernelILin3ELb0ELb0ELi0ELi1EEvPKfS1_Pfllllll,"a",@progbits
	.sectionflags	@""
	.align	4
.nv.constant0._Z26MutualIntensExtract_KernelILin3ELb0ELb0ELi0ELi1EEvPKfS1_Pfllllll:
	.zero		968


//--------------------- .nv.constant0._Z26MutualIntensExtract_KernelILin3ELb0ELb1ELi0ELi1EEvPKfS1_Pfllllll --------------------------
	.section	.nv.constant0._Z26MutualIntensExtract_KernelILin3ELb0ELb1ELi0ELi1EEvPKfS1_Pfllllll,"a",@progbits
	.sectionflags	@""
	.align	4
.nv.constant0._Z26MutualIntensExtract_KernelILin3ELb0ELb1ELi0ELi1EEvPKfS1_Pfllllll:
	.zero		968


//--------------------- .nv.constant0._Z26MutualIntensExtract_KernelILin3ELb1ELb0ELi0ELi1EEvPKfS1_Pfllllll --------------------------
	.section	.nv.constant0._Z26MutualIntensExtract_KernelILin3ELb1ELb0ELi0ELi1EEvPKfS1_Pfllllll,"a",@progbits
	.sectionflags	@""
	.align	4
.nv.constant0._Z26MutualIntensExtract_KernelILin3ELb1ELb0ELi0ELi1EEvPKfS1_Pfllllll:
	.zero		968


//--------------------- .nv.constant0._Z26MutualIntensExtract_KernelILin3ELb1ELb1ELi0ELi1EEvPKfS1_Pfllllll --------------------------
	.section	.nv.constant0._Z26MutualIntensExtract_KernelILin3ELb1ELb1ELi0ELi1EEvPKfS1_Pfllllll,"a",@progbits
	.sectionflags	@""
	.align	4
.nv.constant0._Z26MutualIntensExtract_KernelILin3ELb1ELb1ELi0ELi1EEvPKfS1_Pfllllll:
	.zero		968


//--------------------- .nv.constant0._Z26MutualIntensExtract_KernelILin2ELb0ELb0ELi0ELi1EEvPKfS1_Pfllllll --------------------------
	.section	.nv.constant0._Z26MutualIntensExtract_KernelILin2ELb0ELb0ELi0ELi1EEvPKfS1_Pfllllll,"a",@progbits
	.sectionflags	@""
	.align	4
.nv.constant0._Z26MutualIntensExtract_KernelILin2ELb0ELb0ELi0ELi1EEvPKfS1_Pfllllll:
	.zero		968


//--------------------- .nv.constant0._Z26MutualIntensExtract_KernelILin2ELb0ELb1ELi0ELi1EEvPKfS1_Pfllllll --------------------------
	.section	.nv.constant0._Z26MutualIntensExtract_KernelILin2ELb0ELb1ELi0ELi1EEvPKfS1_Pfllllll,"a",@progbits
	.sectionflags	@""
	.align	4
.nv.constant0._Z26MutualIntensExtract_KernelILin2ELb0ELb1ELi0ELi1EEvPKfS1_Pfllllll:
	.zero		968


//--------------------- .nv.constant0._Z26MutualIntensExtract_KernelILin2ELb1ELb0ELi0ELi1EEvPKfS1_Pfllllll --------------------------
	.section	.nv.constant0._Z26MutualIntensExtract_KernelILin2ELb1ELb0ELi0ELi1EEvPKfS1_Pfllllll,"a",@progbits
	.sectionflags	@""
	.align	4
.nv.constant0._Z26MutualIntensExtract_KernelILin2ELb1ELb0ELi0ELi1EEvPKfS1_Pfllllll:
	.zero		968


//--------------------- .nv.constant0._Z26MutualIntensExtract_KernelILin2ELb1ELb1ELi0ELi1EEvPKfS1_Pfllllll --------------------------
	.section	.nv.constant0._Z26MutualIntensExtract_KernelILin2ELb1ELb1ELi0ELi1EEvPKfS1_Pfllllll,"a",@progbits
	.sectionflags	@""
	.align	4
.nv.constant0._Z26MutualIntensExtract_KernelILin2ELb1ELb1ELi0ELi1EEvPKfS1_Pfllllll:
	.zero		968


//--------------------- .nv.constant0._Z26MutualIntensExtract_KernelILin1ELb0ELb0ELi0ELi1EEvPKfS1_Pfllllll --------------------------
	.section	.nv.constant0._Z26MutualIntensExtract_KernelILin1ELb0ELb0ELi0ELi1EEvPKfS1_Pfllllll,"a",@progbits
	.sectionflags	@""
	.align	4
.nv.constant0._Z26MutualIntensExtract_KernelILin1ELb0ELb0ELi0ELi1EEvPKfS1_Pfllllll:
	.zero		968


//--------------------- .nv.constant0._Z26MutualIntensExtract_KernelILin1ELb0ELb1ELi0ELi1EEvPKfS1_Pfllllll --------------------------
	.section	.nv.constant0._Z26MutualIntensExtract_KernelILin1ELb0ELb1ELi0ELi1EEvPKfS1_Pfllllll,"a",@progbits
	.sectionflags	@""
	.align	4
.nv.constant0._Z26MutualIntensExtract_KernelILin1ELb0ELb1ELi0ELi1EEvPKfS1_Pfllllll:
	.zero		968


//--------------------- .nv.constant0._Z26MutualIntensExtract_KernelILin1ELb1ELb0ELi0ELi1EEvPKfS1_Pfllllll --------------------------
	.section	.nv.constant0._Z26MutualIntensExtract_KernelILin1ELb1ELb0ELi0ELi1EEvPKfS1_Pfllllll,"a",@progbits
	.sectionflags	@""
	.align	4
.nv.constant0._Z26MutualIntensExtract_KernelILin1ELb1ELb0ELi0ELi1EEvPKfS1_Pfllllll:
	.zero		968


//--------------------- .nv.constant0._Z26MutualIntensExtract_KernelILin1ELb1ELb1ELi0ELi1EEvPKfS1_Pfllllll --------------------------
	.section	.nv.constant0._Z26MutualIntensExtract_KernelILin1ELb1ELb1ELi0ELi1EEvPKfS1_Pfllllll,"a",@progbits
	.sectionflags	@""
	.align	4
.nv.constant0._Z26MutualIntensExtract_KernelILin1ELb1ELb1ELi0ELi1EEvPKfS1_Pfllllll:
	.zero		968


//--------------------- .nv.constant0._Z26MutualIntensExtract_KernelILi5ELb0ELb0ELi0ELi1EEvPKfS1_Pfllllll --------------------------
	.section	.nv.constant0._Z26MutualIntensExtract_KernelILi5ELb0ELb0ELi0ELi1EEvPKfS1_Pfllllll,"a",@progbits
	.sectionflags	@""
	.align	4
.nv.constant0._Z26MutualIntensExtract_KernelILi5ELb0ELb0ELi0ELi1EEvPKfS1_Pfllllll:
	.zero		968


//--------------------- .nv.constant0._Z26MutualIntensExtract_KernelILi5ELb0ELb1ELi0ELi1EEvPKfS1_Pfllllll --------------------------
	.section	.nv.constant0._Z26MutualIntensExtract_KernelILi5ELb0ELb1ELi0ELi1EEvPKfS1_Pfllllll,"a",@progbits
	.sectionflags	@""
	.align	4
.nv.constant0._Z26MutualIntensExtract_KernelILi5ELb0ELb1ELi0ELi1EEvPKfS1_Pfllllll:
	.zero		968


//--------------------- .nv.constant0._Z26MutualIntensExtract_KernelILi5ELb1ELb0ELi0ELi1EEvPKfS1_Pfllllll --------------------------
	.section	.nv.constant0._Z26MutualIntensExtract_KernelILi5ELb1ELb0ELi0ELi1EEvPKfS1_Pfllllll,"a",@progbits
	.sectionflags	@""
	.align	4
.nv.constant0._Z26MutualIntensExtract_KernelILi5ELb1ELb0ELi0ELi1EEvPKfS1_Pfllllll:
	.zero		968


//--------------------- .nv.constant0._Z26MutualIntensExtract_KernelILi5ELb1ELb1ELi0ELi1EEvPKfS1_Pfllllll --------------------------
	.section	.nv.constant0._Z26MutualIntensExtract_KernelILi5ELb1ELb1ELi0ELi1EEvPKfS1_Pfllllll,"a",@progbits
	.sectionflags	@""
	.align	4
.nv.constant0._Z26MutualIntensExtract_KernelILi5ELb1ELb1ELi0ELi1EEvPKfS1_Pfllllll:
	.zero		968


//--------------------- .nv.constant0._Z26MutualIntensExtract_KernelILi4ELb0ELb0ELi0ELi1EEvPKfS1_Pfllllll --------------------------
	.section	.nv.constant0._Z26MutualIntensExtract_KernelILi4ELb0ELb0ELi0ELi1EEvPKfS1_Pfllllll,"a",@progbits
	.sectionflags	@""
	.align	4
.nv.constant0._Z26MutualIntensExtract_KernelILi4ELb0ELb0ELi0ELi1EEvPKfS1_Pfllllll:
	.zero		968


//--------------------- .nv.constant0._Z26MutualIntensExtract_KernelILi4ELb0ELb1ELi0ELi1EEvPKfS1_Pfllllll --------------------------
	.section	.nv.constant0._Z26MutualIntensExtract_KernelILi4ELb0ELb1ELi0ELi1EEvPKfS1_Pfllllll,"a",@progbits
	.sectionflags	@""
	.align	4
.nv.constant0._Z26MutualIntensExtract_KernelILi4ELb0ELb1ELi0ELi1EEvPKfS1_Pfllllll:
	.zero		968


//--------------------- .nv.constant0._Z26MutualIntensExtract_KernelILi4ELb1ELb0ELi0ELi1EEvPKfS1_Pfllllll --------------------------
	.section	.nv.constant0._Z26MutualIntensExtract_KernelILi4ELb1ELb0ELi0ELi1EEvPKfS1_Pfllllll,"a",@progbits
	.sectionflags	@""
	.align	4
.nv.constant0._Z26MutualIntensExtract_KernelILi4ELb1ELb0ELi0ELi1EEvPKfS1_Pfllllll:
	.zero		968


//--------------------- .nv.constant0._Z26MutualIntensExtract_KernelILi4ELb1ELb1ELi0ELi1EEvPKfS1_Pfllllll --------------------------
	.section	.nv.constant0._Z26MutualIntensExtract_KernelILi4ELb1ELb1ELi0ELi1EEvPKfS1_Pfllllll,"a",@progbits
	.sectionflags	@""
	.align	4
.nv.constant0._Z26MutualIntensExtract_KernelILi4ELb1ELb1ELi0ELi1EEvPKfS1_Pfllllll:
	.zero		968


//--------------------- .nv.constant0._Z26MutualIntensExtract_KernelILi3ELb0ELb0ELi0ELi1EEvPKfS1_Pfllllll --------------------------
	.section	.nv.constant0._Z26MutualIntensExtract_KernelILi3ELb0ELb0ELi0ELi1EEvPKfS1_Pfllllll,"a",@progbits
	.sectionflags	@""
	.align	4
.nv.constant0._Z26MutualIntensExtract_KernelILi3ELb0ELb0ELi0ELi1EEvPKfS1_Pfllllll:
	.zero		968


//--------------------- .nv.constant0._Z26MutualIntensExtract_KernelILi3ELb0ELb1ELi0ELi1EEvPKfS1_Pfllllll --------------------------
	.section	.nv.constant0._Z26MutualIntensExtract_KernelILi3ELb0ELb1ELi0ELi1EEvPKfS1_Pfllllll,"a",@progbits
	.sectionflags	@""
	.align	4
.nv.constant0._Z26MutualIntensExtract_KernelILi3ELb0ELb1ELi0ELi1EEvPKfS1_Pfllllll:
	.zero		968


//--------------------- .nv.constant0._Z26MutualIntensExtract_KernelILi3ELb1ELb0ELi0ELi1EEvPKfS1_Pfllllll --------------------------
	.section	.nv.constant0._Z26MutualIntensExtract_KernelILi3ELb1ELb0ELi0ELi1EEvPKfS1_Pfllllll,"a",@progbits
	.sectionflags	@""
	.align	4
.nv.constant0._Z26MutualIntensExtract_KernelILi3ELb1ELb0ELi0ELi1EEvPKfS1_Pfllllll:
	.zero		968


//--------------------- .nv.constant0._Z26MutualIntensExtract_KernelILi3ELb1ELb1ELi0ELi1EEvPKfS1_Pfllllll --------------------------
	.section	.nv.constant0._Z26MutualIntensExtract_KernelILi3ELb1ELb1ELi0ELi1EEvPKfS1_Pfllllll,"a",@progbits
	.sectionflags	@""
	.align	4
.nv.constant0._Z26MutualIntensExtract_KernelILi3ELb1ELb1ELi0ELi1EEvPKfS1_Pfllllll:
	.zero		968


//--------------------- .nv.constant0._Z26MutualIntensExtract_KernelILi2ELb0ELb0ELi0ELi1EEvPKfS1_Pfllllll --------------------------
	.section	.nv.constant0._Z26MutualIntensExtract_KernelILi2ELb0ELb0ELi0ELi1EEvPKfS1_Pfllllll,"a",@progbits
	.sectionflags	@""
	.align	4
.nv.constant0._Z26MutualIntensExtract_KernelILi2ELb0ELb0ELi0ELi1EEvPKfS1_Pfllllll:
	.zero		968


//--------------------- .nv.constant0._Z26MutualIntensExtract_KernelILi2ELb0ELb1ELi0ELi1EEvPKfS1_Pfllllll --------------------------
	.section	.nv.constant0._Z26MutualIntensExtract_KernelILi2ELb0ELb1ELi0ELi1EEvPKfS1_Pfllllll,"a",@progbits
	.sectionflags	@""
	.align	4
.nv.constant0._Z26MutualIntensExtract_KernelILi2ELb0ELb1ELi0ELi1EEvPKfS1_Pfllllll:
	.zero		968


//--------------------- .nv.constant0._Z26MutualIntensExtract_KernelILi2ELb1ELb0ELi0ELi1EEvPKfS1_Pfllllll --------------------------
	.section	.nv.constant0._Z26MutualIntensExtract_KernelILi2ELb1ELb0ELi0ELi1EEvPKfS1_Pfllllll,"a",@progbits
	.sectionflags	@""
	.align	4
.nv.constant0._Z26MutualIntensExtract_KernelILi2ELb1ELb0ELi0ELi1EEvPKfS1_Pfllllll:
	.zero		968


//--------------------- .nv.constant0._Z26MutualIntensExtract_KernelILi2ELb1ELb1ELi0ELi1EEvPKfS1_Pfllllll --------------------------
	.section	.nv.constant0._Z26MutualIntensExtract_KernelILi2ELb1ELb1ELi0ELi1EEvPKfS1_Pfllllll,"a",@progbits
	.sectionflags	@""
	.align	4
.nv.constant0._Z26MutualIntensExtract_KernelILi2ELb1ELb1ELi0ELi1EEvPKfS1_Pfllllll:
	.zero		968


//--------------------- .nv.constant0._Z26MutualIntensExtract_KernelILi1ELb0ELb0ELi0ELi1EEvPKfS1_Pfllllll --------------------------
	.section	.nv.constant0._Z26MutualIntensExtract_KernelILi1ELb0ELb0ELi0ELi1EEvPKfS1_Pfllllll,"a",@progbits
	.sectionflags	@""
	.align	4
.nv.constant0._Z26MutualIntensExtract_KernelILi1ELb0ELb0ELi0ELi1EEvPKfS1_Pfllllll:
	.zero		968


//--------------------- .nv.constant0._Z26MutualIntensExtract_KernelILi1ELb0ELb1ELi0ELi1EEvPKfS1_Pfllllll --------------------------
	.section	.nv.constant0._Z26MutualIntensExtract_KernelILi1ELb0ELb1ELi0ELi1EEvPKfS1_Pfllllll,"a",@progbits
	.sectionflags	@""
	.align	4
.nv.constant0._Z26MutualIntensExtract_KernelILi1ELb0ELb1ELi0ELi1EEvPKfS1_Pfllllll:
	.zero		968


//--------------------- .nv.constant0._Z26MutualIntensExtract_KernelILi1ELb1ELb0ELi0ELi1EEvPKfS1_Pfllllll --------------------------
	.section	.nv.constant0._Z26MutualIntensExtract_KernelILi1ELb1ELb0ELi0ELi1EEvPKfS1_Pfllllll,"a",@progbits
	.sectionflags	@""
	.align	4
.nv.constant0._Z26MutualIntensExtract_KernelILi1ELb1ELb0ELi0ELi1EEvPKfS1_Pfllllll:
	.zero		968


//--------------------- .nv.constant0._Z26MutualIntensExtract_KernelILi1ELb1ELb1ELi0ELi1EEvPKfS1_Pfllllll --------------------------
	.section	.nv.constant0._Z26MutualIntensExtract_KernelILi1ELb1ELb1ELi0ELi1EEvPKfS1_Pfllllll,"a",@progbits
	.sectionflags	@""
	.align	4
.nv.constant0._Z26MutualIntensExtract_KernelILi1ELb1ELb1ELi0ELi1EEvPKfS1_Pfllllll:
	.zero		968


//--------------------- .nv.constant0._Z26MutualIntensExtract_KernelILi0ELb0ELb0ELi0ELi1EEvPKfS1_Pfllllll --------------------------
	.section	.nv.constant0._Z26MutualIntensExtract_KernelILi0ELb0ELb0ELi0ELi1EEvPKfS1_Pfllllll,"a",@progbits
	.sectionflags	@""
	.align	4
.nv.constant0._Z26MutualIntensExtract_KernelILi0ELb0ELb0ELi0ELi1EEvPKfS1_Pfllllll:
	.zero		968


//--------------------- .nv.constant0._Z26MutualIntensExtract_KernelILi0ELb0ELb1ELi0ELi1EEvPKfS1_Pfllllll --------------------------
	.section	.nv.constant0._Z26MutualIntensExtract_KernelILi0ELb0ELb1ELi0ELi1EEvPKfS1_Pfllllll,"a",@progbits
	.sectionflags	@""
	.align	4
.nv.constant0._Z26MutualIntensExtract_KernelILi0ELb0ELb1ELi0ELi1EEvPKfS1_Pfllllll:
	.zero		968


//--------------------- .nv.constant0._Z26MutualIntensExtract_KernelILi0ELb1ELb0ELi0ELi1EEvPKfS1_Pfllllll --------------------------
	.section	.nv.constant0._Z26MutualIntensExtract_KernelILi0ELb1ELb0ELi0ELi1EEvPKfS1_Pfllllll,"a",@progbits
	.sectionflags	@""
	.align	4
.nv.constant0._Z26MutualIntensExtract_KernelILi0ELb1ELb0ELi0ELi1EEvPKfS1_Pfllllll:
	.zero		968


//--------------------- .nv.constant0._Z26MutualIntensExtract_KernelILi0ELb1ELb1ELi0ELi1EEvPKfS1_Pfllllll --------------------------
	.section	.nv.constant0._Z26MutualIntensExtract_KernelILi0ELb1ELb1ELi0ELi1EEvPKfS1_Pfllllll,"a",@progbits
	.sectionflags	@""
	.align	4
.nv.constant0._Z26MutualIntensExtract_KernelILi0ELb1ELb1ELi0ELi1EEvPKfS1_Pfllllll:
	.zero		968


//--------------------- .nv.constant0._Z26MutualIntensExtract_KernelILin5ELb0ELb0ELi1ELi1EEvPKfS1_Pfllllll --------------------------
	.section	.nv.constant0._Z26MutualIntensExtract_KernelILin5ELb0ELb0ELi1ELi1EEvPKfS1_Pfllllll,"a",@progbits
	.sectionflags	@""
	.align	4
.nv.constant0._Z26MutualIntensExtract_KernelILin5ELb0ELb0ELi1ELi1EEvPKfS1_Pfllllll:
	.zero		968


//--------------------- .nv.constant0._Z26MutualIntensExtract_KernelILin5ELb0ELb1ELi1ELi1EEvPKfS1_Pfllllll --------------------------
	.section	.nv.constant0._Z26MutualIntensExtract_KernelILin5ELb0ELb1ELi1ELi1EEvPKfS1_Pfllllll,"a",@progbits
	.sectionflags	@""
	.align	4
.nv.constant0._Z26MutualIntensExtract_KernelILin5ELb0ELb1ELi1ELi1EEvPKfS1_Pfllllll:
	.zero		968


//--------------------- .nv.constant0._Z26MutualIntensExtract_KernelILin5ELb1ELb0ELi1ELi1EEvPKfS1_Pfllllll --------------------------
	.section	.nv.constant0._Z26MutualIntensExtract_KernelILin5ELb1ELb0ELi1ELi1EEvPKfS1_Pfllllll,"a",@progbits
	.sectionflags	@""
	.align	4
.nv.constant0._Z26MutualIntensExtract_KernelILin5ELb1ELb0ELi1ELi1EEvPKfS1_Pfllllll:
	.zero		968


//--------------------- .nv.constant0._Z26MutualIntensExtract_KernelILin5ELb1ELb1ELi1ELi1EEvPKfS1_Pfllllll --------------------------
	.section	.nv.constant0._Z26MutualIntensExtract_KernelILin5ELb1ELb1ELi1ELi1EEvPKfS1_Pfllllll,"a",@progbits
	.sectionflags	@""
	.align	4
.nv.constant0._Z26MutualIntensExtract_KernelILin5ELb1ELb1ELi1ELi1EEvPKfS1_Pfllllll:
	.zero		968


//--------------------- .nv.constant0._Z26MutualIntensExtract_KernelILin4ELb0ELb0ELi1ELi1EEvPKfS1_Pfllllll --------------------------
	.section	.nv.constant0._Z26MutualIntensExtract_KernelILin4ELb0ELb0ELi1ELi1EEvPKfS1_Pfllllll,"a",@progbits
	.sectionflags	@""
	.align	4
.nv.constant0._Z26MutualIntensExtract_KernelILin4ELb0ELb0ELi1ELi1EEvPKfS1_Pfllllll:
	.zero		968


//--------------------- .nv.constant0._Z26MutualIntensExtract_KernelILin4ELb0ELb1ELi1ELi1EEvPKfS1_Pfllllll --------------------------
	.section	.nv.constant0._Z26MutualIntensExtract_KernelILin4ELb0ELb1ELi1ELi1EEvPKfS1_Pfllllll,"a",@progbits
	.sectionflags	@""
	.align	4
.nv.constant0._Z26MutualIntensExtract_KernelILin4ELb0ELb1ELi1ELi1EEvPKfS1_Pfllllll:
	.zero		968


//--------------------- .nv.constant0._Z26MutualIntensExtract_KernelILin4ELb1ELb0ELi1ELi1EEvPKfS1_Pfllllll --------------------------
	.section	.nv.constant0._Z26MutualIntensExtract_KernelILin4ELb1ELb0ELi1ELi1EEvPKfS1_Pfllllll,"a",@progbits
	.sectionflags	@""
	.align	4
.nv.constant0._Z26MutualIntensExtract_KernelILin4ELb1ELb0ELi1ELi1EEvPKfS1_Pfllllll:
	.zero		968


//--------------------- .nv.constant0._Z26MutualIntensExtract_KernelILin4ELb1ELb1ELi1ELi1EEvPKfS1_Pfllllll --------------------------
	.section	.nv.constant0._Z26MutualIntensExtract_KernelILin4ELb1ELb1ELi1ELi1EEvPKfS1_Pfllllll,"a",@progbits
	.sectionflags	@""
	.align	4
.nv.constant0._Z26MutualIntensExtract_KernelILin4ELb1ELb1ELi1ELi1EEvPKfS1_Pfllllll:
	.zero		968


//--------------------- .nv.constant0._Z26MutualIntensExtract_KernelILin3ELb0ELb0ELi1ELi1EEvPKfS1_Pfllllll --------------------------
	.section	.nv.constant0._Z26MutualIntensExtract_KernelILin3ELb0ELb0ELi1ELi1EEvPKfS1_Pfllllll,"a",@progbits
	.sectionflags	@""
	.align	4
.nv.constant0._Z26MutualIntensExtract_KernelILin3ELb0ELb0ELi1ELi1EEvPKfS1_Pfllllll:
	.zero		968


//--------------------- .nv.constant0._Z26MutualIntensExtract_KernelILin3ELb0ELb1ELi1ELi1EEvPKfS1_Pfllllll --------------------------
	.section	.nv.constant0._Z26MutualIntensExtract_KernelILin3ELb0ELb1ELi1ELi1EEvPKfS1_Pfllllll,"a",@progbits
	.sectionflags	@""
	.align	4
.nv.constant0._Z26MutualIntensExtract_KernelILin3ELb0ELb1ELi1ELi1EEvPKfS1_Pfllllll:
	.zero		968


//--------------------- .nv.constant0._Z26MutualIntensExtract_KernelILin3ELb1ELb0ELi1ELi1EEvPKfS1_Pfllllll --------------------------
	.section	.nv.constant0._Z26MutualIntensExtract_KernelILin3ELb1ELb0ELi1ELi1EEvPKfS1_Pfllllll,"a",@progbits
	.sectionflags	@""
	.align	4
.nv.constant0._Z26MutualIntensExtract_KernelILin3ELb1ELb0ELi1ELi1EEvPKfS1_Pfllllll:
	.zero		968


//--------------------- .nv.constant0._Z26MutualIntensExtract_KernelILin3ELb1ELb1ELi1ELi1EEvPKfS1_Pfllllll --------------------------
	.section	.nv.constant0._Z26MutualIntensExtract_KernelILin3ELb1ELb1ELi1ELi1EEvPKfS1_Pfllllll,"a",@progbits
	.sectionflags	@""
	.align	4
.nv.constant0._Z26MutualIntensExtract_KernelILin3ELb1ELb1ELi1ELi1EEvPKfS1_Pfllllll:
	.zero		968


//--------------------- .nv.constant0._Z26MutualIntensExtract_KernelILin2ELb0ELb0ELi1ELi1EEvPKfS1_Pfllllll --------------------------
	.section	.nv.constant0._Z26MutualIntensExtract_KernelILin2ELb0ELb0ELi1ELi1EEvPKfS1_Pfllllll,"a",@progbits
	.sectionflags	@""
	.align	4
.nv.constant0._Z26MutualIntensExtract_KernelILin2ELb0ELb0ELi1ELi1EEvPKfS1_Pfllllll:
	.zero		968


//--------------------- .nv.constant0._Z26MutualIntensExtract_KernelILin2ELb0ELb1ELi1ELi1EEvPKfS1_Pfllllll --------------------------
	.section	.nv.constant0._Z26MutualIntensExtract_KernelILin2ELb0ELb1ELi1ELi1EEvPKfS1_Pfllllll,"a",@progbits
	.sectionflags	@""
	.align	4
.nv.constant0._Z26MutualIntensExtract_KernelILin2ELb0ELb1ELi1ELi1EEvPKfS1_Pfllllll:
	.zero		968


//--------------------- .nv.constant0._Z26MutualIntensExtract_KernelILin2ELb1ELb0ELi1ELi1EEvPKfS1_Pfllllll --------------------------
	.section	.nv.constant0._Z26MutualIntensExtract_KernelILin2ELb1ELb0ELi1ELi1EEvPKfS1_Pfllllll,"a",@progbits
	.sectionflags	@""
	.align	4
.nv.constant0._Z26MutualIntensExtract_KernelILin2ELb1ELb0ELi1ELi1EEvPKfS1_Pfllllll:
	.zero		968


//--------------------- .nv.constant0._Z26MutualIntensExtract_KernelILin2ELb1ELb1ELi1ELi1EEvPKfS1_Pfllllll --------------------------
	.section	.nv.constant0._Z26MutualIntensExtract_KernelILin2ELb1ELb1ELi1ELi1EEvPKfS1_Pfllllll,"a",@progbits
	.sectionflags	@""
	.align	4
.nv.constant0._Z26MutualIntensExtract_KernelILin2ELb1ELb1ELi1ELi1EEvPKfS1_Pfllllll:
	.zero		968


//--------------------- .nv.constant0._Z26MutualIntensExtract_KernelILin1ELb0ELb0ELi1ELi1EEvPKfS1_Pfllllll --------------------------
	.section	.nv.constant0._Z26MutualIntensExtract_KernelILin1ELb0ELb0ELi1ELi1EEvPKfS1_Pfllllll,"a",@progbits
	.sectionflags	@""
	.align	4
.nv.constant0._Z26MutualIntensExtract_KernelILin1ELb0ELb0ELi1ELi1EEvPKfS1_Pfllllll:
	.zero		968


//--------------------- .nv.constant0._Z26MutualIntensExtract_KernelILin1ELb0ELb1ELi1ELi1EEvPKfS1_Pfllllll --------------------------
	.section	.nv.constant0._Z26MutualIntensExtract_KernelILin1ELb0ELb1ELi1ELi1EEvPKfS1_Pfllllll,"a",@progbits
	.sectionflags	@""
	.align	4
.nv.constant0._Z26MutualIntensExtract_KernelILin1ELb0ELb1ELi1ELi1EEvPKfS1_Pfllllll:
	.zero		968


//--------------------- .nv.constant0._Z26MutualIntensExtract_KernelILin1ELb1ELb0ELi1ELi1EEvPKfS1_Pfllllll --------------------------
	.section	.nv.constant0._Z26MutualIntensExtract_KernelILin1ELb1ELb0ELi1ELi1EEvPKfS1_Pfllllll,"a",@progbits
	.sectionflags	@""
	.align	4
.nv.constant0._Z26MutualIntensExtract_KernelILin1ELb1ELb0ELi1ELi1EEvPKfS1_Pfllllll:
	.zero		968


//--------------------- .nv.constant0._Z26MutualIntensExtract_KernelILin1ELb1ELb1ELi1ELi1EEvPKfS1_Pfllllll --------------------------
	.section	.nv.constant0._Z26MutualIntensExtract_KernelILin1ELb1ELb1ELi1ELi1EEvPKfS1_Pfllllll,"a",@progbits
	.sectionflags	@""
	.align	4
.nv.constant0._Z26MutualIntensExtract_KernelILin1ELb1ELb1ELi1ELi1EEvPKfS1_Pfllllll:
	.zero		968


//--------------------- .nv.constant0._Z26MutualIntensExtract_KernelILi5ELb0ELb0ELi1ELi1EEvPKfS1_Pfllllll --------------------------
	.section	.nv.constant0._Z26MutualIntensExtract_KernelILi5ELb0ELb0ELi1ELi1EEvPKfS1_Pfllllll,"a",@progbits
	.sectionflags	@""
	.align	4
.nv.constant0._Z26MutualIntensExtract_KernelILi5ELb0ELb0ELi1ELi1EEvPKfS1_Pfllllll:
	.zero		968


//--------------------- .nv.constant0._Z26MutualIntensExtract_KernelILi5ELb0ELb1ELi1ELi1EEvPKfS1_Pfllllll --------------------------
	.section	.nv.constant0._Z26MutualIntensExtract_KernelILi5ELb0ELb1ELi1ELi1EEvPKfS1_Pfllllll,"a",@progbits
	.sectionflags	@""
	.align	4
.nv.constant0._Z26MutualIntensExtract_KernelILi5ELb0ELb1ELi1ELi1EEvPKfS1_Pfllllll:
	.zero		968


//--------------------- .nv.constant0._Z26MutualIntensExtract_KernelILi5ELb1ELb0ELi1ELi1EEvPKfS1_Pfllllll --------------------------
	.section	.nv.constant0._Z26MutualIntensExtract_KernelILi5ELb1ELb0ELi1ELi1EEvPKfS1_Pfllllll,"a",@progbits
	.sectionflags	@""
	.align	4
.nv.constant0._Z26MutualIntensExtract_KernelILi5ELb1ELb0ELi1ELi1EEvPKfS1_Pfllllll:
	.zero		968


//--------------------- .nv.constant0._Z26MutualIntensExtract_KernelILi5ELb1ELb1ELi1ELi1EEvPKfS1_Pfllllll --------------------------
	.section	.nv.constant0._Z26MutualIntensExtract_KernelILi5ELb1ELb1ELi1ELi1EEvPKfS1_Pfllllll,"a",@progbits
	.sectionflags	@""
	.align	4
.nv.constant0._Z26MutualIntensExtract_KernelILi5ELb1ELb1ELi1ELi1EEvPKfS1_Pfllllll:
	.zero		968


//--------------------- .nv.constant0._Z26MutualIntensExtract_KernelILi4ELb0ELb0ELi1ELi1EEvPKfS1_Pfllllll --------------------------
	.section	.nv.constant0._Z26MutualIntensExtract_KernelILi4ELb0ELb0ELi1ELi1EEvPKfS1_Pfllllll,"a",@progbits
	.sectionflags	@""
	.align	4
.nv.constant0._Z26MutualIntensExtract_KernelILi4ELb0ELb0ELi1ELi1EEvPKfS1_Pfllllll:
	.zero		968


//--------------------- .nv.constant0._Z26MutualIntensExtract_KernelILi4ELb0ELb1ELi1ELi1EEvPKfS1_Pfllllll --------------------------
	.section	.nv.constant0._Z26MutualIntensExtract_KernelILi4ELb0ELb1ELi1ELi1EEvPKfS1_Pfllllll,"a",@progbits
	.sectionflags	@""
	.align	4
.nv.constant0._Z26MutualIntensExtract_KernelILi4ELb0ELb1ELi1ELi1EEvPKfS1_Pfllllll:
	.zero		968


//--------------------- .nv.constant0._Z26MutualIntensExtract_KernelILi4ELb1ELb0ELi1ELi1EEvPKfS1_Pfllllll --------------------------
	.section	.nv.constant0._Z26MutualIntensExtract_KernelILi4ELb1ELb0ELi1ELi1EEvPKfS1_Pfllllll,"a",@progbits
	.sectionflags	@""
	.align	4
.nv.constant0._Z26MutualIntensExtract_KernelILi4ELb1ELb0ELi1ELi1EEvPKfS1_Pfllllll:
	.zero		968


//--------------------- .nv.constant0._Z26MutualIntensExtract_KernelILi4ELb1ELb1ELi1ELi1EEvPKfS1_Pfllllll --------------------------
	.section	.nv.constant0._Z26MutualIntensExtract_KernelILi4ELb1ELb1ELi1ELi1EEvPKfS1_Pfllllll,"a",@progbits
	.sectionflags	@""
	.align	4
.nv.constant0._Z26MutualIntensExtract_KernelILi4ELb1ELb1ELi1ELi1EEvPKfS1_Pfllllll:
	.zero		968


//--------------------- .nv.constant0._Z26MutualIntensExtract_KernelILi3ELb0ELb0ELi1ELi1EEvPKfS1_Pfllllll --------------------------
	.section	.nv.constant0._Z26MutualIntensExtract_KernelILi3ELb0ELb0ELi1ELi1EEvPKfS1_Pfllllll,"a",@progbits
	.sectionflags	@""
	.align	4
.nv.constant0._Z26MutualIntensExtract_KernelILi3ELb0ELb0ELi1ELi1EEvPKfS1_Pfllllll:
	.zero		968


//--------------------- .nv.constant0._Z26MutualIntensExtract_KernelILi3ELb0ELb1ELi1ELi1EEvPKfS1_Pfllllll --------------------------
	.section	.nv.constant0._Z26MutualIntensExtract_KernelILi3ELb0ELb1ELi1ELi1EEvPKfS1_Pfllllll,"a",@progbits
	.sectionflags	@""
	.align	4
.nv.constant0._Z26MutualIntensExtract_KernelILi3ELb0ELb1ELi1ELi1EEvPKfS1_Pfllllll:
	.zero		968


//--------------------- .nv.constant0._Z26MutualIntensExtract_KernelILi3ELb1ELb0ELi1ELi1EEvPKfS1_Pfllllll --------------------------
	.section	.nv.constant0._Z26MutualIntensExtract_KernelILi3ELb1ELb0ELi1ELi1EEvPKfS1_Pfllllll,"a",@progbits
	.sectionflags	@""
	.align	4
.nv.constant0._Z26MutualIntensExtract_KernelILi3ELb1ELb0ELi1ELi1EEvPKfS1_Pfllllll:
	.zero		968


//--------------------- .nv.constant0._Z26MutualIntensExtract_KernelILi3ELb1ELb1ELi1ELi1EEvPKfS1_Pfllllll --------------------------
	.section	.nv.constant0._Z26MutualIntensExtract_KernelILi3ELb1ELb1ELi1ELi1EEvPKfS1_Pfllllll,"a",@progbits
	.sectionflags	@""
	.align	4
.nv.constant0._Z26MutualIntensExtract_KernelILi3ELb1ELb1ELi1ELi1EEvPKfS1_Pfllllll:
	.zero		968


//--------------------- .nv.constant0._Z26MutualIntensExtract_KernelILi2ELb0ELb0ELi1ELi1EEvPKfS1_Pfllllll --------------------------
	.section	.nv.constant0._Z26MutualIntensExtract_KernelILi2ELb0ELb0ELi1ELi1EEvPKfS1_Pfllllll,"a",@progbits
	.sectionflags	@""
	.align	4
.nv.constant0._Z26MutualIntensExtract_KernelILi2ELb0ELb0ELi1ELi1EEvPKfS1_Pfllllll:
	.zero		968


//--------------------- .nv.constant0._Z26MutualIntensExtract_KernelILi2ELb0ELb1ELi1ELi1EEvPKfS1_Pfllllll --------------------------
	.section	.nv.constant0._Z26MutualIntensExtract_KernelILi2ELb0ELb1ELi1ELi1EEvPKfS1_Pfllllll,"a",@progbits
	.sectionflags	@""
	.align	4
.nv.constant0._Z26MutualIntensExtract_KernelILi2ELb0ELb1ELi1ELi1EEvPKfS1_Pfllllll:
	.zero		968


//--------------------- .nv.constant0._Z26MutualIntensExtract_KernelILi2ELb1ELb0ELi1ELi1EEvPKfS1_Pfllllll --------------------------
	.section	.nv.constant0._Z26MutualIntensExtract_KernelILi2ELb1ELb0ELi1ELi1EEvPKfS1_Pfllllll,"a",@progbits
	.sectionflags	@""
	.align	4
.nv.constant0._Z26MutualIntensExtract_KernelILi2ELb1ELb0ELi1ELi1EEvPKfS1_Pfllllll:
	.zero		968


//--------------------- .nv.constant0._Z26MutualIntensExtract_KernelILi2ELb1ELb1ELi1ELi1EEvPKfS1_Pfllllll --------------------------
	.section	.nv.constant0._Z26MutualIntensExtract_KernelILi2ELb1ELb1ELi1ELi1EEvPKfS1_Pfllllll,"a",@progbits
	.sectionflags	@""
	.align	4
.nv.constant0._Z26MutualIntensExtract_KernelILi2ELb1ELb1ELi1ELi1EEvPKfS1_Pfllllll:
	.zero		968


//--------------------- .nv.constant0._Z26MutualIntensExtract_KernelILi1ELb0ELb0ELi1ELi1EEvPKfS1_Pfllllll --------------------------
	.section	.nv.constant0._Z26MutualIntensExtract_KernelILi1ELb0ELb0ELi1ELi1EEvPKfS1_Pfllllll,"a",@progbits
	.sectionflags	@""
	.align	4
.nv.constant0._Z26MutualIntensExtract_KernelILi1ELb0ELb0ELi1ELi1EEvPKfS1_Pfllllll:
	.zero		968


//--------------------- .nv.constant0._Z26MutualIntensExtract_KernelILi1ELb0ELb1ELi1ELi1EEvPKfS1_Pfllllll --------------------------
	.section	.nv.constant0._Z26MutualIntensExtract_KernelILi1ELb0ELb1ELi1ELi1EEvPKfS1_Pfllllll,"a",@progbits
	.sectionflags	@""
	.align	4
.nv.constant0._Z26MutualIntensExtract_KernelILi1ELb0ELb1ELi1ELi1EEvPKfS1_Pfllllll:
	.zero		968


//--------------------- .nv.constant0._Z26MutualIntensExtract_KernelILi1ELb1ELb0ELi1ELi1EEvPKfS1_Pfllllll --------------------------
	.section	.nv.constant0._Z26MutualIntensExtract_KernelILi1ELb1ELb0ELi1ELi1EEvPKfS1_Pfllllll,"a",@progbits
	.sectionflags	@""
	.align	4
.nv.constant0._Z26MutualIntensExtract_KernelILi1ELb1ELb0ELi1ELi1EEvPKfS1_Pfllllll:
	.zero		968


//--------------------- .nv.constant0._Z26MutualIntensExtract_KernelILi1ELb1ELb1ELi1ELi1EEvPKfS1_Pfllllll --------------------------
	.section	.nv.constant0._Z26MutualIntensExtract_KernelILi1ELb1ELb1ELi1ELi1EEvPKfS1_Pfllllll,"a",@progbits
	.sectionflags	@""
	.align	4
.nv.constant0._Z26MutualIntensExtract_KernelILi1ELb1ELb1ELi1ELi1EEvPKfS1_Pfllllll:
	.zero		968


//--------------------- .nv.constant0._Z26MutualIntensExtract_KernelILi0ELb0ELb0ELi1ELi1EEvPKfS1_Pfllllll --------------------------
	.section	.nv.constant0._Z26MutualIntensExtract_KernelILi0ELb0ELb0ELi1ELi1EEvPKfS1_Pfllllll,"a",@progbits
	.sectionflags	@""
	.align	4
.nv.constant0._Z26MutualIntensExtract_KernelILi0ELb0ELb0ELi1ELi1EEvPKfS1_Pfllllll:
	.zero		968


//--------------------- .nv.constant0._Z26MutualIntensExtract_KernelILi0ELb0ELb1ELi1ELi1EEvPKfS1_Pfllllll --------------------------
	.section	.nv.constant0._Z26MutualIntensExtract_KernelILi0ELb0ELb1ELi1ELi1EEvPKfS1_Pfllllll,"a",@progbits
	.sectionflags	@""
	.align	4
.nv.constant0._Z26MutualIntensExtract_KernelILi0ELb0ELb1ELi1ELi1EEvPKfS1_Pfllllll:
	.zero		968


//--------------------- .nv.constant0._Z26MutualIntensExtract_KernelILi0ELb1ELb0ELi1ELi1EEvPKfS1_Pfllllll --------------------------
	.section	.nv.constant0._Z26MutualIntensExtract_KernelILi0ELb1ELb0ELi1ELi1EEvPKfS1_Pfllllll,"a",@progbits
	.sectionflags	@""
	.align	4
.nv.constant0._Z26MutualIntensExtract_KernelILi0ELb1ELb0ELi1ELi1EEvPKfS1_Pfllllll:
	.zero		968


//--------------------- .nv.constant0._Z26MutualIntensExtract_KernelILi0ELb1ELb1ELi1ELi1EEvPKfS1_Pfllllll --------------------------
	.section	.nv.constant0._Z26MutualIntensExtract_KernelILi0ELb1ELb1ELi1ELi1EEvPKfS1_Pfllllll,"a",@progbits
	.sectionflags	@""
	.align	4
.nv.constant0._Z26MutualIntensExtract_KernelILi0ELb1ELb1ELi1ELi1EEvPKfS1_Pfllllll:
	.zero		968


//--------------------- .nv.constant0._Z29MutualIntensExtract_v2_KernelPKiiPKfPflll --------------------------
	.section	.nv.constant0._Z29MutualIntensExtract_v2_KernelPKiiPKfPflll,"a",@progbits
	.sectionflags	@""
	.align	4
.nv.constant0._Z29MutualIntensExtract_v2_KernelPKiiPKfPflll:
	.zero		952


//--------------------- SYMBOLS --------------------------

	.type		.nv.reservedSmem.offset0,@object
	.size		.nv.reservedSmem.offset0,0x4
